//
// Generated by NVIDIA NVVM Compiler
//
// Compiler Build ID: CL-36424714
// Cuda compilation tools, release 13.0, V13.0.88
// Based on NVVM 20.0.0
//

.version 9.0
.target sm_100
.address_size 64

	// .globl	sipm_signals
.global .align 4 .b8 precalc_xorwow_matrix[102400];
.global .align 4 .b8 precalc_xorwow_offset_matrix[102400];
.global .align 4 .b8 mrg32k3aM1[2304];
.global .align 4 .b8 mrg32k3aM2[2304];
.global .align 4 .b8 mrg32k3aM1SubSeq[2016];
.global .align 4 .b8 mrg32k3aM2SubSeq[2016];
.global .align 4 .b8 mrg32k3aM1Seq[2304];
.global .align 4 .b8 mrg32k3aM2Seq[2304];
.const .align 8 .b8 __cr_lgamma_table[72];
.extern .shared .align 16 .b8 shared_mem[];

.visible .entry sipm_signals(
	.param .u64 .ptr .align 1 sipm_signals_param_0,
	.param .u64 .ptr .align 1 sipm_signals_param_1,
	.param .u64 .ptr .align 1 sipm_signals_param_2,
	.param .u64 .ptr .align 1 sipm_signals_param_3,
	.param .u64 .ptr .align 1 sipm_signals_param_4,
	.param .u32 sipm_signals_param_5,
	.param .u64 .ptr .align 1 sipm_signals_param_6,
	.param .u64 .ptr .align 1 sipm_signals_param_7,
	.param .u64 .ptr .align 1 sipm_signals_param_8,
	.param .u64 .ptr .align 1 sipm_signals_param_9,
	.param .u64 .ptr .align 1 sipm_signals_param_10,
	.param .u64 .ptr .align 1 sipm_signals_param_11,
	.param .u64 .ptr .align 1 sipm_signals_param_12,
	.param .u64 .ptr .align 1 sipm_signals_param_13,
	.param .u64 .ptr .align 1 sipm_signals_param_14,
	.param .u64 .ptr .align 1 sipm_signals_param_15,
	.param .u64 .ptr .align 1 sipm_signals_param_16,
	.param .u64 .ptr .align 1 sipm_signals_param_17,
	.param .u64 .ptr .align 1 sipm_signals_param_18,
	.param .f32 sipm_signals_param_19,
	.param .f32 sipm_signals_param_20,
	.param .u64 .ptr .align 1 sipm_signals_param_21,
	.param .u32 sipm_signals_param_22
)
{
	.reg .pred 	%p<151>;
	.reg .b16 	%rs<2>;
	.reg .b32 	%r<2065>;
	.reg .b32 	%f<298>;
	.reg .b64 	%rd<87>;

	ld.param.u64 	%rd4, [sipm_signals_param_0];
	ld.param.u64 	%rd5, [sipm_signals_param_1];
	ld.param.u64 	%rd6, [sipm_signals_param_2];
	ld.param.u64 	%rd7, [sipm_signals_param_3];
	ld.param.u64 	%rd8, [sipm_signals_param_4];
	ld.param.u32 	%r543, [sipm_signals_param_5];
	ld.param.u64 	%rd10, [sipm_signals_param_7];
	ld.param.u64 	%rd11, [sipm_signals_param_8];
	ld.param.u64 	%rd12, [sipm_signals_param_9];
	ld.param.u64 	%rd13, [sipm_signals_param_10];
	ld.param.u64 	%rd15, [sipm_signals_param_12];
	ld.param.u64 	%rd16, [sipm_signals_param_13];
	ld.param.u64 	%rd17, [sipm_signals_param_14];
	ld.param.u64 	%rd18, [sipm_signals_param_15];
	ld.param.u64 	%rd19, [sipm_signals_param_16];
	ld.param.u64 	%rd20, [sipm_signals_param_17];
	ld.param.f32 	%f83, [sipm_signals_param_20];
	ld.param.u64 	%rd22, [sipm_signals_param_21];
	ld.param.u32 	%r542, [sipm_signals_param_22];
	mov.u32 	%r1, %ctaid.x;
	mul.lo.s32 	%r544, %r542, %r543;
	setp.ge.s32 	%p1, %r1, %r544;
	@%p1 bra 	$L__BB0_172;
	cvta.to.global.u64 	%rd23, %rd8;
	div.s32 	%r2, %r1, %r542;
	cvt.s64.s32 	%rd24, %r2;
	add.s64 	%rd25, %rd23, %rd24;
	ld.global.u8 	%rs1, [%rd25];
	setp.ne.s16 	%p2, %rs1, 0;
	@%p2 bra 	$L__BB0_172;
	mul.lo.s32 	%r545, %r2, %r542;
	sub.s32 	%r3, %r1, %r545;
	cvta.to.global.u64 	%rd26, %rd5;
	mul.wide.s32 	%rd27, %r2, 4;
	add.s64 	%rd28, %rd26, %rd27;
	ld.global.u32 	%r546, [%rd28+4];
	ld.global.u32 	%r547, [%rd28];
	sub.s32 	%r4, %r546, %r547;
	cvta.to.global.u64 	%rd29, %rd7;
	add.s64 	%rd30, %rd29, %rd27;
	ld.global.u32 	%r548, [%rd30];
	cvta.to.global.u64 	%rd31, %rd6;
	mul.wide.s32 	%rd32, %r548, 4;
	add.s64 	%rd1, %rd31, %rd32;
	cvta.to.global.u64 	%rd33, %rd4;
	mul.wide.s32 	%rd34, %r547, 4;
	add.s64 	%rd2, %rd33, %rd34;
	mov.u32 	%r5, %ntid.x;
	mov.u32 	%r1691, %tid.x;
	setp.ge.s32 	%p3, %r1691, %r4;
	@%p3 bra 	$L__BB0_5;
	mov.u32 	%r1690, %r1691;
$L__BB0_4:
	shl.b32 	%r549, %r1690, 2;
	mov.u32 	%r550, shared_mem;
	add.s32 	%r551, %r550, %r549;
	mov.b32 	%r552, 0;
	st.shared.u32 	[%r551], %r552;
	add.s32 	%r1690, %r1690, %r5;
	setp.lt.s32 	%p4, %r1690, %r4;
	@%p4 bra 	$L__BB0_4;
$L__BB0_5:
	cvta.to.global.u64 	%rd35, %rd17;
	mul.wide.s32 	%rd36, %r3, 4;
	add.s64 	%rd37, %rd35, %rd36;
	ld.global.u32 	%r553, [%rd37];
	setp.ne.s32 	%p5, %r553, 1;
	@%p5 bra 	$L__BB0_9;
	setp.ge.s32 	%p149, %r1691, %r4;
	@%p149 bra 	$L__BB0_172;
	mul.lo.s32 	%r9, %r4, %r3;
$L__BB0_8:
	add.s32 	%r1688, %r1691, %r9;
	mul.wide.s32 	%rd82, %r1688, 4;
	add.s64 	%rd83, %rd1, %rd82;
	mov.b32 	%r1689, 0;
	st.global.u32 	[%rd83], %r1689;
	add.s32 	%r1691, %r1691, %r5;
	setp.lt.s32 	%p150, %r1691, %r4;
	@%p150 bra 	$L__BB0_8;
	bra.uni 	$L__BB0_172;
$L__BB0_9:
	shl.b32 	%r555, %r4, 2;
	mov.u32 	%r556, shared_mem;
	add.s32 	%r12, %r556, %r555;
	shl.b32 	%r557, %r5, 2;
	add.s32 	%r13, %r12, %r557;
	add.s32 	%r14, %r13, %r557;
	cvta.to.global.u64 	%rd38, %rd22;
	mul.wide.s32 	%rd39, %r3, 8;
	add.s64 	%rd40, %rd38, %rd39;
	ld.global.u64 	%rd41, [%rd40];
	cvt.u32.u64 	%r15, %rd41;
	{ .reg .b32 tmp; mov.b64 {tmp, %r16}, %rd41; }
	mov.b32 	%r1819, 0;
	mov.b32 	%r558, -766435501;
	mul.hi.u32 	%r559, %r558, %r1819;
	mov.b32 	%r560, -845247145;
	mul.hi.u32 	%r561, %r560, %r5;
	mul.lo.s32 	%r562, %r5, -845247145;
	xor.b32  	%r563, %r561, %r15;
	xor.b32  	%r564, %r559, %r16;
	add.s32 	%r17, %r15, -1640531527;
	add.s32 	%r18, %r16, -1150833019;
	mul.hi.u32 	%r565, %r558, %r563;
	mul.lo.s32 	%r566, %r563, -766435501;
	mul.hi.u32 	%r567, %r560, %r564;
	mul.lo.s32 	%r568, %r564, -845247145;
	xor.b32  	%r569, %r562, %r567;
	xor.b32  	%r570, %r569, %r17;
	xor.b32  	%r571, %r565, %r18;
	add.s32 	%r19, %r15, 1013904242;
	add.s32 	%r20, %r16, 1993301258;
	mul.hi.u32 	%r572, %r558, %r570;
	mul.lo.s32 	%r573, %r570, -766435501;
	mul.hi.u32 	%r574, %r560, %r571;
	mul.lo.s32 	%r575, %r571, -845247145;
	xor.b32  	%r576, %r568, %r574;
	xor.b32  	%r577, %r576, %r19;
	xor.b32  	%r578, %r566, %r572;
	xor.b32  	%r579, %r578, %r20;
	add.s32 	%r21, %r15, -626627285;
	add.s32 	%r22, %r16, 842468239;
	mul.hi.u32 	%r580, %r558, %r577;
	mul.lo.s32 	%r581, %r577, -766435501;
	mul.hi.u32 	%r582, %r560, %r579;
	mul.lo.s32 	%r583, %r579, -845247145;
	xor.b32  	%r584, %r575, %r582;
	xor.b32  	%r585, %r584, %r21;
	xor.b32  	%r586, %r573, %r580;
	xor.b32  	%r587, %r586, %r22;
	add.s32 	%r23, %r15, 2027808484;
	add.s32 	%r24, %r16, -308364780;
	mul.hi.u32 	%r588, %r558, %r585;
	mul.lo.s32 	%r589, %r585, -766435501;
	mul.hi.u32 	%r590, %r560, %r587;
	mul.lo.s32 	%r591, %r587, -845247145;
	xor.b32  	%r592, %r583, %r590;
	xor.b32  	%r593, %r592, %r23;
	xor.b32  	%r594, %r581, %r588;
	xor.b32  	%r595, %r594, %r24;
	add.s32 	%r25, %r15, 387276957;
	add.s32 	%r26, %r16, -1459197799;
	mul.hi.u32 	%r596, %r558, %r593;
	mul.lo.s32 	%r597, %r593, -766435501;
	mul.hi.u32 	%r598, %r560, %r595;
	mul.lo.s32 	%r599, %r595, -845247145;
	xor.b32  	%r600, %r591, %r598;
	xor.b32  	%r601, %r600, %r25;
	xor.b32  	%r602, %r589, %r596;
	xor.b32  	%r603, %r602, %r26;
	add.s32 	%r27, %r15, -1253254570;
	add.s32 	%r28, %r16, 1684936478;
	mul.hi.u32 	%r604, %r558, %r601;
	mul.lo.s32 	%r605, %r601, -766435501;
	mul.hi.u32 	%r606, %r560, %r603;
	mul.lo.s32 	%r607, %r603, -845247145;
	xor.b32  	%r608, %r599, %r606;
	xor.b32  	%r609, %r608, %r27;
	xor.b32  	%r610, %r597, %r604;
	xor.b32  	%r611, %r610, %r28;
	add.s32 	%r29, %r15, 1401181199;
	add.s32 	%r30, %r16, 534103459;
	mul.hi.u32 	%r612, %r558, %r609;
	mul.lo.s32 	%r613, %r609, -766435501;
	mul.hi.u32 	%r614, %r560, %r611;
	mul.lo.s32 	%r615, %r611, -845247145;
	xor.b32  	%r616, %r607, %r614;
	xor.b32  	%r617, %r616, %r29;
	xor.b32  	%r618, %r605, %r612;
	xor.b32  	%r619, %r618, %r30;
	add.s32 	%r31, %r15, -239350328;
	add.s32 	%r32, %r16, -616729560;
	mul.hi.u32 	%r620, %r558, %r617;
	mul.lo.s32 	%r621, %r617, -766435501;
	mul.hi.u32 	%r622, %r560, %r619;
	mul.lo.s32 	%r623, %r619, -845247145;
	xor.b32  	%r624, %r615, %r622;
	xor.b32  	%r625, %r624, %r31;
	xor.b32  	%r626, %r613, %r620;
	xor.b32  	%r627, %r626, %r32;
	add.s32 	%r33, %r15, -1879881855;
	add.s32 	%r34, %r16, -1767562579;
	mul.hi.u32 	%r628, %r558, %r625;
	mul.lo.s32 	%r1825, %r625, -766435501;
	mul.hi.u32 	%r629, %r560, %r627;
	mul.lo.s32 	%r1823, %r627, -845247145;
	xor.b32  	%r630, %r623, %r629;
	xor.b32  	%r1818, %r630, %r33;
	xor.b32  	%r631, %r621, %r628;
	xor.b32  	%r1824, %r631, %r34;
	mul.hi.u32 	%r632, %r560, %r1691;
	mul.lo.s32 	%r633, %r1691, -845247145;
	xor.b32  	%r634, %r632, %r15;
	mul.hi.u32 	%r635, %r558, %r634;
	mul.lo.s32 	%r636, %r634, -766435501;
	xor.b32  	%r637, %r633, %r567;
	xor.b32  	%r638, %r637, %r17;
	xor.b32  	%r639, %r635, %r18;
	mul.hi.u32 	%r640, %r558, %r638;
	mul.lo.s32 	%r641, %r638, -766435501;
	mul.hi.u32 	%r642, %r560, %r639;
	mul.lo.s32 	%r643, %r639, -845247145;
	xor.b32  	%r644, %r568, %r642;
	xor.b32  	%r645, %r644, %r19;
	xor.b32  	%r646, %r636, %r640;
	xor.b32  	%r647, %r646, %r20;
	mul.hi.u32 	%r648, %r558, %r645;
	mul.lo.s32 	%r649, %r645, -766435501;
	mul.hi.u32 	%r650, %r560, %r647;
	mul.lo.s32 	%r651, %r647, -845247145;
	xor.b32  	%r652, %r643, %r650;
	xor.b32  	%r653, %r652, %r21;
	xor.b32  	%r654, %r641, %r648;
	xor.b32  	%r655, %r654, %r22;
	mul.hi.u32 	%r656, %r558, %r653;
	mul.lo.s32 	%r657, %r653, -766435501;
	mul.hi.u32 	%r658, %r560, %r655;
	mul.lo.s32 	%r659, %r655, -845247145;
	xor.b32  	%r660, %r651, %r658;
	xor.b32  	%r661, %r660, %r23;
	xor.b32  	%r662, %r649, %r656;
	xor.b32  	%r663, %r662, %r24;
	mul.hi.u32 	%r664, %r558, %r661;
	mul.lo.s32 	%r665, %r661, -766435501;
	mul.hi.u32 	%r666, %r560, %r663;
	mul.lo.s32 	%r667, %r663, -845247145;
	xor.b32  	%r668, %r659, %r666;
	xor.b32  	%r669, %r668, %r25;
	xor.b32  	%r670, %r657, %r664;
	xor.b32  	%r671, %r670, %r26;
	mul.hi.u32 	%r672, %r558, %r669;
	mul.lo.s32 	%r673, %r669, -766435501;
	mul.hi.u32 	%r674, %r560, %r671;
	mul.lo.s32 	%r675, %r671, -845247145;
	xor.b32  	%r676, %r667, %r674;
	xor.b32  	%r677, %r676, %r27;
	xor.b32  	%r678, %r665, %r672;
	xor.b32  	%r679, %r678, %r28;
	mul.hi.u32 	%r680, %r558, %r677;
	mul.lo.s32 	%r681, %r677, -766435501;
	mul.hi.u32 	%r682, %r560, %r679;
	mul.lo.s32 	%r683, %r679, -845247145;
	xor.b32  	%r684, %r675, %r682;
	xor.b32  	%r685, %r684, %r29;
	xor.b32  	%r686, %r673, %r680;
	xor.b32  	%r687, %r686, %r30;
	mul.hi.u32 	%r688, %r558, %r685;
	mul.lo.s32 	%r689, %r685, -766435501;
	mul.hi.u32 	%r690, %r560, %r687;
	mul.lo.s32 	%r691, %r687, -845247145;
	xor.b32  	%r692, %r683, %r690;
	xor.b32  	%r693, %r692, %r31;
	xor.b32  	%r694, %r681, %r688;
	xor.b32  	%r695, %r694, %r32;
	mul.hi.u32 	%r696, %r558, %r693;
	mul.lo.s32 	%r1961, %r693, -766435501;
	mul.hi.u32 	%r697, %r560, %r695;
	mul.lo.s32 	%r1963, %r695, -845247145;
	xor.b32  	%r698, %r691, %r697;
	xor.b32  	%r1964, %r698, %r33;
	xor.b32  	%r699, %r689, %r696;
	xor.b32  	%r1962, %r699, %r34;
	cvta.to.global.u64 	%rd42, %rd15;
	add.s64 	%rd44, %rd42, %rd36;
	ld.global.f32 	%f1, [%rd44];
	cvta.to.global.u64 	%rd45, %rd16;
	add.s64 	%rd46, %rd45, %rd36;
	ld.global.f32 	%f2, [%rd46];
	cvta.to.global.u64 	%rd47, %rd18;
	add.s64 	%rd48, %rd47, %rd36;
	ld.global.f32 	%f3, [%rd48];
	cvta.to.global.u64 	%rd49, %rd19;
	add.s64 	%rd50, %rd49, %rd36;
	ld.global.f32 	%f4, [%rd50];
	cvta.to.global.u64 	%rd51, %rd20;
	add.s64 	%rd52, %rd51, %rd36;
	ld.global.f32 	%f5, [%rd52];
	cvta.to.global.u64 	%rd53, %rd11;
	mul.wide.s32 	%rd54, %r2, 8;
	add.s64 	%rd55, %rd53, %rd54;
	ld.global.u64 	%rd3, [%rd55];
	cvta.to.global.u64 	%rd56, %rd12;
	add.s64 	%rd58, %rd56, %rd27;
	ld.global.f32 	%f6, [%rd58];
	cvta.to.global.u64 	%rd59, %rd13;
	add.s64 	%rd60, %rd59, %rd27;
	ld.global.f32 	%f7, [%rd60];
	cvta.to.global.u64 	%rd61, %rd10;
	add.s64 	%rd62, %rd61, %rd36;
	ld.global.u32 	%r43, [%rd62];
	ld.global.u32 	%r700, [%rd62+4];
	sub.s32 	%r44, %r700, %r43;
	setp.lt.s32 	%p6, %r44, 1;
	shl.b32 	%r701, %r1691, 2;
	add.s32 	%r45, %r14, %r701;
	mov.f32 	%f278, 0f00000000;
	mov.u32 	%r1820, %r5;
	mov.u32 	%r1821, %r1819;
	mov.u32 	%r1822, %r1819;
	mov.u32 	%r1745, %r1819;
	mov.u32 	%r1704, %r1819;
	mov.u32 	%r1826, %r1819;
	mov.u32 	%r1965, %r1819;
	mov.u32 	%r1966, %r1691;
	mov.u32 	%r1967, %r1819;
	mov.u32 	%r1762, %r1819;
	@%p6 bra 	$L__BB0_81;
	add.s32 	%r46, %r43, %r1691;
	mov.f32 	%f278, 0f00000000;
	mov.b32 	%r1693, 0;
	mov.u32 	%r1692, %r44;
	mov.u32 	%r1762, %r1693;
	mov.u32 	%r1967, %r1693;
	mov.u32 	%r1966, %r1691;
	mov.u32 	%r1965, %r1693;
	mov.u32 	%r1826, %r1693;
	mov.u32 	%r1704, %r1693;
	mov.u32 	%r1745, %r1693;
	mov.u32 	%r1822, %r1693;
	mov.u32 	%r1821, %r1693;
	mov.u32 	%r1820, %r5;
	mov.u32 	%r1819, %r1693;
$L__BB0_11:
	sub.s32 	%r68, %r44, %r1693;
	min.u32 	%r703, %r5, %r68;
	setp.ge.u32 	%p7, %r1691, %r703;
	mov.f32 	%f275, 0f3F800000;
	@%p7 bra 	$L__BB0_45;
	ld.param.u64 	%rd84, [sipm_signals_param_6];
	setp.lt.f32 	%p8, %f1, 0f38D1B717;
	add.s32 	%r704, %r46, %r1693;
	cvta.to.global.u64 	%rd63, %rd84;
	mul.wide.s32 	%rd64, %r704, 4;
	add.s64 	%rd65, %rd63, %rd64;
	ld.global.f32 	%f9, [%rd65];
	mov.u32 	%r1754, %r1704;
	mov.u32 	%r1755, %r1961;
	@%p8 bra 	$L__BB0_27;
	mov.b32 	%r1754, 2;
	setp.eq.s32 	%p9, %r1704, 1;
	mov.u32 	%r1716, %r1963;
	mov.u32 	%r1755, %r1961;
	@%p9 bra 	$L__BB0_22;
	setp.eq.s32 	%p10, %r1704, 3;
	@%p10 bra 	$L__BB0_18;
	setp.ne.s32 	%p11, %r1704, 2;
	@%p11 bra 	$L__BB0_17;
	mov.b32 	%r1754, 3;
	mov.u32 	%r1716, %r1962;
	mov.u32 	%r1755, %r1961;
	bra.uni 	$L__BB0_22;
$L__BB0_17:
	add.s32 	%r1754, %r1704, 1;
	mov.u32 	%r1716, %r1964;
	mov.u32 	%r1755, %r1961;
	bra.uni 	$L__BB0_22;
$L__BB0_18:
	add.s32 	%r1762, %r1762, 1;
	setp.ne.s32 	%p12, %r1762, 0;
	@%p12 bra 	$L__BB0_21;
	add.s32 	%r1967, %r1967, 1;
	setp.ne.s32 	%p13, %r1967, 0;
	@%p13 bra 	$L__BB0_21;
	add.s32 	%r1966, %r1966, 1;
	setp.eq.s32 	%p14, %r1966, 0;
	selp.u32 	%r707, 1, 0, %p14;
	add.s32 	%r1965, %r1965, %r707;
	mov.b32 	%r1967, 0;
$L__BB0_21:
	mov.b32 	%r709, -766435501;
	mul.hi.u32 	%r710, %r709, %r1762;
	mul.lo.s32 	%r711, %r1762, -766435501;
	mov.b32 	%r712, -845247145;
	mul.hi.u32 	%r713, %r712, %r1966;
	mul.lo.s32 	%r714, %r1966, -845247145;
	xor.b32  	%r715, %r713, %r15;
	xor.b32  	%r716, %r715, %r1967;
	xor.b32  	%r717, %r710, %r16;
	xor.b32  	%r718, %r717, %r1965;
	mul.hi.u32 	%r719, %r709, %r716;
	mul.lo.s32 	%r720, %r716, -766435501;
	mul.hi.u32 	%r721, %r712, %r718;
	mul.lo.s32 	%r722, %r718, -845247145;
	xor.b32  	%r723, %r714, %r721;
	xor.b32  	%r724, %r723, %r17;
	xor.b32  	%r725, %r711, %r719;
	xor.b32  	%r726, %r725, %r18;
	mul.hi.u32 	%r727, %r709, %r724;
	mul.lo.s32 	%r728, %r724, -766435501;
	mul.hi.u32 	%r729, %r712, %r726;
	mul.lo.s32 	%r730, %r726, -845247145;
	xor.b32  	%r731, %r722, %r729;
	xor.b32  	%r732, %r731, %r19;
	xor.b32  	%r733, %r720, %r727;
	xor.b32  	%r734, %r733, %r20;
	mul.hi.u32 	%r735, %r709, %r732;
	mul.lo.s32 	%r736, %r732, -766435501;
	mul.hi.u32 	%r737, %r712, %r734;
	mul.lo.s32 	%r738, %r734, -845247145;
	xor.b32  	%r739, %r730, %r737;
	xor.b32  	%r740, %r739, %r21;
	xor.b32  	%r741, %r728, %r735;
	xor.b32  	%r742, %r741, %r22;
	mul.hi.u32 	%r743, %r709, %r740;
	mul.lo.s32 	%r744, %r740, -766435501;
	mul.hi.u32 	%r745, %r712, %r742;
	mul.lo.s32 	%r746, %r742, -845247145;
	xor.b32  	%r747, %r738, %r745;
	xor.b32  	%r748, %r747, %r23;
	xor.b32  	%r749, %r736, %r743;
	xor.b32  	%r750, %r749, %r24;
	mul.hi.u32 	%r751, %r709, %r748;
	mul.lo.s32 	%r752, %r748, -766435501;
	mul.hi.u32 	%r753, %r712, %r750;
	mul.lo.s32 	%r754, %r750, -845247145;
	xor.b32  	%r755, %r746, %r753;
	xor.b32  	%r756, %r755, %r25;
	xor.b32  	%r757, %r744, %r751;
	xor.b32  	%r758, %r757, %r26;
	mul.hi.u32 	%r759, %r709, %r756;
	mul.lo.s32 	%r760, %r756, -766435501;
	mul.hi.u32 	%r761, %r712, %r758;
	mul.lo.s32 	%r762, %r758, -845247145;
	xor.b32  	%r763, %r754, %r761;
	xor.b32  	%r764, %r763, %r27;
	xor.b32  	%r765, %r752, %r759;
	xor.b32  	%r766, %r765, %r28;
	mul.hi.u32 	%r767, %r709, %r764;
	mul.lo.s32 	%r768, %r764, -766435501;
	mul.hi.u32 	%r769, %r712, %r766;
	mul.lo.s32 	%r770, %r766, -845247145;
	xor.b32  	%r771, %r762, %r769;
	xor.b32  	%r772, %r771, %r29;
	xor.b32  	%r773, %r760, %r767;
	xor.b32  	%r774, %r773, %r30;
	mul.hi.u32 	%r775, %r709, %r772;
	mul.lo.s32 	%r776, %r772, -766435501;
	mul.hi.u32 	%r777, %r712, %r774;
	mul.lo.s32 	%r778, %r774, -845247145;
	xor.b32  	%r779, %r770, %r777;
	xor.b32  	%r780, %r779, %r31;
	xor.b32  	%r781, %r768, %r775;
	xor.b32  	%r782, %r781, %r32;
	mul.hi.u32 	%r783, %r709, %r780;
	mul.lo.s32 	%r1755, %r780, -766435501;
	mul.hi.u32 	%r784, %r712, %r782;
	mul.lo.s32 	%r1963, %r782, -845247145;
	xor.b32  	%r785, %r778, %r784;
	xor.b32  	%r1964, %r785, %r33;
	xor.b32  	%r786, %r776, %r783;
	xor.b32  	%r1962, %r786, %r34;
	mov.b32 	%r1754, 0;
	mov.u32 	%r1716, %r1961;
$L__BB0_22:
	cvt.rn.f32.u32 	%f88, %r1716;
	fma.rn.f32 	%f10, %f88, 0f2F800000, 0f2F000000;
	mul.f32 	%f89, %f1, 0fBFB8AA3B;
	ex2.approx.f32 	%f272, %f89;
	setp.le.f32 	%p15, %f10, %f272;
	@%p15 bra 	$L__BB0_27;
	mul.f32 	%f12, %f1, %f272;
	mov.f32 	%f275, 0f3F800000;
	mov.f32 	%f274, %f272;
$L__BB0_24:
	rcp.rn.f32 	%f91, %f275;
	add.f32 	%f92, %f91, 0f3F800000;
	add.f32 	%f93, %f275, 0fBF800000;
	lg2.approx.f32 	%f94, %f92;
	mul.f32 	%f95, %f93, %f94;
	ex2.approx.f32 	%f96, %f95;
	mul.f32 	%f97, %f12, %f96;
	mul.f32 	%f274, %f274, %f97;
	add.f32 	%f272, %f272, %f274;
	add.f32 	%f275, %f275, 0f3F800000;
	setp.gtu.f32 	%p16, %f10, %f272;
	@%p16 bra 	$L__BB0_25;
	bra.uni 	$L__BB0_27;
$L__BB0_25:
	setp.geu.f32 	%p17, %f274, 0f358637BD;
	@%p17 bra 	$L__BB0_26;
	bra.uni 	$L__BB0_27;
$L__BB0_26:
	setp.lt.f32 	%p18, %f275, 0f447A0000;
	@%p18 bra 	$L__BB0_24;
$L__BB0_27:
	cvt.rzi.s32.f32 	%r100, %f275;
	setp.lt.s32 	%p19, %r100, 1;
	mov.f32 	%f281, 0f00000000;
	@%p19 bra 	$L__BB0_44;
	mov.f32 	%f281, 0f00000000;
	mov.b32 	%r1735, 0;
	mov.u32 	%r1744, %r1754;
$L__BB0_29:
	setp.eq.s32 	%p20, %r1745, 1;
	mov.b32 	%r1745, 0;
	mov.u32 	%r1754, %r1744;
	mov.f32 	%f279, %f278;
	@%p20 bra 	$L__BB0_43;
	mov.b32 	%r1754, 3;
	setp.eq.s32 	%p21, %r1744, 1;
	mov.u32 	%r1752, %r1962;
	mov.u32 	%r1753, %r1963;
	@%p21 bra 	$L__BB0_42;
	setp.eq.s32 	%p22, %r1744, 2;
	@%p22 bra 	$L__BB0_38;
	setp.ne.s32 	%p23, %r1744, 3;
	@%p23 bra 	$L__BB0_37;
	add.s32 	%r1762, %r1762, 1;
	setp.ne.s32 	%p24, %r1762, 0;
	@%p24 bra 	$L__BB0_36;
	add.s32 	%r1967, %r1967, 1;
	setp.ne.s32 	%p25, %r1967, 0;
	@%p25 bra 	$L__BB0_36;
	add.s32 	%r1966, %r1966, 1;
	setp.eq.s32 	%p26, %r1966, 0;
	selp.u32 	%r792, 1, 0, %p26;
	add.s32 	%r1965, %r1965, %r792;
	mov.b32 	%r1967, 0;
$L__BB0_36:
	mov.b32 	%r794, -766435501;
	mul.hi.u32 	%r795, %r794, %r1762;
	mul.lo.s32 	%r796, %r1762, -766435501;
	mov.b32 	%r797, -845247145;
	mul.hi.u32 	%r798, %r797, %r1966;
	mul.lo.s32 	%r799, %r1966, -845247145;
	xor.b32  	%r800, %r798, %r15;
	xor.b32  	%r801, %r800, %r1967;
	xor.b32  	%r802, %r795, %r16;
	xor.b32  	%r803, %r802, %r1965;
	mul.hi.u32 	%r804, %r794, %r801;
	mul.lo.s32 	%r805, %r801, -766435501;
	mul.hi.u32 	%r806, %r797, %r803;
	mul.lo.s32 	%r807, %r803, -845247145;
	xor.b32  	%r808, %r799, %r806;
	xor.b32  	%r809, %r808, %r17;
	xor.b32  	%r810, %r796, %r804;
	xor.b32  	%r811, %r810, %r18;
	mul.hi.u32 	%r812, %r794, %r809;
	mul.lo.s32 	%r813, %r809, -766435501;
	mul.hi.u32 	%r814, %r797, %r811;
	mul.lo.s32 	%r815, %r811, -845247145;
	xor.b32  	%r816, %r807, %r814;
	xor.b32  	%r817, %r816, %r19;
	xor.b32  	%r818, %r805, %r812;
	xor.b32  	%r819, %r818, %r20;
	mul.hi.u32 	%r820, %r794, %r817;
	mul.lo.s32 	%r821, %r817, -766435501;
	mul.hi.u32 	%r822, %r797, %r819;
	mul.lo.s32 	%r823, %r819, -845247145;
	xor.b32  	%r824, %r815, %r822;
	xor.b32  	%r825, %r824, %r21;
	xor.b32  	%r826, %r813, %r820;
	xor.b32  	%r827, %r826, %r22;
	mul.hi.u32 	%r828, %r794, %r825;
	mul.lo.s32 	%r829, %r825, -766435501;
	mul.hi.u32 	%r830, %r797, %r827;
	mul.lo.s32 	%r831, %r827, -845247145;
	xor.b32  	%r832, %r823, %r830;
	xor.b32  	%r833, %r832, %r23;
	xor.b32  	%r834, %r821, %r828;
	xor.b32  	%r835, %r834, %r24;
	mul.hi.u32 	%r836, %r794, %r833;
	mul.lo.s32 	%r837, %r833, -766435501;
	mul.hi.u32 	%r838, %r797, %r835;
	mul.lo.s32 	%r839, %r835, -845247145;
	xor.b32  	%r840, %r831, %r838;
	xor.b32  	%r841, %r840, %r25;
	xor.b32  	%r842, %r829, %r836;
	xor.b32  	%r843, %r842, %r26;
	mul.hi.u32 	%r844, %r794, %r841;
	mul.lo.s32 	%r845, %r841, -766435501;
	mul.hi.u32 	%r846, %r797, %r843;
	mul.lo.s32 	%r847, %r843, -845247145;
	xor.b32  	%r848, %r839, %r846;
	xor.b32  	%r849, %r848, %r27;
	xor.b32  	%r850, %r837, %r844;
	xor.b32  	%r851, %r850, %r28;
	mul.hi.u32 	%r852, %r794, %r849;
	mul.lo.s32 	%r853, %r849, -766435501;
	mul.hi.u32 	%r854, %r797, %r851;
	mul.lo.s32 	%r855, %r851, -845247145;
	xor.b32  	%r856, %r847, %r854;
	xor.b32  	%r857, %r856, %r29;
	xor.b32  	%r858, %r845, %r852;
	xor.b32  	%r859, %r858, %r30;
	mul.hi.u32 	%r860, %r794, %r857;
	mul.lo.s32 	%r861, %r857, -766435501;
	mul.hi.u32 	%r862, %r797, %r859;
	mul.lo.s32 	%r863, %r859, -845247145;
	xor.b32  	%r864, %r855, %r862;
	xor.b32  	%r865, %r864, %r31;
	xor.b32  	%r866, %r853, %r860;
	xor.b32  	%r867, %r866, %r32;
	mul.hi.u32 	%r868, %r794, %r865;
	mul.lo.s32 	%r119, %r865, -766435501;
	mul.hi.u32 	%r869, %r797, %r867;
	mul.lo.s32 	%r1963, %r867, -845247145;
	xor.b32  	%r870, %r863, %r869;
	xor.b32  	%r1752, %r870, %r33;
	xor.b32  	%r871, %r861, %r868;
	xor.b32  	%r1962, %r871, %r34;
	mov.b32 	%r1754, 1;
	mov.u32 	%r1753, %r1755;
	mov.u32 	%r1755, %r119;
	mov.u32 	%r1964, %r1752;
	bra.uni 	$L__BB0_42;
$L__BB0_37:
	add.s32 	%r1754, %r1744, 2;
	setp.eq.s32 	%p30, %r1744, 0;
	selp.b32 	%r1752, %r1963, %r1964, %p30;
	mov.u32 	%r1753, %r1964;
	bra.uni 	$L__BB0_42;
$L__BB0_38:
	add.s32 	%r1762, %r1762, 1;
	setp.ne.s32 	%p27, %r1762, 0;
	@%p27 bra 	$L__BB0_41;
	add.s32 	%r1967, %r1967, 1;
	setp.ne.s32 	%p28, %r1967, 0;
	@%p28 bra 	$L__BB0_41;
	add.s32 	%r1966, %r1966, 1;
	setp.eq.s32 	%p29, %r1966, 0;
	selp.u32 	%r873, 1, 0, %p29;
	add.s32 	%r1965, %r1965, %r873;
	mov.b32 	%r1967, 0;
$L__BB0_41:
	mov.b32 	%r875, -766435501;
	mul.hi.u32 	%r876, %r875, %r1762;
	mul.lo.s32 	%r877, %r1762, -766435501;
	mov.b32 	%r878, -845247145;
	mul.hi.u32 	%r879, %r878, %r1966;
	mul.lo.s32 	%r880, %r1966, -845247145;
	xor.b32  	%r881, %r879, %r15;
	xor.b32  	%r882, %r881, %r1967;
	xor.b32  	%r883, %r876, %r16;
	xor.b32  	%r884, %r883, %r1965;
	mul.hi.u32 	%r885, %r875, %r882;
	mul.lo.s32 	%r886, %r882, -766435501;
	mul.hi.u32 	%r887, %r878, %r884;
	mul.lo.s32 	%r888, %r884, -845247145;
	xor.b32  	%r889, %r880, %r887;
	xor.b32  	%r890, %r889, %r17;
	xor.b32  	%r891, %r877, %r885;
	xor.b32  	%r892, %r891, %r18;
	mul.hi.u32 	%r893, %r875, %r890;
	mul.lo.s32 	%r894, %r890, -766435501;
	mul.hi.u32 	%r895, %r878, %r892;
	mul.lo.s32 	%r896, %r892, -845247145;
	xor.b32  	%r897, %r888, %r895;
	xor.b32  	%r898, %r897, %r19;
	xor.b32  	%r899, %r886, %r893;
	xor.b32  	%r900, %r899, %r20;
	mul.hi.u32 	%r901, %r875, %r898;
	mul.lo.s32 	%r902, %r898, -766435501;
	mul.hi.u32 	%r903, %r878, %r900;
	mul.lo.s32 	%r904, %r900, -845247145;
	xor.b32  	%r905, %r896, %r903;
	xor.b32  	%r906, %r905, %r21;
	xor.b32  	%r907, %r894, %r901;
	xor.b32  	%r908, %r907, %r22;
	mul.hi.u32 	%r909, %r875, %r906;
	mul.lo.s32 	%r910, %r906, -766435501;
	mul.hi.u32 	%r911, %r878, %r908;
	mul.lo.s32 	%r912, %r908, -845247145;
	xor.b32  	%r913, %r904, %r911;
	xor.b32  	%r914, %r913, %r23;
	xor.b32  	%r915, %r902, %r909;
	xor.b32  	%r916, %r915, %r24;
	mul.hi.u32 	%r917, %r875, %r914;
	mul.lo.s32 	%r918, %r914, -766435501;
	mul.hi.u32 	%r919, %r878, %r916;
	mul.lo.s32 	%r920, %r916, -845247145;
	xor.b32  	%r921, %r912, %r919;
	xor.b32  	%r922, %r921, %r25;
	xor.b32  	%r923, %r910, %r917;
	xor.b32  	%r924, %r923, %r26;
	mul.hi.u32 	%r925, %r875, %r922;
	mul.lo.s32 	%r926, %r922, -766435501;
	mul.hi.u32 	%r927, %r878, %r924;
	mul.lo.s32 	%r928, %r924, -845247145;
	xor.b32  	%r929, %r920, %r927;
	xor.b32  	%r930, %r929, %r27;
	xor.b32  	%r931, %r918, %r925;
	xor.b32  	%r932, %r931, %r28;
	mul.hi.u32 	%r933, %r875, %r930;
	mul.lo.s32 	%r934, %r930, -766435501;
	mul.hi.u32 	%r935, %r878, %r932;
	mul.lo.s32 	%r936, %r932, -845247145;
	xor.b32  	%r937, %r928, %r935;
	xor.b32  	%r938, %r937, %r29;
	xor.b32  	%r939, %r926, %r933;
	xor.b32  	%r940, %r939, %r30;
	mul.hi.u32 	%r941, %r875, %r938;
	mul.lo.s32 	%r942, %r938, -766435501;
	mul.hi.u32 	%r943, %r878, %r940;
	mul.lo.s32 	%r944, %r940, -845247145;
	xor.b32  	%r945, %r936, %r943;
	xor.b32  	%r946, %r945, %r31;
	xor.b32  	%r947, %r934, %r941;
	xor.b32  	%r948, %r947, %r32;
	mul.hi.u32 	%r949, %r875, %r946;
	mul.lo.s32 	%r132, %r946, -766435501;
	mul.hi.u32 	%r950, %r878, %r948;
	mul.lo.s32 	%r1963, %r948, -845247145;
	xor.b32  	%r951, %r944, %r950;
	xor.b32  	%r1964, %r951, %r33;
	xor.b32  	%r952, %r942, %r949;
	xor.b32  	%r135, %r952, %r34;
	mov.b32 	%r1754, 0;
	mov.u32 	%r1752, %r1755;
	mov.u32 	%r1753, %r1962;
	mov.u32 	%r1755, %r132;
	mov.u32 	%r1962, %r135;
$L__BB0_42:
	cvt.rn.f32.u32 	%f100, %r1753;
	fma.rn.f32 	%f101, %f100, 0f2F800000, 0f2F000000;
	cvt.rn.f32.u32 	%f102, %r1752;
	fma.rn.f32 	%f103, %f102, 0f30C90FDB, 0f30490FDB;
	setp.lt.f32 	%p31, %f101, 0f00800000;
	mul.f32 	%f104, %f101, 0f4B000000;
	selp.f32 	%f105, %f104, %f101, %p31;
	selp.f32 	%f106, 0fC1B80000, 0f00000000, %p31;
	mov.b32 	%r954, %f105;
	add.s32 	%r955, %r954, -1059760811;
	and.b32  	%r956, %r955, -8388608;
	sub.s32 	%r957, %r954, %r956;
	mov.b32 	%f107, %r957;
	cvt.rn.f32.s32 	%f108, %r956;
	fma.rn.f32 	%f109, %f108, 0f34000000, %f106;
	add.f32 	%f110, %f107, 0fBF800000;
	fma.rn.f32 	%f111, %f110, 0fBE055027, 0f3E1039F6;
	fma.rn.f32 	%f112, %f111, %f110, 0fBDF8CDCC;
	fma.rn.f32 	%f113, %f112, %f110, 0f3E0F2955;
	fma.rn.f32 	%f114, %f113, %f110, 0fBE2AD8B9;
	fma.rn.f32 	%f115, %f114, %f110, 0f3E4CED0B;
	fma.rn.f32 	%f116, %f115, %f110, 0fBE7FFF22;
	fma.rn.f32 	%f117, %f116, %f110, 0f3EAAAA78;
	fma.rn.f32 	%f118, %f117, %f110, 0fBF000000;
	mul.f32 	%f119, %f110, %f118;
	fma.rn.f32 	%f120, %f119, %f110, %f110;
	fma.rn.f32 	%f121, %f109, 0f3F317218, %f120;
	setp.gt.u32 	%p32, %r954, 2139095039;
	fma.rn.f32 	%f122, %f105, 0f7F800000, 0f7F800000;
	selp.f32 	%f123, %f122, %f121, %p32;
	setp.eq.f32 	%p33, %f105, 0f00000000;
	mul.f32 	%f124, %f123, 0fC0000000;
	selp.f32 	%f125, 0f7F800000, %f124, %p33;
	sqrt.rn.f32 	%f126, %f125;
	sin.approx.f32 	%f127, %f103;
	cos.approx.f32 	%f128, %f103;
	mul.f32 	%f279, %f126, %f127;
	mul.f32 	%f278, %f126, %f128;
	mov.b32 	%r1745, 1;
	mov.u32 	%r1744, %r1754;
$L__BB0_43:
	fma.rn.f32 	%f129, %f279, %f2, 0f3F800000;
	add.f32 	%f281, %f281, %f129;
	add.s32 	%r1735, %r1735, 1;
	setp.ne.s32 	%p34, %r1735, %r100;
	@%p34 bra 	$L__BB0_29;
$L__BB0_44:
	shl.b32 	%r958, %r1691, 2;
	add.s32 	%r959, %r12, %r958;
	st.shared.f32 	[%r959], %f9;
	add.s32 	%r960, %r13, %r958;
	st.shared.f32 	[%r960], %f281;
	st.shared.f32 	[%r45], %f275;
	mov.u32 	%r1704, %r1754;
	mov.u32 	%r1961, %r1755;
$L__BB0_45:
	bar.sync 	0;
	setp.eq.s32 	%p35, %r68, 0;
	@%p35 bra 	$L__BB0_80;
	min.u32 	%r962, %r5, %r1692;
	max.u32 	%r178, %r962, 1;
	mov.b32 	%r1793, 0;
$L__BB0_47:
	setp.ge.s32 	%p36, %r1691, %r4;
	shl.b32 	%r963, %r1793, 2;
	add.s32 	%r964, %r12, %r963;
	ld.shared.f32 	%f32, [%r964];
	add.s32 	%r965, %r14, %r963;
	ld.shared.f32 	%f130, [%r965];
	cvt.rzi.s32.f32 	%r189, %f130;
	@%p36 bra 	$L__BB0_52;
	add.s32 	%r967, %r13, %r963;
	ld.shared.f32 	%f33, [%r967];
	mov.u32 	%r1803, %r1691;
$L__BB0_49:
	mul.wide.u32 	%rd66, %r1803, 4;
	add.s64 	%rd67, %rd2, %rd66;
	ld.global.f32 	%f131, [%rd67];
	sub.f32 	%f34, %f131, %f32;
	setp.lt.f32 	%p37, %f34, 0f00000000;
	@%p37 bra 	$L__BB0_51;
	sub.f32 	%f132, %f34, %f7;
	fma.rn.f32 	%f133, %f6, %f132, 0f3F000000;
	tex.1d.v4.f32.f32 	{%f134, %f135, %f136, %f137}, [%rd3, {%f133}];
	shl.b32 	%r968, %r1803, 2;
	mov.u32 	%r969, shared_mem;
	add.s32 	%r970, %r969, %r968;
	ld.shared.f32 	%f138, [%r970];
	fma.rn.f32 	%f139, %f33, %f134, %f138;
	st.shared.f32 	[%r970], %f139;
$L__BB0_51:
	add.s32 	%r1803, %r1803, %r5;
	setp.lt.s32 	%p38, %r1803, %r4;
	@%p38 bra 	$L__BB0_49;
$L__BB0_52:
	setp.leu.f32 	%p39, %f3, 0f358637BD;
	setp.lt.s32 	%p40, %r189, 1;
	or.pred  	%p41, %p39, %p40;
	@%p41 bra 	$L__BB0_79;
	mov.b32 	%r1804, 0;
$L__BB0_54:
	mov.u32 	%r193, %r1826;
	mov.b32 	%r1826, 2;
	setp.eq.s32 	%p42, %r193, 1;
	mov.u32 	%r1817, %r1823;
	@%p42 bra 	$L__BB0_63;
	setp.eq.s32 	%p43, %r193, 3;
	@%p43 bra 	$L__BB0_59;
	setp.ne.s32 	%p44, %r193, 2;
	@%p44 bra 	$L__BB0_58;
	mov.b32 	%r1826, 3;
	mov.u32 	%r1817, %r1824;
	bra.uni 	$L__BB0_63;
$L__BB0_58:
	add.s32 	%r1826, %r193, 1;
	mov.u32 	%r1817, %r1818;
	bra.uni 	$L__BB0_63;
$L__BB0_59:
	add.s32 	%r1822, %r1822, 1;
	setp.ne.s32 	%p45, %r1822, 0;
	@%p45 bra 	$L__BB0_62;
	add.s32 	%r1821, %r1821, 1;
	setp.ne.s32 	%p46, %r1821, 0;
	@%p46 bra 	$L__BB0_62;
	add.s32 	%r1820, %r1820, 1;
	setp.eq.s32 	%p47, %r1820, 0;
	selp.u32 	%r974, 1, 0, %p47;
	add.s32 	%r1819, %r1819, %r974;
	mov.b32 	%r1821, 0;
$L__BB0_62:
	mov.b32 	%r976, -766435501;
	mul.hi.u32 	%r977, %r976, %r1822;
	mul.lo.s32 	%r978, %r1822, -766435501;
	mov.b32 	%r979, -845247145;
	mul.hi.u32 	%r980, %r979, %r1820;
	mul.lo.s32 	%r981, %r1820, -845247145;
	xor.b32  	%r982, %r980, %r15;
	xor.b32  	%r983, %r982, %r1821;
	xor.b32  	%r984, %r977, %r16;
	xor.b32  	%r985, %r984, %r1819;
	mul.hi.u32 	%r986, %r976, %r983;
	mul.lo.s32 	%r987, %r983, -766435501;
	mul.hi.u32 	%r988, %r979, %r985;
	mul.lo.s32 	%r989, %r985, -845247145;
	xor.b32  	%r990, %r981, %r988;
	xor.b32  	%r991, %r990, %r17;
	xor.b32  	%r992, %r978, %r986;
	xor.b32  	%r993, %r992, %r18;
	mul.hi.u32 	%r994, %r976, %r991;
	mul.lo.s32 	%r995, %r991, -766435501;
	mul.hi.u32 	%r996, %r979, %r993;
	mul.lo.s32 	%r997, %r993, -845247145;
	xor.b32  	%r998, %r989, %r996;
	xor.b32  	%r999, %r998, %r19;
	xor.b32  	%r1000, %r987, %r994;
	xor.b32  	%r1001, %r1000, %r20;
	mul.hi.u32 	%r1002, %r976, %r999;
	mul.lo.s32 	%r1003, %r999, -766435501;
	mul.hi.u32 	%r1004, %r979, %r1001;
	mul.lo.s32 	%r1005, %r1001, -845247145;
	xor.b32  	%r1006, %r997, %r1004;
	xor.b32  	%r1007, %r1006, %r21;
	xor.b32  	%r1008, %r995, %r1002;
	xor.b32  	%r1009, %r1008, %r22;
	mul.hi.u32 	%r1010, %r976, %r1007;
	mul.lo.s32 	%r1011, %r1007, -766435501;
	mul.hi.u32 	%r1012, %r979, %r1009;
	mul.lo.s32 	%r1013, %r1009, -845247145;
	xor.b32  	%r1014, %r1005, %r1012;
	xor.b32  	%r1015, %r1014, %r23;
	xor.b32  	%r1016, %r1003, %r1010;
	xor.b32  	%r1017, %r1016, %r24;
	mul.hi.u32 	%r1018, %r976, %r1015;
	mul.lo.s32 	%r1019, %r1015, -766435501;
	mul.hi.u32 	%r1020, %r979, %r1017;
	mul.lo.s32 	%r1021, %r1017, -845247145;
	xor.b32  	%r1022, %r1013, %r1020;
	xor.b32  	%r1023, %r1022, %r25;
	xor.b32  	%r1024, %r1011, %r1018;
	xor.b32  	%r1025, %r1024, %r26;
	mul.hi.u32 	%r1026, %r976, %r1023;
	mul.lo.s32 	%r1027, %r1023, -766435501;
	mul.hi.u32 	%r1028, %r979, %r1025;
	mul.lo.s32 	%r1029, %r1025, -845247145;
	xor.b32  	%r1030, %r1021, %r1028;
	xor.b32  	%r1031, %r1030, %r27;
	xor.b32  	%r1032, %r1019, %r1026;
	xor.b32  	%r1033, %r1032, %r28;
	mul.hi.u32 	%r1034, %r976, %r1031;
	mul.lo.s32 	%r1035, %r1031, -766435501;
	mul.hi.u32 	%r1036, %r979, %r1033;
	mul.lo.s32 	%r1037, %r1033, -845247145;
	xor.b32  	%r1038, %r1029, %r1036;
	xor.b32  	%r1039, %r1038, %r29;
	xor.b32  	%r1040, %r1027, %r1034;
	xor.b32  	%r1041, %r1040, %r30;
	mul.hi.u32 	%r1042, %r976, %r1039;
	mul.lo.s32 	%r1043, %r1039, -766435501;
	mul.hi.u32 	%r1044, %r979, %r1041;
	mul.lo.s32 	%r1045, %r1041, -845247145;
	xor.b32  	%r1046, %r1037, %r1044;
	xor.b32  	%r1047, %r1046, %r31;
	xor.b32  	%r1048, %r1035, %r1042;
	xor.b32  	%r1049, %r1048, %r32;
	mul.hi.u32 	%r1050, %r976, %r1047;
	mul.lo.s32 	%r210, %r1047, -766435501;
	mul.hi.u32 	%r1051, %r979, %r1049;
	mul.lo.s32 	%r1823, %r1049, -845247145;
	xor.b32  	%r1052, %r1045, %r1051;
	xor.b32  	%r1818, %r1052, %r33;
	xor.b32  	%r1053, %r1043, %r1050;
	xor.b32  	%r1824, %r1053, %r34;
	mov.b32 	%r1826, 0;
	mov.u32 	%r1817, %r1825;
	mov.u32 	%r1825, %r210;
$L__BB0_63:
	cvt.rn.f32.u32 	%f140, %r1817;
	fma.rn.f32 	%f141, %f140, 0f2F800000, 0f2F000000;
	setp.geu.f32 	%p48, %f141, %f3;
	@%p48 bra 	$L__BB0_78;
	mov.b32 	%r1839, 2;
	setp.eq.s32 	%p49, %r1826, 1;
	mov.u32 	%r1830, %r1823;
	@%p49 bra 	$L__BB0_73;
	setp.eq.s32 	%p50, %r1826, 3;
	@%p50 bra 	$L__BB0_69;
	setp.ne.s32 	%p51, %r1826, 2;
	@%p51 bra 	$L__BB0_68;
	mov.b32 	%r1839, 3;
	mov.u32 	%r1830, %r1824;
	bra.uni 	$L__BB0_73;
$L__BB0_68:
	add.s32 	%r1839, %r1826, 1;
	mov.u32 	%r1830, %r1818;
	bra.uni 	$L__BB0_73;
$L__BB0_69:
	add.s32 	%r1822, %r1822, 1;
	setp.ne.s32 	%p52, %r1822, 0;
	@%p52 bra 	$L__BB0_72;
	add.s32 	%r1821, %r1821, 1;
	setp.ne.s32 	%p53, %r1821, 0;
	@%p53 bra 	$L__BB0_72;
	add.s32 	%r1820, %r1820, 1;
	setp.eq.s32 	%p54, %r1820, 0;
	selp.u32 	%r1057, 1, 0, %p54;
	add.s32 	%r1819, %r1819, %r1057;
	mov.b32 	%r1821, 0;
$L__BB0_72:
	mov.b32 	%r1059, -766435501;
	mul.hi.u32 	%r1060, %r1059, %r1822;
	mul.lo.s32 	%r1061, %r1822, -766435501;
	mov.b32 	%r1062, -845247145;
	mul.hi.u32 	%r1063, %r1062, %r1820;
	mul.lo.s32 	%r1064, %r1820, -845247145;
	xor.b32  	%r1065, %r1063, %r15;
	xor.b32  	%r1066, %r1065, %r1821;
	xor.b32  	%r1067, %r1060, %r16;
	xor.b32  	%r1068, %r1067, %r1819;
	mul.hi.u32 	%r1069, %r1059, %r1066;
	mul.lo.s32 	%r1070, %r1066, -766435501;
	mul.hi.u32 	%r1071, %r1062, %r1068;
	mul.lo.s32 	%r1072, %r1068, -845247145;
	xor.b32  	%r1073, %r1064, %r1071;
	xor.b32  	%r1074, %r1073, %r17;
	xor.b32  	%r1075, %r1061, %r1069;
	xor.b32  	%r1076, %r1075, %r18;
	mul.hi.u32 	%r1077, %r1059, %r1074;
	mul.lo.s32 	%r1078, %r1074, -766435501;
	mul.hi.u32 	%r1079, %r1062, %r1076;
	mul.lo.s32 	%r1080, %r1076, -845247145;
	xor.b32  	%r1081, %r1072, %r1079;
	xor.b32  	%r1082, %r1081, %r19;
	xor.b32  	%r1083, %r1070, %r1077;
	xor.b32  	%r1084, %r1083, %r20;
	mul.hi.u32 	%r1085, %r1059, %r1082;
	mul.lo.s32 	%r1086, %r1082, -766435501;
	mul.hi.u32 	%r1087, %r1062, %r1084;
	mul.lo.s32 	%r1088, %r1084, -845247145;
	xor.b32  	%r1089, %r1080, %r1087;
	xor.b32  	%r1090, %r1089, %r21;
	xor.b32  	%r1091, %r1078, %r1085;
	xor.b32  	%r1092, %r1091, %r22;
	mul.hi.u32 	%r1093, %r1059, %r1090;
	mul.lo.s32 	%r1094, %r1090, -766435501;
	mul.hi.u32 	%r1095, %r1062, %r1092;
	mul.lo.s32 	%r1096, %r1092, -845247145;
	xor.b32  	%r1097, %r1088, %r1095;
	xor.b32  	%r1098, %r1097, %r23;
	xor.b32  	%r1099, %r1086, %r1093;
	xor.b32  	%r1100, %r1099, %r24;
	mul.hi.u32 	%r1101, %r1059, %r1098;
	mul.lo.s32 	%r1102, %r1098, -766435501;
	mul.hi.u32 	%r1103, %r1062, %r1100;
	mul.lo.s32 	%r1104, %r1100, -845247145;
	xor.b32  	%r1105, %r1096, %r1103;
	xor.b32  	%r1106, %r1105, %r25;
	xor.b32  	%r1107, %r1094, %r1101;
	xor.b32  	%r1108, %r1107, %r26;
	mul.hi.u32 	%r1109, %r1059, %r1106;
	mul.lo.s32 	%r1110, %r1106, -766435501;
	mul.hi.u32 	%r1111, %r1062, %r1108;
	mul.lo.s32 	%r1112, %r1108, -845247145;
	xor.b32  	%r1113, %r1104, %r1111;
	xor.b32  	%r1114, %r1113, %r27;
	xor.b32  	%r1115, %r1102, %r1109;
	xor.b32  	%r1116, %r1115, %r28;
	mul.hi.u32 	%r1117, %r1059, %r1114;
	mul.lo.s32 	%r1118, %r1114, -766435501;
	mul.hi.u32 	%r1119, %r1062, %r1116;
	mul.lo.s32 	%r1120, %r1116, -845247145;
	xor.b32  	%r1121, %r1112, %r1119;
	xor.b32  	%r1122, %r1121, %r29;
	xor.b32  	%r1123, %r1110, %r1117;
	xor.b32  	%r1124, %r1123, %r30;
	mul.hi.u32 	%r1125, %r1059, %r1122;
	mul.lo.s32 	%r1126, %r1122, -766435501;
	mul.hi.u32 	%r1127, %r1062, %r1124;
	mul.lo.s32 	%r1128, %r1124, -845247145;
	xor.b32  	%r1129, %r1120, %r1127;
	xor.b32  	%r1130, %r1129, %r31;
	xor.b32  	%r1131, %r1118, %r1125;
	xor.b32  	%r1132, %r1131, %r32;
	mul.hi.u32 	%r1133, %r1059, %r1130;
	mul.lo.s32 	%r232, %r1130, -766435501;
	mul.hi.u32 	%r1134, %r1062, %r1132;
	mul.lo.s32 	%r1823, %r1132, -845247145;
	xor.b32  	%r1135, %r1128, %r1134;
	xor.b32  	%r1818, %r1135, %r33;
	xor.b32  	%r1136, %r1126, %r1133;
	xor.b32  	%r1824, %r1136, %r34;
	mov.b32 	%r1839, 0;
	mov.u32 	%r1830, %r1825;
	mov.u32 	%r1825, %r232;
$L__BB0_73:
	mov.u32 	%r1826, %r1839;
	cvt.rn.f32.u32 	%f142, %r1830;
	fma.rn.f32 	%f143, %f142, 0f2F800000, 0f2F000000;
	lg2.approx.f32 	%f144, %f143;
	mul.f32 	%f145, %f144, 0fBF317218;
	div.rn.f32 	%f35, %f145, %f4;
	@%p36 bra 	$L__BB0_78;
	mul.f32 	%f146, %f5, %f35;
	mul.f32 	%f147, %f146, 0fBFB8AA3B;
	ex2.approx.f32 	%f148, %f147;
	mov.f32 	%f149, 0f3F800000;
	sub.f32 	%f36, %f149, %f148;
	add.f32 	%f37, %f32, %f35;
	mov.u32 	%r1840, %r1691;
$L__BB0_75:
	mul.wide.u32 	%rd68, %r1840, 4;
	add.s64 	%rd69, %rd2, %rd68;
	ld.global.f32 	%f150, [%rd69];
	sub.f32 	%f38, %f150, %f37;
	setp.lt.f32 	%p56, %f38, 0f00000000;
	@%p56 bra 	$L__BB0_77;
	sub.f32 	%f151, %f38, %f7;
	fma.rn.f32 	%f152, %f6, %f151, 0f3F000000;
	tex.1d.v4.f32.f32 	{%f153, %f154, %f155, %f156}, [%rd3, {%f152}];
	shl.b32 	%r1138, %r1840, 2;
	mov.u32 	%r1139, shared_mem;
	add.s32 	%r1140, %r1139, %r1138;
	ld.shared.f32 	%f157, [%r1140];
	fma.rn.f32 	%f158, %f36, %f153, %f157;
	st.shared.f32 	[%r1140], %f158;
$L__BB0_77:
	add.s32 	%r1840, %r1840, %r5;
	setp.lt.s32 	%p57, %r1840, %r4;
	@%p57 bra 	$L__BB0_75;
$L__BB0_78:
	add.s32 	%r1804, %r1804, 1;
	setp.ne.s32 	%p58, %r1804, %r189;
	@%p58 bra 	$L__BB0_54;
$L__BB0_79:
	add.s32 	%r1793, %r1793, 1;
	setp.ne.s32 	%p59, %r1793, %r178;
	@%p59 bra 	$L__BB0_47;
$L__BB0_80:
	bar.sync 	0;
	add.s32 	%r1693, %r1693, %r5;
	setp.lt.s32 	%p60, %r1693, %r44;
	sub.s32 	%r1692, %r1692, %r5;
	@%p60 bra 	$L__BB0_11;
$L__BB0_81:
	ld.param.f32 	%f269, [sipm_signals_param_19];
	ld.param.u64 	%rd86, [sipm_signals_param_18];
	cvta.to.global.u64 	%rd70, %rd86;
	mul.wide.s32 	%rd71, %r3, 4;
	add.s64 	%rd72, %rd70, %rd71;
	ld.global.f32 	%f40, [%rd72];
	setp.gt.f32 	%p61, %f40, 0f49742400;
	add.f32 	%f159, %f83, 0f3F800000;
	selp.f32 	%f284, %f159, %f269, %p61;
	setp.geu.f32 	%p62, %f284, %f83;
	@%p62 bra 	$L__BB0_169;
	shl.b32 	%r1141, %r5, 2;
	add.s32 	%r1142, %r14, %r1141;
	shr.u32 	%r1143, %r1691, 3;
	and.b32  	%r1144, %r1143, 124;
	add.s32 	%r298, %r1142, %r1144;
	shl.b32 	%r1145, %r1691, 2;
	add.s32 	%r299, %r1142, %r1145;
$L__BB0_83:
	mov.b32 	%r1960, 2;
	setp.eq.s32 	%p63, %r1704, 1;
	mov.u32 	%r1909, %r1963;
	@%p63 bra 	$L__BB0_92;
	setp.eq.s32 	%p64, %r1704, 3;
	@%p64 bra 	$L__BB0_88;
	setp.ne.s32 	%p65, %r1704, 2;
	@%p65 bra 	$L__BB0_87;
	mov.b32 	%r1960, 3;
	mov.u32 	%r1909, %r1962;
	bra.uni 	$L__BB0_92;
$L__BB0_87:
	add.s32 	%r1960, %r1704, 1;
	mov.u32 	%r1909, %r1964;
	bra.uni 	$L__BB0_92;
$L__BB0_88:
	add.s32 	%r1762, %r1762, 1;
	setp.ne.s32 	%p66, %r1762, 0;
	@%p66 bra 	$L__BB0_91;
	add.s32 	%r1967, %r1967, 1;
	setp.ne.s32 	%p67, %r1967, 0;
	@%p67 bra 	$L__BB0_91;
	add.s32 	%r1966, %r1966, 1;
	setp.eq.s32 	%p68, %r1966, 0;
	selp.u32 	%r1148, 1, 0, %p68;
	add.s32 	%r1965, %r1965, %r1148;
	mov.b32 	%r1967, 0;
$L__BB0_91:
	mov.b32 	%r1150, -766435501;
	mul.hi.u32 	%r1151, %r1150, %r1762;
	mul.lo.s32 	%r1152, %r1762, -766435501;
	mov.b32 	%r1153, -845247145;
	mul.hi.u32 	%r1154, %r1153, %r1966;
	mul.lo.s32 	%r1155, %r1966, -845247145;
	xor.b32  	%r1156, %r1154, %r15;
	xor.b32  	%r1157, %r1156, %r1967;
	xor.b32  	%r1158, %r1151, %r16;
	xor.b32  	%r1159, %r1158, %r1965;
	mul.hi.u32 	%r1160, %r1150, %r1157;
	mul.lo.s32 	%r1161, %r1157, -766435501;
	mul.hi.u32 	%r1162, %r1153, %r1159;
	mul.lo.s32 	%r1163, %r1159, -845247145;
	xor.b32  	%r1164, %r1155, %r1162;
	xor.b32  	%r1165, %r1164, %r17;
	xor.b32  	%r1166, %r1152, %r1160;
	xor.b32  	%r1167, %r1166, %r18;
	mul.hi.u32 	%r1168, %r1150, %r1165;
	mul.lo.s32 	%r1169, %r1165, -766435501;
	mul.hi.u32 	%r1170, %r1153, %r1167;
	mul.lo.s32 	%r1171, %r1167, -845247145;
	xor.b32  	%r1172, %r1163, %r1170;
	xor.b32  	%r1173, %r1172, %r19;
	xor.b32  	%r1174, %r1161, %r1168;
	xor.b32  	%r1175, %r1174, %r20;
	mul.hi.u32 	%r1176, %r1150, %r1173;
	mul.lo.s32 	%r1177, %r1173, -766435501;
	mul.hi.u32 	%r1178, %r1153, %r1175;
	mul.lo.s32 	%r1179, %r1175, -845247145;
	xor.b32  	%r1180, %r1171, %r1178;
	xor.b32  	%r1181, %r1180, %r21;
	xor.b32  	%r1182, %r1169, %r1176;
	xor.b32  	%r1183, %r1182, %r22;
	mul.hi.u32 	%r1184, %r1150, %r1181;
	mul.lo.s32 	%r1185, %r1181, -766435501;
	mul.hi.u32 	%r1186, %r1153, %r1183;
	mul.lo.s32 	%r1187, %r1183, -845247145;
	xor.b32  	%r1188, %r1179, %r1186;
	xor.b32  	%r1189, %r1188, %r23;
	xor.b32  	%r1190, %r1177, %r1184;
	xor.b32  	%r1191, %r1190, %r24;
	mul.hi.u32 	%r1192, %r1150, %r1189;
	mul.lo.s32 	%r1193, %r1189, -766435501;
	mul.hi.u32 	%r1194, %r1153, %r1191;
	mul.lo.s32 	%r1195, %r1191, -845247145;
	xor.b32  	%r1196, %r1187, %r1194;
	xor.b32  	%r1197, %r1196, %r25;
	xor.b32  	%r1198, %r1185, %r1192;
	xor.b32  	%r1199, %r1198, %r26;
	mul.hi.u32 	%r1200, %r1150, %r1197;
	mul.lo.s32 	%r1201, %r1197, -766435501;
	mul.hi.u32 	%r1202, %r1153, %r1199;
	mul.lo.s32 	%r1203, %r1199, -845247145;
	xor.b32  	%r1204, %r1195, %r1202;
	xor.b32  	%r1205, %r1204, %r27;
	xor.b32  	%r1206, %r1193, %r1200;
	xor.b32  	%r1207, %r1206, %r28;
	mul.hi.u32 	%r1208, %r1150, %r1205;
	mul.lo.s32 	%r1209, %r1205, -766435501;
	mul.hi.u32 	%r1210, %r1153, %r1207;
	mul.lo.s32 	%r1211, %r1207, -845247145;
	xor.b32  	%r1212, %r1203, %r1210;
	xor.b32  	%r1213, %r1212, %r29;
	xor.b32  	%r1214, %r1201, %r1208;
	xor.b32  	%r1215, %r1214, %r30;
	mul.hi.u32 	%r1216, %r1150, %r1213;
	mul.lo.s32 	%r1217, %r1213, -766435501;
	mul.hi.u32 	%r1218, %r1153, %r1215;
	mul.lo.s32 	%r1219, %r1215, -845247145;
	xor.b32  	%r1220, %r1211, %r1218;
	xor.b32  	%r1221, %r1220, %r31;
	xor.b32  	%r1222, %r1209, %r1216;
	xor.b32  	%r1223, %r1222, %r32;
	mul.hi.u32 	%r1224, %r1150, %r1221;
	mul.lo.s32 	%r327, %r1221, -766435501;
	mul.hi.u32 	%r1225, %r1153, %r1223;
	mul.lo.s32 	%r1963, %r1223, -845247145;
	xor.b32  	%r1226, %r1219, %r1225;
	xor.b32  	%r1964, %r1226, %r33;
	xor.b32  	%r1227, %r1217, %r1224;
	xor.b32  	%r1962, %r1227, %r34;
	mov.b32 	%r1960, 0;
	mov.u32 	%r1909, %r1961;
	mov.u32 	%r1961, %r327;
$L__BB0_92:
	setp.lt.f32 	%p69, %f1, 0f38D1B717;
	cvt.rn.f32.u32 	%f161, %r1909;
	fma.rn.f32 	%f162, %f161, 0f2F800000, 0f2F000000;
	lg2.approx.f32 	%f163, %f162;
	mul.f32 	%f44, %f163, 0f3F317218;
	mov.f32 	%f289, 0f3F800000;
	@%p69 bra 	$L__BB0_107;
	mov.b32 	%r1923, 2;
	setp.eq.s32 	%p70, %r1960, 1;
	mov.u32 	%r1922, %r1963;
	@%p70 bra 	$L__BB0_102;
	setp.eq.s32 	%p71, %r1960, 3;
	@%p71 bra 	$L__BB0_98;
	setp.ne.s32 	%p72, %r1960, 2;
	@%p72 bra 	$L__BB0_97;
	mov.b32 	%r1923, 3;
	mov.u32 	%r1922, %r1962;
	bra.uni 	$L__BB0_102;
$L__BB0_97:
	add.s32 	%r1923, %r1960, 1;
	mov.u32 	%r1922, %r1964;
	bra.uni 	$L__BB0_102;
$L__BB0_98:
	add.s32 	%r1762, %r1762, 1;
	setp.ne.s32 	%p73, %r1762, 0;
	@%p73 bra 	$L__BB0_101;
	add.s32 	%r1967, %r1967, 1;
	setp.ne.s32 	%p74, %r1967, 0;
	@%p74 bra 	$L__BB0_101;
	add.s32 	%r1966, %r1966, 1;
	setp.eq.s32 	%p75, %r1966, 0;
	selp.u32 	%r1231, 1, 0, %p75;
	add.s32 	%r1965, %r1965, %r1231;
	mov.b32 	%r1967, 0;
$L__BB0_101:
	mov.b32 	%r1233, -766435501;
	mul.hi.u32 	%r1234, %r1233, %r1762;
	mul.lo.s32 	%r1235, %r1762, -766435501;
	mov.b32 	%r1236, -845247145;
	mul.hi.u32 	%r1237, %r1236, %r1966;
	mul.lo.s32 	%r1238, %r1966, -845247145;
	xor.b32  	%r1239, %r1237, %r15;
	xor.b32  	%r1240, %r1239, %r1967;
	xor.b32  	%r1241, %r1234, %r16;
	xor.b32  	%r1242, %r1241, %r1965;
	mul.hi.u32 	%r1243, %r1233, %r1240;
	mul.lo.s32 	%r1244, %r1240, -766435501;
	mul.hi.u32 	%r1245, %r1236, %r1242;
	mul.lo.s32 	%r1246, %r1242, -845247145;
	xor.b32  	%r1247, %r1238, %r1245;
	xor.b32  	%r1248, %r1247, %r17;
	xor.b32  	%r1249, %r1235, %r1243;
	xor.b32  	%r1250, %r1249, %r18;
	mul.hi.u32 	%r1251, %r1233, %r1248;
	mul.lo.s32 	%r1252, %r1248, -766435501;
	mul.hi.u32 	%r1253, %r1236, %r1250;
	mul.lo.s32 	%r1254, %r1250, -845247145;
	xor.b32  	%r1255, %r1246, %r1253;
	xor.b32  	%r1256, %r1255, %r19;
	xor.b32  	%r1257, %r1244, %r1251;
	xor.b32  	%r1258, %r1257, %r20;
	mul.hi.u32 	%r1259, %r1233, %r1256;
	mul.lo.s32 	%r1260, %r1256, -766435501;
	mul.hi.u32 	%r1261, %r1236, %r1258;
	mul.lo.s32 	%r1262, %r1258, -845247145;
	xor.b32  	%r1263, %r1254, %r1261;
	xor.b32  	%r1264, %r1263, %r21;
	xor.b32  	%r1265, %r1252, %r1259;
	xor.b32  	%r1266, %r1265, %r22;
	mul.hi.u32 	%r1267, %r1233, %r1264;
	mul.lo.s32 	%r1268, %r1264, -766435501;
	mul.hi.u32 	%r1269, %r1236, %r1266;
	mul.lo.s32 	%r1270, %r1266, -845247145;
	xor.b32  	%r1271, %r1262, %r1269;
	xor.b32  	%r1272, %r1271, %r23;
	xor.b32  	%r1273, %r1260, %r1267;
	xor.b32  	%r1274, %r1273, %r24;
	mul.hi.u32 	%r1275, %r1233, %r1272;
	mul.lo.s32 	%r1276, %r1272, -766435501;
	mul.hi.u32 	%r1277, %r1236, %r1274;
	mul.lo.s32 	%r1278, %r1274, -845247145;
	xor.b32  	%r1279, %r1270, %r1277;
	xor.b32  	%r1280, %r1279, %r25;
	xor.b32  	%r1281, %r1268, %r1275;
	xor.b32  	%r1282, %r1281, %r26;
	mul.hi.u32 	%r1283, %r1233, %r1280;
	mul.lo.s32 	%r1284, %r1280, -766435501;
	mul.hi.u32 	%r1285, %r1236, %r1282;
	mul.lo.s32 	%r1286, %r1282, -845247145;
	xor.b32  	%r1287, %r1278, %r1285;
	xor.b32  	%r1288, %r1287, %r27;
	xor.b32  	%r1289, %r1276, %r1283;
	xor.b32  	%r1290, %r1289, %r28;
	mul.hi.u32 	%r1291, %r1233, %r1288;
	mul.lo.s32 	%r1292, %r1288, -766435501;
	mul.hi.u32 	%r1293, %r1236, %r1290;
	mul.lo.s32 	%r1294, %r1290, -845247145;
	xor.b32  	%r1295, %r1286, %r1293;
	xor.b32  	%r1296, %r1295, %r29;
	xor.b32  	%r1297, %r1284, %r1291;
	xor.b32  	%r1298, %r1297, %r30;
	mul.hi.u32 	%r1299, %r1233, %r1296;
	mul.lo.s32 	%r1300, %r1296, -766435501;
	mul.hi.u32 	%r1301, %r1236, %r1298;
	mul.lo.s32 	%r1302, %r1298, -845247145;
	xor.b32  	%r1303, %r1294, %r1301;
	xor.b32  	%r1304, %r1303, %r31;
	xor.b32  	%r1305, %r1292, %r1299;
	xor.b32  	%r1306, %r1305, %r32;
	mul.hi.u32 	%r1307, %r1233, %r1304;
	mul.lo.s32 	%r349, %r1304, -766435501;
	mul.hi.u32 	%r1308, %r1236, %r1306;
	mul.lo.s32 	%r1963, %r1306, -845247145;
	xor.b32  	%r1309, %r1302, %r1308;
	xor.b32  	%r1964, %r1309, %r33;
	xor.b32  	%r1310, %r1300, %r1307;
	xor.b32  	%r1962, %r1310, %r34;
	mov.b32 	%r1923, 0;
	mov.u32 	%r1922, %r1961;
	mov.u32 	%r1961, %r349;
$L__BB0_102:
	mov.u32 	%r1960, %r1923;
	cvt.rn.f32.u32 	%f165, %r1922;
	fma.rn.f32 	%f45, %f165, 0f2F800000, 0f2F000000;
	mul.f32 	%f166, %f1, 0fBFB8AA3B;
	ex2.approx.f32 	%f286, %f166;
	setp.le.f32 	%p76, %f45, %f286;
	@%p76 bra 	$L__BB0_107;
	mul.f32 	%f47, %f1, %f286;
	mov.f32 	%f289, 0f3F800000;
	mov.f32 	%f288, %f286;
$L__BB0_104:
	rcp.rn.f32 	%f168, %f289;
	add.f32 	%f169, %f168, 0f3F800000;
	add.f32 	%f170, %f289, 0fBF800000;
	lg2.approx.f32 	%f171, %f169;
	mul.f32 	%f172, %f170, %f171;
	ex2.approx.f32 	%f173, %f172;
	mul.f32 	%f174, %f47, %f173;
	mul.f32 	%f288, %f288, %f174;
	add.f32 	%f286, %f286, %f288;
	add.f32 	%f289, %f289, 0f3F800000;
	setp.gtu.f32 	%p77, %f45, %f286;
	@%p77 bra 	$L__BB0_105;
	bra.uni 	$L__BB0_107;
$L__BB0_105:
	setp.geu.f32 	%p78, %f288, 0f358637BD;
	@%p78 bra 	$L__BB0_106;
	bra.uni 	$L__BB0_107;
$L__BB0_106:
	setp.lt.f32 	%p79, %f289, 0f447A0000;
	@%p79 bra 	$L__BB0_104;
$L__BB0_107:
	cvt.rzi.s32.f32 	%r372, %f289;
	setp.lt.s32 	%p80, %r372, 1;
	mov.f32 	%f295, 0f00000000;
	@%p80 bra 	$L__BB0_124;
	neg.s32 	%r1941, %r372;
	mov.f32 	%f295, 0f00000000;
	mov.u32 	%r1950, %r1960;
$L__BB0_109:
	setp.eq.s32 	%p81, %r1745, 1;
	mov.b32 	%r1745, 0;
	mov.u32 	%r1960, %r1950;
	mov.f32 	%f293, %f278;
	@%p81 bra 	$L__BB0_123;
	mov.b32 	%r1960, 3;
	setp.eq.s32 	%p82, %r1950, 1;
	mov.u32 	%r1958, %r1962;
	mov.u32 	%r1959, %r1963;
	@%p82 bra 	$L__BB0_122;
	setp.eq.s32 	%p83, %r1950, 2;
	@%p83 bra 	$L__BB0_118;
	setp.ne.s32 	%p84, %r1950, 3;
	@%p84 bra 	$L__BB0_117;
	add.s32 	%r1762, %r1762, 1;
	setp.ne.s32 	%p85, %r1762, 0;
	@%p85 bra 	$L__BB0_116;
	add.s32 	%r1967, %r1967, 1;
	setp.ne.s32 	%p86, %r1967, 0;
	@%p86 bra 	$L__BB0_116;
	add.s32 	%r1966, %r1966, 1;
	setp.eq.s32 	%p87, %r1966, 0;
	selp.u32 	%r1315, 1, 0, %p87;
	add.s32 	%r1965, %r1965, %r1315;
	mov.b32 	%r1967, 0;
$L__BB0_116:
	mov.b32 	%r1317, -766435501;
	mul.hi.u32 	%r1318, %r1317, %r1762;
	mul.lo.s32 	%r1319, %r1762, -766435501;
	mov.b32 	%r1320, -845247145;
	mul.hi.u32 	%r1321, %r1320, %r1966;
	mul.lo.s32 	%r1322, %r1966, -845247145;
	xor.b32  	%r1323, %r1321, %r15;
	xor.b32  	%r1324, %r1323, %r1967;
	xor.b32  	%r1325, %r1318, %r16;
	xor.b32  	%r1326, %r1325, %r1965;
	mul.hi.u32 	%r1327, %r1317, %r1324;
	mul.lo.s32 	%r1328, %r1324, -766435501;
	mul.hi.u32 	%r1329, %r1320, %r1326;
	mul.lo.s32 	%r1330, %r1326, -845247145;
	xor.b32  	%r1331, %r1322, %r1329;
	xor.b32  	%r1332, %r1331, %r17;
	xor.b32  	%r1333, %r1319, %r1327;
	xor.b32  	%r1334, %r1333, %r18;
	mul.hi.u32 	%r1335, %r1317, %r1332;
	mul.lo.s32 	%r1336, %r1332, -766435501;
	mul.hi.u32 	%r1337, %r1320, %r1334;
	mul.lo.s32 	%r1338, %r1334, -845247145;
	xor.b32  	%r1339, %r1330, %r1337;
	xor.b32  	%r1340, %r1339, %r19;
	xor.b32  	%r1341, %r1328, %r1335;
	xor.b32  	%r1342, %r1341, %r20;
	mul.hi.u32 	%r1343, %r1317, %r1340;
	mul.lo.s32 	%r1344, %r1340, -766435501;
	mul.hi.u32 	%r1345, %r1320, %r1342;
	mul.lo.s32 	%r1346, %r1342, -845247145;
	xor.b32  	%r1347, %r1338, %r1345;
	xor.b32  	%r1348, %r1347, %r21;
	xor.b32  	%r1349, %r1336, %r1343;
	xor.b32  	%r1350, %r1349, %r22;
	mul.hi.u32 	%r1351, %r1317, %r1348;
	mul.lo.s32 	%r1352, %r1348, -766435501;
	mul.hi.u32 	%r1353, %r1320, %r1350;
	mul.lo.s32 	%r1354, %r1350, -845247145;
	xor.b32  	%r1355, %r1346, %r1353;
	xor.b32  	%r1356, %r1355, %r23;
	xor.b32  	%r1357, %r1344, %r1351;
	xor.b32  	%r1358, %r1357, %r24;
	mul.hi.u32 	%r1359, %r1317, %r1356;
	mul.lo.s32 	%r1360, %r1356, -766435501;
	mul.hi.u32 	%r1361, %r1320, %r1358;
	mul.lo.s32 	%r1362, %r1358, -845247145;
	xor.b32  	%r1363, %r1354, %r1361;
	xor.b32  	%r1364, %r1363, %r25;
	xor.b32  	%r1365, %r1352, %r1359;
	xor.b32  	%r1366, %r1365, %r26;
	mul.hi.u32 	%r1367, %r1317, %r1364;
	mul.lo.s32 	%r1368, %r1364, -766435501;
	mul.hi.u32 	%r1369, %r1320, %r1366;
	mul.lo.s32 	%r1370, %r1366, -845247145;
	xor.b32  	%r1371, %r1362, %r1369;
	xor.b32  	%r1372, %r1371, %r27;
	xor.b32  	%r1373, %r1360, %r1367;
	xor.b32  	%r1374, %r1373, %r28;
	mul.hi.u32 	%r1375, %r1317, %r1372;
	mul.lo.s32 	%r1376, %r1372, -766435501;
	mul.hi.u32 	%r1377, %r1320, %r1374;
	mul.lo.s32 	%r1378, %r1374, -845247145;
	xor.b32  	%r1379, %r1370, %r1377;
	xor.b32  	%r1380, %r1379, %r29;
	xor.b32  	%r1381, %r1368, %r1375;
	xor.b32  	%r1382, %r1381, %r30;
	mul.hi.u32 	%r1383, %r1317, %r1380;
	mul.lo.s32 	%r1384, %r1380, -766435501;
	mul.hi.u32 	%r1385, %r1320, %r1382;
	mul.lo.s32 	%r1386, %r1382, -845247145;
	xor.b32  	%r1387, %r1378, %r1385;
	xor.b32  	%r1388, %r1387, %r31;
	xor.b32  	%r1389, %r1376, %r1383;
	xor.b32  	%r1390, %r1389, %r32;
	mul.hi.u32 	%r1391, %r1317, %r1388;
	mul.lo.s32 	%r392, %r1388, -766435501;
	mul.hi.u32 	%r1392, %r1320, %r1390;
	mul.lo.s32 	%r1963, %r1390, -845247145;
	xor.b32  	%r1393, %r1386, %r1392;
	xor.b32  	%r1958, %r1393, %r33;
	xor.b32  	%r1394, %r1384, %r1391;
	xor.b32  	%r1962, %r1394, %r34;
	mov.b32 	%r1960, 1;
	mov.u32 	%r1959, %r1961;
	mov.u32 	%r1961, %r392;
	mov.u32 	%r1964, %r1958;
	bra.uni 	$L__BB0_122;
$L__BB0_117:
	add.s32 	%r1960, %r1950, 2;
	setp.eq.s32 	%p91, %r1950, 0;
	selp.b32 	%r1958, %r1963, %r1964, %p91;
	mov.u32 	%r1959, %r1964;
	bra.uni 	$L__BB0_122;
$L__BB0_118:
	add.s32 	%r1762, %r1762, 1;
	setp.ne.s32 	%p88, %r1762, 0;
	@%p88 bra 	$L__BB0_121;
	add.s32 	%r1967, %r1967, 1;
	setp.ne.s32 	%p89, %r1967, 0;
	@%p89 bra 	$L__BB0_121;
	add.s32 	%r1966, %r1966, 1;
	setp.eq.s32 	%p90, %r1966, 0;
	selp.u32 	%r1396, 1, 0, %p90;
	add.s32 	%r1965, %r1965, %r1396;
	mov.b32 	%r1967, 0;
$L__BB0_121:
	mov.b32 	%r1398, -766435501;
	mul.hi.u32 	%r1399, %r1398, %r1762;
	mul.lo.s32 	%r1400, %r1762, -766435501;
	mov.b32 	%r1401, -845247145;
	mul.hi.u32 	%r1402, %r1401, %r1966;
	mul.lo.s32 	%r1403, %r1966, -845247145;
	xor.b32  	%r1404, %r1402, %r15;
	xor.b32  	%r1405, %r1404, %r1967;
	xor.b32  	%r1406, %r1399, %r16;
	xor.b32  	%r1407, %r1406, %r1965;
	mul.hi.u32 	%r1408, %r1398, %r1405;
	mul.lo.s32 	%r1409, %r1405, -766435501;
	mul.hi.u32 	%r1410, %r1401, %r1407;
	mul.lo.s32 	%r1411, %r1407, -845247145;
	xor.b32  	%r1412, %r1403, %r1410;
	xor.b32  	%r1413, %r1412, %r17;
	xor.b32  	%r1414, %r1400, %r1408;
	xor.b32  	%r1415, %r1414, %r18;
	mul.hi.u32 	%r1416, %r1398, %r1413;
	mul.lo.s32 	%r1417, %r1413, -766435501;
	mul.hi.u32 	%r1418, %r1401, %r1415;
	mul.lo.s32 	%r1419, %r1415, -845247145;
	xor.b32  	%r1420, %r1411, %r1418;
	xor.b32  	%r1421, %r1420, %r19;
	xor.b32  	%r1422, %r1409, %r1416;
	xor.b32  	%r1423, %r1422, %r20;
	mul.hi.u32 	%r1424, %r1398, %r1421;
	mul.lo.s32 	%r1425, %r1421, -766435501;
	mul.hi.u32 	%r1426, %r1401, %r1423;
	mul.lo.s32 	%r1427, %r1423, -845247145;
	xor.b32  	%r1428, %r1419, %r1426;
	xor.b32  	%r1429, %r1428, %r21;
	xor.b32  	%r1430, %r1417, %r1424;
	xor.b32  	%r1431, %r1430, %r22;
	mul.hi.u32 	%r1432, %r1398, %r1429;
	mul.lo.s32 	%r1433, %r1429, -766435501;
	mul.hi.u32 	%r1434, %r1401, %r1431;
	mul.lo.s32 	%r1435, %r1431, -845247145;
	xor.b32  	%r1436, %r1427, %r1434;
	xor.b32  	%r1437, %r1436, %r23;
	xor.b32  	%r1438, %r1425, %r1432;
	xor.b32  	%r1439, %r1438, %r24;
	mul.hi.u32 	%r1440, %r1398, %r1437;
	mul.lo.s32 	%r1441, %r1437, -766435501;
	mul.hi.u32 	%r1442, %r1401, %r1439;
	mul.lo.s32 	%r1443, %r1439, -845247145;
	xor.b32  	%r1444, %r1435, %r1442;
	xor.b32  	%r1445, %r1444, %r25;
	xor.b32  	%r1446, %r1433, %r1440;
	xor.b32  	%r1447, %r1446, %r26;
	mul.hi.u32 	%r1448, %r1398, %r1445;
	mul.lo.s32 	%r1449, %r1445, -766435501;
	mul.hi.u32 	%r1450, %r1401, %r1447;
	mul.lo.s32 	%r1451, %r1447, -845247145;
	xor.b32  	%r1452, %r1443, %r1450;
	xor.b32  	%r1453, %r1452, %r27;
	xor.b32  	%r1454, %r1441, %r1448;
	xor.b32  	%r1455, %r1454, %r28;
	mul.hi.u32 	%r1456, %r1398, %r1453;
	mul.lo.s32 	%r1457, %r1453, -766435501;
	mul.hi.u32 	%r1458, %r1401, %r1455;
	mul.lo.s32 	%r1459, %r1455, -845247145;
	xor.b32  	%r1460, %r1451, %r1458;
	xor.b32  	%r1461, %r1460, %r29;
	xor.b32  	%r1462, %r1449, %r1456;
	xor.b32  	%r1463, %r1462, %r30;
	mul.hi.u32 	%r1464, %r1398, %r1461;
	mul.lo.s32 	%r1465, %r1461, -766435501;
	mul.hi.u32 	%r1466, %r1401, %r1463;
	mul.lo.s32 	%r1467, %r1463, -845247145;
	xor.b32  	%r1468, %r1459, %r1466;
	xor.b32  	%r1469, %r1468, %r31;
	xor.b32  	%r1470, %r1457, %r1464;
	xor.b32  	%r1471, %r1470, %r32;
	mul.hi.u32 	%r1472, %r1398, %r1469;
	mul.lo.s32 	%r405, %r1469, -766435501;
	mul.hi.u32 	%r1473, %r1401, %r1471;
	mul.lo.s32 	%r1963, %r1471, -845247145;
	xor.b32  	%r1474, %r1467, %r1473;
	xor.b32  	%r1964, %r1474, %r33;
	xor.b32  	%r1475, %r1465, %r1472;
	xor.b32  	%r408, %r1475, %r34;
	mov.b32 	%r1960, 0;
	mov.u32 	%r1958, %r1961;
	mov.u32 	%r1959, %r1962;
	mov.u32 	%r1961, %r405;
	mov.u32 	%r1962, %r408;
$L__BB0_122:
	cvt.rn.f32.u32 	%f177, %r1959;
	fma.rn.f32 	%f178, %f177, 0f2F800000, 0f2F000000;
	cvt.rn.f32.u32 	%f179, %r1958;
	fma.rn.f32 	%f180, %f179, 0f30C90FDB, 0f30490FDB;
	setp.lt.f32 	%p92, %f178, 0f00800000;
	mul.f32 	%f181, %f178, 0f4B000000;
	selp.f32 	%f182, %f181, %f178, %p92;
	selp.f32 	%f183, 0fC1B80000, 0f00000000, %p92;
	mov.b32 	%r1477, %f182;
	add.s32 	%r1478, %r1477, -1059760811;
	and.b32  	%r1479, %r1478, -8388608;
	sub.s32 	%r1480, %r1477, %r1479;
	mov.b32 	%f184, %r1480;
	cvt.rn.f32.s32 	%f185, %r1479;
	fma.rn.f32 	%f186, %f185, 0f34000000, %f183;
	add.f32 	%f187, %f184, 0fBF800000;
	fma.rn.f32 	%f188, %f187, 0fBE055027, 0f3E1039F6;
	fma.rn.f32 	%f189, %f188, %f187, 0fBDF8CDCC;
	fma.rn.f32 	%f190, %f189, %f187, 0f3E0F2955;
	fma.rn.f32 	%f191, %f190, %f187, 0fBE2AD8B9;
	fma.rn.f32 	%f192, %f191, %f187, 0f3E4CED0B;
	fma.rn.f32 	%f193, %f192, %f187, 0fBE7FFF22;
	fma.rn.f32 	%f194, %f193, %f187, 0f3EAAAA78;
	fma.rn.f32 	%f195, %f194, %f187, 0fBF000000;
	mul.f32 	%f196, %f187, %f195;
	fma.rn.f32 	%f197, %f196, %f187, %f187;
	fma.rn.f32 	%f198, %f186, 0f3F317218, %f197;
	setp.gt.u32 	%p93, %r1477, 2139095039;
	fma.rn.f32 	%f199, %f182, 0f7F800000, 0f7F800000;
	selp.f32 	%f200, %f199, %f198, %p93;
	setp.eq.f32 	%p94, %f182, 0f00000000;
	mul.f32 	%f201, %f200, 0fC0000000;
	selp.f32 	%f202, 0f7F800000, %f201, %p94;
	sqrt.rn.f32 	%f203, %f202;
	sin.approx.f32 	%f204, %f180;
	cos.approx.f32 	%f205, %f180;
	mul.f32 	%f293, %f203, %f204;
	mul.f32 	%f278, %f203, %f205;
	mov.b32 	%r1745, 1;
	mov.u32 	%r1950, %r1960;
$L__BB0_123:
	fma.rn.f32 	%f206, %f293, %f2, 0f3F800000;
	add.f32 	%f295, %f295, %f206;
	add.s32 	%r1941, %r1941, 1;
	setp.ne.s32 	%p95, %r1941, 0;
	@%p95 bra 	$L__BB0_109;
$L__BB0_124:
	fma.rn.f32 	%f207, %f44, %f40, 0f00000000;
	neg.f32 	%f208, %f207;
	and.b32  	%r1481, %r1691, 31;
	setp.lt.u32 	%p96, %r1481, 16;
	setp.lt.u32 	%p97, %r1481, 8;
	setp.lt.u32 	%p98, %r1481, 4;
	setp.lt.u32 	%p99, %r1481, 2;
	setp.eq.s32 	%p100, %r1481, 0;
	setp.ne.s32 	%p101, %r1481, 31;
	mov.b32 	%r1482, %f208;
	shfl.sync.up.b32	%r1483|%p102, %r1482, 1, 0, -1;
	mov.b32 	%f209, %r1483;
	sub.f32 	%f210, %f209, %f207;
	selp.f32 	%f211, %f208, %f210, %p100;
	mov.b32 	%r1484, %f211;
	shfl.sync.up.b32	%r1485|%p103, %r1484, 2, 0, -1;
	mov.b32 	%f212, %r1485;
	add.f32 	%f213, %f211, %f212;
	selp.f32 	%f214, %f211, %f213, %p99;
	mov.b32 	%r1486, %f214;
	shfl.sync.up.b32	%r1487|%p104, %r1486, 4, 0, -1;
	mov.b32 	%f215, %r1487;
	add.f32 	%f216, %f214, %f215;
	selp.f32 	%f217, %f214, %f216, %p98;
	mov.b32 	%r1488, %f217;
	shfl.sync.up.b32	%r1489|%p105, %r1488, 8, 0, -1;
	mov.b32 	%f218, %r1489;
	add.f32 	%f219, %f217, %f218;
	selp.f32 	%f220, %f217, %f219, %p97;
	mov.b32 	%r1490, %f220;
	shfl.sync.up.b32	%r1491|%p106, %r1490, 16, 0, -1;
	mov.b32 	%f221, %r1491;
	add.f32 	%f66, %f220, %f221;
	selp.f32 	%f297, %f220, %f66, %p96;
	@%p101 bra 	$L__BB0_126;
	st.shared.f32 	[%r298], %f66;
$L__BB0_126:
	setp.gt.u32 	%p107, %r1691, 31;
	bar.sync 	0;
	@%p107 bra 	$L__BB0_131;
	shr.u32 	%r1492, %r5, 5;
	setp.ge.u32 	%p108, %r1691, %r1492;
	mov.f32 	%f296, 0f00000000;
	@%p108 bra 	$L__BB0_129;
	ld.shared.f32 	%f296, [%r299];
$L__BB0_129:
	setp.lt.u32 	%p109, %r1691, 16;
	setp.lt.u32 	%p110, %r1691, 8;
	setp.lt.u32 	%p111, %r1691, 4;
	setp.lt.u32 	%p112, %r1691, 2;
	setp.eq.s32 	%p113, %r1691, 0;
	setp.ge.u32 	%p114, %r1691, %r1492;
	mov.b32 	%r1494, %f296;
	shfl.sync.up.b32	%r1495|%p115, %r1494, 1, 0, -1;
	mov.b32 	%f223, %r1495;
	add.f32 	%f224, %f296, %f223;
	selp.f32 	%f225, %f296, %f224, %p113;
	mov.b32 	%r1496, %f225;
	shfl.sync.up.b32	%r1497|%p116, %r1496, 2, 0, -1;
	mov.b32 	%f226, %r1497;
	add.f32 	%f227, %f225, %f226;
	selp.f32 	%f228, %f225, %f227, %p112;
	mov.b32 	%r1498, %f228;
	shfl.sync.up.b32	%r1499|%p117, %r1498, 4, 0, -1;
	mov.b32 	%f229, %r1499;
	add.f32 	%f230, %f228, %f229;
	selp.f32 	%f231, %f228, %f230, %p111;
	mov.b32 	%r1500, %f231;
	shfl.sync.up.b32	%r1501|%p118, %r1500, 8, 0, -1;
	mov.b32 	%f232, %r1501;
	add.f32 	%f233, %f231, %f232;
	selp.f32 	%f234, %f231, %f233, %p110;
	mov.b32 	%r1502, %f234;
	shfl.sync.up.b32	%r1503|%p119, %r1502, 16, 0, -1;
	mov.b32 	%f235, %r1503;
	add.f32 	%f236, %f234, %f235;
	selp.f32 	%f70, %f234, %f236, %p109;
	@%p114 bra 	$L__BB0_131;
	st.shared.f32 	[%r299], %f70;
$L__BB0_131:
	setp.lt.u32 	%p120, %r1691, 32;
	bar.sync 	0;
	@%p120 bra 	$L__BB0_133;
	ld.shared.f32 	%f237, [%r298+-4];
	add.f32 	%f297, %f297, %f237;
$L__BB0_133:
	add.f32 	%f238, %f284, %f297;
	shl.b32 	%r1505, %r1691, 2;
	add.s32 	%r1506, %r12, %r1505;
	st.shared.f32 	[%r1506], %f238;
	add.s32 	%r1507, %r13, %r1505;
	st.shared.f32 	[%r1507], %f295;
	st.shared.f32 	[%r45], %f289;
	bar.sync 	0;
	ld.shared.f32 	%f284, [%r13+-4];
	mov.b32 	%r1989, 0;
$L__BB0_134:
	shl.b32 	%r1508, %r1989, 2;
	add.s32 	%r1509, %r12, %r1508;
	ld.shared.f32 	%f74, [%r1509];
	add.s32 	%r1510, %r13, %r1508;
	ld.shared.f32 	%f75, [%r1510];
	cvt.rzi.s32.f32 	%r451, %f75;
	setp.gt.f32 	%p121, %f74, %f83;
	@%p121 bra 	$L__BB0_168;
	setp.ge.s32 	%p122, %r1691, %r4;
	@%p122 bra 	$L__BB0_140;
	mov.u32 	%r1999, %r1691;
$L__BB0_137:
	mul.wide.u32 	%rd73, %r1999, 4;
	add.s64 	%rd74, %rd2, %rd73;
	ld.global.f32 	%f239, [%rd74];
	sub.f32 	%f76, %f239, %f74;
	setp.lt.f32 	%p123, %f76, 0f00000000;
	@%p123 bra 	$L__BB0_139;
	sub.f32 	%f240, %f76, %f7;
	fma.rn.f32 	%f241, %f6, %f240, 0f3F000000;
	tex.1d.v4.f32.f32 	{%f242, %f243, %f244, %f245}, [%rd3, {%f241}];
	shl.b32 	%r1511, %r1999, 2;
	mov.u32 	%r1512, shared_mem;
	add.s32 	%r1513, %r1512, %r1511;
	ld.shared.f32 	%f246, [%r1513];
	fma.rn.f32 	%f247, %f75, %f242, %f246;
	st.shared.f32 	[%r1513], %f247;
$L__BB0_139:
	add.s32 	%r1999, %r1999, %r5;
	setp.lt.s32 	%p124, %r1999, %r4;
	@%p124 bra 	$L__BB0_137;
$L__BB0_140:
	setp.leu.f32 	%p125, %f3, 0f358637BD;
	setp.lt.s32 	%p126, %r451, 1;
	or.pred  	%p127, %p125, %p126;
	@%p127 bra 	$L__BB0_167;
	mov.b32 	%r2000, 0;
$L__BB0_142:
	mov.u32 	%r455, %r1826;
	mov.b32 	%r1826, 2;
	setp.eq.s32 	%p128, %r455, 1;
	mov.u32 	%r2013, %r1823;
	@%p128 bra 	$L__BB0_151;
	setp.eq.s32 	%p129, %r455, 3;
	@%p129 bra 	$L__BB0_147;
	setp.ne.s32 	%p130, %r455, 2;
	@%p130 bra 	$L__BB0_146;
	mov.b32 	%r1826, 3;
	mov.u32 	%r2013, %r1824;
	bra.uni 	$L__BB0_151;
$L__BB0_146:
	add.s32 	%r1826, %r455, 1;
	mov.u32 	%r2013, %r1818;
	bra.uni 	$L__BB0_151;
$L__BB0_147:
	add.s32 	%r1822, %r1822, 1;
	setp.ne.s32 	%p131, %r1822, 0;
	@%p131 bra 	$L__BB0_150;
	add.s32 	%r1821, %r1821, 1;
	setp.ne.s32 	%p132, %r1821, 0;
	@%p132 bra 	$L__BB0_150;
	add.s32 	%r1820, %r1820, 1;
	setp.eq.s32 	%p133, %r1820, 0;
	selp.u32 	%r1517, 1, 0, %p133;
	add.s32 	%r1819, %r1819, %r1517;
	mov.b32 	%r1821, 0;
$L__BB0_150:
	mov.b32 	%r1519, -766435501;
	mul.hi.u32 	%r1520, %r1519, %r1822;
	mul.lo.s32 	%r1521, %r1822, -766435501;
	mov.b32 	%r1522, -845247145;
	mul.hi.u32 	%r1523, %r1522, %r1820;
	mul.lo.s32 	%r1524, %r1820, -845247145;
	xor.b32  	%r1525, %r1523, %r15;
	xor.b32  	%r1526, %r1525, %r1821;
	xor.b32  	%r1527, %r1520, %r16;
	xor.b32  	%r1528, %r1527, %r1819;
	mul.hi.u32 	%r1529, %r1519, %r1526;
	mul.lo.s32 	%r1530, %r1526, -766435501;
	mul.hi.u32 	%r1531, %r1522, %r1528;
	mul.lo.s32 	%r1532, %r1528, -845247145;
	xor.b32  	%r1533, %r1524, %r1531;
	xor.b32  	%r1534, %r1533, %r17;
	xor.b32  	%r1535, %r1521, %r1529;
	xor.b32  	%r1536, %r1535, %r18;
	mul.hi.u32 	%r1537, %r1519, %r1534;
	mul.lo.s32 	%r1538, %r1534, -766435501;
	mul.hi.u32 	%r1539, %r1522, %r1536;
	mul.lo.s32 	%r1540, %r1536, -845247145;
	xor.b32  	%r1541, %r1532, %r1539;
	xor.b32  	%r1542, %r1541, %r19;
	xor.b32  	%r1543, %r1530, %r1537;
	xor.b32  	%r1544, %r1543, %r20;
	mul.hi.u32 	%r1545, %r1519, %r1542;
	mul.lo.s32 	%r1546, %r1542, -766435501;
	mul.hi.u32 	%r1547, %r1522, %r1544;
	mul.lo.s32 	%r1548, %r1544, -845247145;
	xor.b32  	%r1549, %r1540, %r1547;
	xor.b32  	%r1550, %r1549, %r21;
	xor.b32  	%r1551, %r1538, %r1545;
	xor.b32  	%r1552, %r1551, %r22;
	mul.hi.u32 	%r1553, %r1519, %r1550;
	mul.lo.s32 	%r1554, %r1550, -766435501;
	mul.hi.u32 	%r1555, %r1522, %r1552;
	mul.lo.s32 	%r1556, %r1552, -845247145;
	xor.b32  	%r1557, %r1548, %r1555;
	xor.b32  	%r1558, %r1557, %r23;
	xor.b32  	%r1559, %r1546, %r1553;
	xor.b32  	%r1560, %r1559, %r24;
	mul.hi.u32 	%r1561, %r1519, %r1558;
	mul.lo.s32 	%r1562, %r1558, -766435501;
	mul.hi.u32 	%r1563, %r1522, %r1560;
	mul.lo.s32 	%r1564, %r1560, -845247145;
	xor.b32  	%r1565, %r1556, %r1563;
	xor.b32  	%r1566, %r1565, %r25;
	xor.b32  	%r1567, %r1554, %r1561;
	xor.b32  	%r1568, %r1567, %r26;
	mul.hi.u32 	%r1569, %r1519, %r1566;
	mul.lo.s32 	%r1570, %r1566, -766435501;
	mul.hi.u32 	%r1571, %r1522, %r1568;
	mul.lo.s32 	%r1572, %r1568, -845247145;
	xor.b32  	%r1573, %r1564, %r1571;
	xor.b32  	%r1574, %r1573, %r27;
	xor.b32  	%r1575, %r1562, %r1569;
	xor.b32  	%r1576, %r1575, %r28;
	mul.hi.u32 	%r1577, %r1519, %r1574;
	mul.lo.s32 	%r1578, %r1574, -766435501;
	mul.hi.u32 	%r1579, %r1522, %r1576;
	mul.lo.s32 	%r1580, %r1576, -845247145;
	xor.b32  	%r1581, %r1572, %r1579;
	xor.b32  	%r1582, %r1581, %r29;
	xor.b32  	%r1583, %r1570, %r1577;
	xor.b32  	%r1584, %r1583, %r30;
	mul.hi.u32 	%r1585, %r1519, %r1582;
	mul.lo.s32 	%r1586, %r1582, -766435501;
	mul.hi.u32 	%r1587, %r1522, %r1584;
	mul.lo.s32 	%r1588, %r1584, -845247145;
	xor.b32  	%r1589, %r1580, %r1587;
	xor.b32  	%r1590, %r1589, %r31;
	xor.b32  	%r1591, %r1578, %r1585;
	xor.b32  	%r1592, %r1591, %r32;
	mul.hi.u32 	%r1593, %r1519, %r1590;
	mul.lo.s32 	%r472, %r1590, -766435501;
	mul.hi.u32 	%r1594, %r1522, %r1592;
	mul.lo.s32 	%r1823, %r1592, -845247145;
	xor.b32  	%r1595, %r1588, %r1594;
	xor.b32  	%r1818, %r1595, %r33;
	xor.b32  	%r1596, %r1586, %r1593;
	xor.b32  	%r1824, %r1596, %r34;
	mov.b32 	%r1826, 0;
	mov.u32 	%r2013, %r1825;
	mov.u32 	%r1825, %r472;
$L__BB0_151:
	cvt.rn.f32.u32 	%f248, %r2013;
	fma.rn.f32 	%f249, %f248, 0f2F800000, 0f2F000000;
	setp.geu.f32 	%p134, %f249, %f3;
	@%p134 bra 	$L__BB0_166;
	mov.b32 	%r2035, 2;
	setp.eq.s32 	%p135, %r1826, 1;
	mov.u32 	%r2026, %r1823;
	@%p135 bra 	$L__BB0_161;
	setp.eq.s32 	%p136, %r1826, 3;
	@%p136 bra 	$L__BB0_157;
	setp.ne.s32 	%p137, %r1826, 2;
	@%p137 bra 	$L__BB0_156;
	mov.b32 	%r2035, 3;
	mov.u32 	%r2026, %r1824;
	bra.uni 	$L__BB0_161;
$L__BB0_156:
	add.s32 	%r2035, %r1826, 1;
	mov.u32 	%r2026, %r1818;
	bra.uni 	$L__BB0_161;
$L__BB0_157:
	add.s32 	%r1822, %r1822, 1;
	setp.ne.s32 	%p138, %r1822, 0;
	@%p138 bra 	$L__BB0_160;
	add.s32 	%r1821, %r1821, 1;
	setp.ne.s32 	%p139, %r1821, 0;
	@%p139 bra 	$L__BB0_160;
	add.s32 	%r1820, %r1820, 1;
	setp.eq.s32 	%p140, %r1820, 0;
	selp.u32 	%r1600, 1, 0, %p140;
	add.s32 	%r1819, %r1819, %r1600;
	mov.b32 	%r1821, 0;
$L__BB0_160:
	mov.b32 	%r1602, -766435501;
	mul.hi.u32 	%r1603, %r1602, %r1822;
	mul.lo.s32 	%r1604, %r1822, -766435501;
	mov.b32 	%r1605, -845247145;
	mul.hi.u32 	%r1606, %r1605, %r1820;
	mul.lo.s32 	%r1607, %r1820, -845247145;
	xor.b32  	%r1608, %r1606, %r15;
	xor.b32  	%r1609, %r1608, %r1821;
	xor.b32  	%r1610, %r1603, %r16;
	xor.b32  	%r1611, %r1610, %r1819;
	mul.hi.u32 	%r1612, %r1602, %r1609;
	mul.lo.s32 	%r1613, %r1609, -766435501;
	mul.hi.u32 	%r1614, %r1605, %r1611;
	mul.lo.s32 	%r1615, %r1611, -845247145;
	xor.b32  	%r1616, %r1607, %r1614;
	xor.b32  	%r1617, %r1616, %r17;
	xor.b32  	%r1618, %r1604, %r1612;
	xor.b32  	%r1619, %r1618, %r18;
	mul.hi.u32 	%r1620, %r1602, %r1617;
	mul.lo.s32 	%r1621, %r1617, -766435501;
	mul.hi.u32 	%r1622, %r1605, %r1619;
	mul.lo.s32 	%r1623, %r1619, -845247145;
	xor.b32  	%r1624, %r1615, %r1622;
	xor.b32  	%r1625, %r1624, %r19;
	xor.b32  	%r1626, %r1613, %r1620;
	xor.b32  	%r1627, %r1626, %r20;
	mul.hi.u32 	%r1628, %r1602, %r1625;
	mul.lo.s32 	%r1629, %r1625, -766435501;
	mul.hi.u32 	%r1630, %r1605, %r1627;
	mul.lo.s32 	%r1631, %r1627, -845247145;
	xor.b32  	%r1632, %r1623, %r1630;
	xor.b32  	%r1633, %r1632, %r21;
	xor.b32  	%r1634, %r1621, %r1628;
	xor.b32  	%r1635, %r1634, %r22;
	mul.hi.u32 	%r1636, %r1602, %r1633;
	mul.lo.s32 	%r1637, %r1633, -766435501;
	mul.hi.u32 	%r1638, %r1605, %r1635;
	mul.lo.s32 	%r1639, %r1635, -845247145;
	xor.b32  	%r1640, %r1631, %r1638;
	xor.b32  	%r1641, %r1640, %r23;
	xor.b32  	%r1642, %r1629, %r1636;
	xor.b32  	%r1643, %r1642, %r24;
	mul.hi.u32 	%r1644, %r1602, %r1641;
	mul.lo.s32 	%r1645, %r1641, -766435501;
	mul.hi.u32 	%r1646, %r1605, %r1643;
	mul.lo.s32 	%r1647, %r1643, -845247145;
	xor.b32  	%r1648, %r1639, %r1646;
	xor.b32  	%r1649, %r1648, %r25;
	xor.b32  	%r1650, %r1637, %r1644;
	xor.b32  	%r1651, %r1650, %r26;
	mul.hi.u32 	%r1652, %r1602, %r1649;
	mul.lo.s32 	%r1653, %r1649, -766435501;
	mul.hi.u32 	%r1654, %r1605, %r1651;
	mul.lo.s32 	%r1655, %r1651, -845247145;
	xor.b32  	%r1656, %r1647, %r1654;
	xor.b32  	%r1657, %r1656, %r27;
	xor.b32  	%r1658, %r1645, %r1652;
	xor.b32  	%r1659, %r1658, %r28;
	mul.hi.u32 	%r1660, %r1602, %r1657;
	mul.lo.s32 	%r1661, %r1657, -766435501;
	mul.hi.u32 	%r1662, %r1605, %r1659;
	mul.lo.s32 	%r1663, %r1659, -845247145;
	xor.b32  	%r1664, %r1655, %r1662;
	xor.b32  	%r1665, %r1664, %r29;
	xor.b32  	%r1666, %r1653, %r1660;
	xor.b32  	%r1667, %r1666, %r30;
	mul.hi.u32 	%r1668, %r1602, %r1665;
	mul.lo.s32 	%r1669, %r1665, -766435501;
	mul.hi.u32 	%r1670, %r1605, %r1667;
	mul.lo.s32 	%r1671, %r1667, -845247145;
	xor.b32  	%r1672, %r1663, %r1670;
	xor.b32  	%r1673, %r1672, %r31;
	xor.b32  	%r1674, %r1661, %r1668;
	xor.b32  	%r1675, %r1674, %r32;
	mul.hi.u32 	%r1676, %r1602, %r1673;
	mul.lo.s32 	%r494, %r1673, -766435501;
	mul.hi.u32 	%r1677, %r1605, %r1675;
	mul.lo.s32 	%r1823, %r1675, -845247145;
	xor.b32  	%r1678, %r1671, %r1677;
	xor.b32  	%r1818, %r1678, %r33;
	xor.b32  	%r1679, %r1669, %r1676;
	xor.b32  	%r1824, %r1679, %r34;
	mov.b32 	%r2035, 0;
	mov.u32 	%r2026, %r1825;
	mov.u32 	%r1825, %r494;
$L__BB0_161:
	mov.u32 	%r1826, %r2035;
	cvt.rn.f32.u32 	%f250, %r2026;
	fma.rn.f32 	%f251, %f250, 0f2F800000, 0f2F000000;
	lg2.approx.f32 	%f252, %f251;
	mul.f32 	%f253, %f252, 0fBF317218;
	div.rn.f32 	%f77, %f253, %f4;
	@%p122 bra 	$L__BB0_166;
	mul.f32 	%f254, %f5, %f77;
	mul.f32 	%f255, %f254, 0fBFB8AA3B;
	ex2.approx.f32 	%f256, %f255;
	mov.f32 	%f257, 0f3F800000;
	sub.f32 	%f78, %f257, %f256;
	add.f32 	%f79, %f74, %f77;
	mov.u32 	%r2036, %r1691;
$L__BB0_163:
	mul.wide.u32 	%rd75, %r2036, 4;
	add.s64 	%rd76, %rd2, %rd75;
	ld.global.f32 	%f258, [%rd76];
	sub.f32 	%f80, %f258, %f79;
	setp.lt.f32 	%p142, %f80, 0f00000000;
	@%p142 bra 	$L__BB0_165;
	sub.f32 	%f259, %f80, %f7;
	fma.rn.f32 	%f260, %f6, %f259, 0f3F000000;
	tex.1d.v4.f32.f32 	{%f261, %f262, %f263, %f264}, [%rd3, {%f260}];
	shl.b32 	%r1681, %r2036, 2;
	mov.u32 	%r1682, shared_mem;
	add.s32 	%r1683, %r1682, %r1681;
	ld.shared.f32 	%f265, [%r1683];
	fma.rn.f32 	%f266, %f78, %f261, %f265;
	st.shared.f32 	[%r1683], %f266;
$L__BB0_165:
	add.s32 	%r2036, %r2036, %r5;
	setp.lt.s32 	%p143, %r2036, %r4;
	@%p143 bra 	$L__BB0_163;
$L__BB0_166:
	add.s32 	%r2000, %r2000, 1;
	setp.ne.s32 	%p144, %r2000, %r451;
	@%p144 bra 	$L__BB0_142;
$L__BB0_167:
	add.s32 	%r1989, %r1989, 1;
	setp.ne.s32 	%p145, %r1989, %r5;
	@%p145 bra 	$L__BB0_134;
$L__BB0_168:
	bar.sync 	0;
	setp.lt.f32 	%p146, %f284, %f83;
	mov.u32 	%r1704, %r1960;
	@%p146 bra 	$L__BB0_83;
$L__BB0_169:
	ld.param.u64 	%rd85, [sipm_signals_param_11];
	setp.ge.s32 	%p147, %r1691, %r4;
	cvta.to.global.u64 	%rd77, %rd85;
	mul.wide.u32 	%rd78, %r1, 4;
	add.s64 	%rd79, %rd77, %rd78;
	ld.global.f32 	%f81, [%rd79];
	@%p147 bra 	$L__BB0_172;
	mul.lo.s32 	%r539, %r4, %r3;
	mov.u32 	%r1685, shared_mem;
$L__BB0_171:
	shl.b32 	%r1684, %r1691, 2;
	add.s32 	%r1686, %r1685, %r1684;
	ld.shared.f32 	%f267, [%r1686];
	mul.f32 	%f268, %f81, %f267;
	add.s32 	%r1687, %r1691, %r539;
	mul.wide.s32 	%rd80, %r1687, 4;
	add.s64 	%rd81, %rd1, %rd80;
	st.global.f32 	[%rd81], %f268;
	add.s32 	%r1691, %r1691, %r5;
	setp.lt.s32 	%p148, %r1691, %r4;
	@%p148 bra 	$L__BB0_171;
$L__BB0_172:
	ret;

}
	// .globl	sipm_signals_w_ucells
.visible .entry sipm_signals_w_ucells(
	.param .u64 .ptr .align 1 sipm_signals_w_ucells_param_0,
	.param .u64 .ptr .align 1 sipm_signals_w_ucells_param_1,
	.param .u64 .ptr .align 1 sipm_signals_w_ucells_param_2,
	.param .u64 .ptr .align 1 sipm_signals_w_ucells_param_3,
	.param .u64 .ptr .align 1 sipm_signals_w_ucells_param_4,
	.param .u32 sipm_signals_w_ucells_param_5,
	.param .u64 .ptr .align 1 sipm_signals_w_ucells_param_6,
	.param .u64 .ptr .align 1 sipm_signals_w_ucells_param_7,
	.param .u64 .ptr .align 1 sipm_signals_w_ucells_param_8,
	.param .u64 .ptr .align 1 sipm_signals_w_ucells_param_9,
	.param .u64 .ptr .align 1 sipm_signals_w_ucells_param_10,
	.param .u64 .ptr .align 1 sipm_signals_w_ucells_param_11,
	.param .u64 .ptr .align 1 sipm_signals_w_ucells_param_12,
	.param .u64 .ptr .align 1 sipm_signals_w_ucells_param_13,
	.param .u64 .ptr .align 1 sipm_signals_w_ucells_param_14,
	.param .u64 .ptr .align 1 sipm_signals_w_ucells_param_15,
	.param .u64 .ptr .align 1 sipm_signals_w_ucells_param_16,
	.param .u64 .ptr .align 1 sipm_signals_w_ucells_param_17,
	.param .u64 .ptr .align 1 sipm_signals_w_ucells_param_18,
	.param .u64 .ptr .align 1 sipm_signals_w_ucells_param_19,
	.param .u64 .ptr .align 1 sipm_signals_w_ucells_param_20,
	.param .f32 sipm_signals_w_ucells_param_21,
	.param .f32 sipm_signals_w_ucells_param_22,
	.param .u64 .ptr .align 1 sipm_signals_w_ucells_param_23,
	.param .u32 sipm_signals_w_ucells_param_24
)
{
	.reg .pred 	%p<350>;
	.reg .b16 	%rs<15>;
	.reg .b32 	%r<5023>;
	.reg .b32 	%f<692>;
	.reg .b64 	%rd<89>;

	ld.param.u64 	%rd4, [sipm_signals_w_ucells_param_0];
	ld.param.u64 	%rd5, [sipm_signals_w_ucells_param_1];
	ld.param.u64 	%rd6, [sipm_signals_w_ucells_param_2];
	ld.param.u64 	%rd7, [sipm_signals_w_ucells_param_3];
	ld.param.u64 	%rd8, [sipm_signals_w_ucells_param_4];
	ld.param.u32 	%r1092, [sipm_signals_w_ucells_param_5];
	ld.param.u64 	%rd10, [sipm_signals_w_ucells_param_7];
	ld.param.u64 	%rd12, [sipm_signals_w_ucells_param_9];
	ld.param.u64 	%rd13, [sipm_signals_w_ucells_param_10];
	ld.param.u64 	%rd14, [sipm_signals_w_ucells_param_11];
	ld.param.u64 	%rd15, [sipm_signals_w_ucells_param_12];
	ld.param.u64 	%rd17, [sipm_signals_w_ucells_param_14];
	ld.param.u64 	%rd18, [sipm_signals_w_ucells_param_15];
	ld.param.u64 	%rd19, [sipm_signals_w_ucells_param_16];
	ld.param.u64 	%rd20, [sipm_signals_w_ucells_param_17];
	ld.param.u64 	%rd21, [sipm_signals_w_ucells_param_18];
	ld.param.u64 	%rd22, [sipm_signals_w_ucells_param_19];
	ld.param.u64 	%rd23, [sipm_signals_w_ucells_param_20];
	ld.param.f32 	%f143, [sipm_signals_w_ucells_param_21];
	ld.param.f32 	%f144, [sipm_signals_w_ucells_param_22];
	ld.param.u64 	%rd24, [sipm_signals_w_ucells_param_23];
	ld.param.u32 	%r1091, [sipm_signals_w_ucells_param_24];
	mov.u32 	%r1, %ctaid.x;
	mul.lo.s32 	%r1093, %r1091, %r1092;
	setp.ge.s32 	%p1, %r1, %r1093;
	@%p1 bra 	$L__BB1_385;
	cvta.to.global.u64 	%rd25, %rd8;
	div.s32 	%r2, %r1, %r1091;
	cvt.s64.s32 	%rd26, %r2;
	add.s64 	%rd27, %rd25, %rd26;
	ld.global.u8 	%rs3, [%rd27];
	setp.ne.s16 	%p2, %rs3, 0;
	@%p2 bra 	$L__BB1_385;
	mul.lo.s32 	%r1094, %r2, %r1091;
	sub.s32 	%r3, %r1, %r1094;
	cvta.to.global.u64 	%rd28, %rd5;
	mul.wide.s32 	%rd29, %r2, 4;
	add.s64 	%rd30, %rd28, %rd29;
	ld.global.u32 	%r1095, [%rd30+4];
	ld.global.u32 	%r1096, [%rd30];
	sub.s32 	%r4, %r1095, %r1096;
	cvta.to.global.u64 	%rd31, %rd7;
	add.s64 	%rd32, %rd31, %rd29;
	ld.global.u32 	%r1097, [%rd32];
	cvta.to.global.u64 	%rd33, %rd6;
	mul.wide.s32 	%rd34, %r1097, 4;
	add.s64 	%rd1, %rd33, %rd34;
	cvta.to.global.u64 	%rd35, %rd4;
	mul.wide.s32 	%rd36, %r1096, 4;
	add.s64 	%rd2, %rd35, %rd36;
	cvta.to.global.u64 	%rd37, %rd12;
	mul.wide.s32 	%rd38, %r3, 4;
	add.s64 	%rd39, %rd37, %rd38;
	ld.global.u32 	%r5, [%rd39];
	cvt.rn.f32.s32 	%f1, %r5;
	sqrt.rn.f32 	%f145, %f1;
	cvt.rzi.s32.f32 	%r6, %f145;
	mov.u32 	%r7, %ntid.x;
	mov.u32 	%r4317, %tid.x;
	setp.ge.s32 	%p3, %r4317, %r4;
	mov.u32 	%r4315, %r4317;
	@%p3 bra 	$L__BB1_3;
	bra.uni 	$L__BB1_386;
$L__BB1_3:
	shl.b32 	%r1102, %r4, 2;
	mov.u32 	%r1103, shared_mem;
	add.s32 	%r1104, %r1103, %r1102;
	shl.b32 	%r1105, %r7, 2;
	add.s32 	%r1106, %r1104, %r1105;
	add.s32 	%r9, %r1106, %r1105;
	setp.ge.s32 	%p5, %r4317, %r5;
	mov.u32 	%r4316, %r4317;
	@%p5 bra 	$L__BB1_5;
$L__BB1_4:
	shl.b32 	%r1107, %r4316, 1;
	add.s32 	%r1108, %r9, %r1107;
	mov.b16 	%rs4, -1024;
	st.shared.u16 	[%r1108+144], %rs4;
	add.s32 	%r4316, %r4316, %r7;
	setp.lt.s32 	%p6, %r4316, %r5;
	@%p6 bra 	$L__BB1_4;
$L__BB1_5:
	cvta.to.global.u64 	%rd40, %rd19;
	add.s64 	%rd42, %rd40, %rd38;
	ld.global.u32 	%r1109, [%rd42];
	setp.ne.s32 	%p7, %r1109, 1;
	@%p7 bra 	$L__BB1_9;
	setp.ge.s32 	%p348, %r4317, %r4;
	@%p348 bra 	$L__BB1_385;
	mul.lo.s32 	%r14, %r4, %r3;
$L__BB1_8:
	add.s32 	%r4313, %r4317, %r14;
	mul.wide.s32 	%rd84, %r4313, 4;
	add.s64 	%rd85, %rd1, %rd84;
	mov.b32 	%r4314, 0;
	st.global.u32 	[%rd85], %r4314;
	add.s32 	%r4317, %r4317, %r7;
	setp.lt.s32 	%p349, %r4317, %r4;
	@%p349 bra 	$L__BB1_8;
	bra.uni 	$L__BB1_385;
$L__BB1_9:
	bar.sync 	0;
	cvta.to.global.u64 	%rd43, %rd24;
	mul.wide.s32 	%rd44, %r3, 8;
	add.s64 	%rd45, %rd43, %rd44;
	ld.global.u64 	%rd46, [%rd45];
	cvt.u32.u64 	%r17, %rd46;
	{ .reg .b32 tmp; mov.b64 {tmp, %r18}, %rd46; }
	add.s32 	%r19, %r17, -1640531527;
	add.s32 	%r20, %r18, -1150833019;
	add.s32 	%r21, %r17, 1013904242;
	add.s32 	%r22, %r18, 1993301258;
	add.s32 	%r23, %r17, -626627285;
	add.s32 	%r24, %r18, 842468239;
	add.s32 	%r25, %r17, 2027808484;
	add.s32 	%r26, %r18, -308364780;
	add.s32 	%r27, %r17, 387276957;
	add.s32 	%r28, %r18, -1459197799;
	add.s32 	%r29, %r17, -1253254570;
	add.s32 	%r30, %r18, 1684936478;
	add.s32 	%r31, %r17, 1401181199;
	add.s32 	%r32, %r18, 534103459;
	add.s32 	%r33, %r17, -239350328;
	add.s32 	%r34, %r18, -616729560;
	add.s32 	%r35, %r17, -1879881855;
	add.s32 	%r36, %r18, -1767562579;
	cvta.to.global.u64 	%rd47, %rd17;
	add.s64 	%rd49, %rd47, %rd38;
	ld.global.f32 	%f2, [%rd49];
	cvta.to.global.u64 	%rd50, %rd18;
	add.s64 	%rd51, %rd50, %rd38;
	ld.global.f32 	%f3, [%rd51];
	cvta.to.global.u64 	%rd52, %rd23;
	add.s64 	%rd53, %rd52, %rd38;
	ld.global.f32 	%f4, [%rd53];
	cvta.to.global.u64 	%rd54, %rd20;
	add.s64 	%rd55, %rd54, %rd38;
	ld.global.f32 	%f5, [%rd55];
	cvta.to.global.u64 	%rd56, %rd21;
	add.s64 	%rd57, %rd56, %rd38;
	ld.global.f32 	%f6, [%rd57];
	cvta.to.global.u64 	%rd58, %rd22;
	add.s64 	%rd59, %rd58, %rd38;
	ld.global.f32 	%f7, [%rd59];
	cvta.to.global.u64 	%rd60, %rd13;
	mul.wide.s32 	%rd61, %r2, 8;
	add.s64 	%rd62, %rd60, %rd61;
	ld.global.u64 	%rd3, [%rd62];
	cvta.to.global.u64 	%rd63, %rd14;
	add.s64 	%rd65, %rd63, %rd29;
	ld.global.f32 	%f8, [%rd65];
	cvta.to.global.u64 	%rd66, %rd15;
	add.s64 	%rd67, %rd66, %rd29;
	ld.global.f32 	%f9, [%rd67];
	cvta.to.global.u64 	%rd68, %rd10;
	add.s64 	%rd69, %rd68, %rd38;
	ld.global.u32 	%r4372, [%rd69];
	ld.global.u32 	%r1111, [%rd69+4];
	setp.gt.f32 	%p8, %f4, 0f49742400;
	add.f32 	%f146, %f144, 0f3F800000;
	selp.f32 	%f638, %f146, %f143, %p8;
	add.f32 	%f147, %f143, %f144;
	mul.f32 	%f11, %f147, 0f3F000000;
	setp.geu.f32 	%p9, %f638, %f144;
	setp.ge.s32 	%p10, %r4372, %r1111;
	and.pred  	%p11, %p9, %p10;
	@%p11 bra 	$L__BB1_382;
	mov.b32 	%r1114, -845247145;
	mul.hi.u32 	%r1115, %r1114, %r4317;
	xor.b32  	%r1116, %r1115, %r17;
	mov.b32 	%r4374, 0;
	mov.b32 	%r1117, -766435501;
	mul.hi.u32 	%r1118, %r1117, %r4374;
	xor.b32  	%r1119, %r1118, %r18;
	mul.hi.u32 	%r1120, %r1114, %r1119;
	mul.lo.s32 	%r1121, %r4317, -845247145;
	xor.b32  	%r1122, %r1121, %r1120;
	xor.b32  	%r1123, %r1122, %r19;
	mul.hi.u32 	%r1124, %r1117, %r1116;
	xor.b32  	%r1125, %r1124, %r20;
	mul.hi.u32 	%r1126, %r1114, %r1125;
	mul.lo.s32 	%r1127, %r1119, -845247145;
	xor.b32  	%r1128, %r1127, %r1126;
	xor.b32  	%r1129, %r1128, %r21;
	mul.hi.u32 	%r1130, %r1117, %r1123;
	mul.lo.s32 	%r1131, %r1116, -766435501;
	xor.b32  	%r1132, %r1131, %r1130;
	xor.b32  	%r1133, %r1132, %r22;
	mul.hi.u32 	%r1134, %r1114, %r1133;
	mul.lo.s32 	%r1135, %r1125, -845247145;
	xor.b32  	%r1136, %r1135, %r1134;
	xor.b32  	%r1137, %r1136, %r23;
	mul.hi.u32 	%r1138, %r1117, %r1129;
	mul.lo.s32 	%r1139, %r1123, -766435501;
	xor.b32  	%r1140, %r1139, %r1138;
	xor.b32  	%r1141, %r1140, %r24;
	mul.hi.u32 	%r1142, %r1114, %r1141;
	mul.lo.s32 	%r1143, %r1133, -845247145;
	xor.b32  	%r1144, %r1143, %r1142;
	xor.b32  	%r1145, %r1144, %r25;
	mul.hi.u32 	%r1146, %r1117, %r1137;
	mul.lo.s32 	%r1147, %r1129, -766435501;
	xor.b32  	%r1148, %r1147, %r1146;
	xor.b32  	%r1149, %r1148, %r26;
	mul.hi.u32 	%r1150, %r1114, %r1149;
	mul.lo.s32 	%r1151, %r1141, -845247145;
	xor.b32  	%r1152, %r1151, %r1150;
	xor.b32  	%r1153, %r1152, %r27;
	mul.hi.u32 	%r1154, %r1117, %r1145;
	mul.lo.s32 	%r1155, %r1137, -766435501;
	xor.b32  	%r1156, %r1155, %r1154;
	xor.b32  	%r1157, %r1156, %r28;
	mul.hi.u32 	%r1158, %r1114, %r1157;
	mul.lo.s32 	%r1159, %r1149, -845247145;
	xor.b32  	%r1160, %r1159, %r1158;
	xor.b32  	%r1161, %r1160, %r29;
	mul.hi.u32 	%r1162, %r1117, %r1153;
	mul.lo.s32 	%r1163, %r1145, -766435501;
	xor.b32  	%r1164, %r1163, %r1162;
	xor.b32  	%r1165, %r1164, %r30;
	mul.hi.u32 	%r1166, %r1114, %r1165;
	mul.lo.s32 	%r1167, %r1157, -845247145;
	xor.b32  	%r1168, %r1167, %r1166;
	xor.b32  	%r1169, %r1168, %r31;
	mul.hi.u32 	%r1170, %r1117, %r1161;
	mul.lo.s32 	%r1171, %r1153, -766435501;
	xor.b32  	%r1172, %r1171, %r1170;
	xor.b32  	%r1173, %r1172, %r32;
	mul.hi.u32 	%r1174, %r1114, %r1173;
	mul.lo.s32 	%r1175, %r1165, -845247145;
	xor.b32  	%r1176, %r1175, %r1174;
	xor.b32  	%r1177, %r1176, %r33;
	mul.hi.u32 	%r1178, %r1117, %r1169;
	mul.lo.s32 	%r1179, %r1161, -766435501;
	xor.b32  	%r1180, %r1179, %r1178;
	xor.b32  	%r1181, %r1180, %r34;
	mul.lo.s32 	%r4545, %r1181, -845247145;
	mul.lo.s32 	%r136, %r1177, -766435501;
	add.s32 	%r41, %r5, -1;
	mul.hi.u32 	%r1182, %r1117, %r1177;
	mul.lo.s32 	%r1183, %r1169, -766435501;
	xor.b32  	%r1184, %r1183, %r1182;
	xor.b32  	%r4667, %r1184, %r36;
	mul.hi.u32 	%r1185, %r1114, %r1181;
	mul.lo.s32 	%r1186, %r1173, -845247145;
	xor.b32  	%r1187, %r1186, %r1185;
	xor.b32  	%r4546, %r1187, %r35;
	mov.f32 	%f685, 0f00000000;
	mov.u32 	%r5004, %r7;
	mov.u32 	%r5005, %r7;
	mov.u32 	%r4550, %r4374;
	mov.u32 	%r4549, %r4374;
	mov.u32 	%r4548, %r4317;
	mov.u32 	%r4547, %r4374;
	mov.u32 	%r4961, %r4374;
	mov.u32 	%r138, %r4374;
$L__BB1_11:
	shl.b32 	%r1188, %r4, 2;
	mov.u32 	%r1189, shared_mem;
	add.s32 	%r1190, %r1189, %r1188;
	shl.b32 	%r1191, %r7, 2;
	add.s32 	%r60, %r1190, %r1191;
	setp.ne.s32 	%p12, %r5005, %r7;
	@%p12 bra 	$L__BB1_40;
	mov.b32 	%r4338, 2;
	setp.eq.s32 	%p13, %r138, 1;
	mov.u32 	%r4337, %r4545;
	mov.u32 	%r4339, %r136;
	@%p13 bra 	$L__BB1_21;
	setp.eq.s32 	%p14, %r138, 3;
	@%p14 bra 	$L__BB1_17;
	setp.ne.s32 	%p15, %r138, 2;
	@%p15 bra 	$L__BB1_16;
	mov.b32 	%r4338, 3;
	mov.u32 	%r4337, %r4667;
	mov.u32 	%r4339, %r136;
	bra.uni 	$L__BB1_21;
$L__BB1_16:
	add.s32 	%r4338, %r138, 1;
	mov.u32 	%r4337, %r4546;
	mov.u32 	%r4339, %r136;
	bra.uni 	$L__BB1_21;
$L__BB1_17:
	add.s32 	%r4550, %r4550, 1;
	setp.ne.s32 	%p16, %r4550, 0;
	@%p16 bra 	$L__BB1_20;
	add.s32 	%r4549, %r4549, 1;
	setp.ne.s32 	%p17, %r4549, 0;
	@%p17 bra 	$L__BB1_20;
	add.s32 	%r4548, %r4548, 1;
	setp.eq.s32 	%p18, %r4548, 0;
	selp.u32 	%r1194, 1, 0, %p18;
	add.s32 	%r4547, %r4547, %r1194;
	mov.b32 	%r4549, 0;
$L__BB1_20:
	mov.b32 	%r1196, -766435501;
	mul.hi.u32 	%r1197, %r1196, %r4550;
	mul.lo.s32 	%r1198, %r4550, -766435501;
	mov.b32 	%r1199, -845247145;
	mul.hi.u32 	%r1200, %r1199, %r4548;
	mul.lo.s32 	%r1201, %r4548, -845247145;
	xor.b32  	%r1202, %r1200, %r17;
	xor.b32  	%r1203, %r1202, %r4549;
	xor.b32  	%r1204, %r1197, %r18;
	xor.b32  	%r1205, %r1204, %r4547;
	mul.hi.u32 	%r1206, %r1196, %r1203;
	mul.lo.s32 	%r1207, %r1203, -766435501;
	mul.hi.u32 	%r1208, %r1199, %r1205;
	mul.lo.s32 	%r1209, %r1205, -845247145;
	xor.b32  	%r1210, %r1201, %r1208;
	xor.b32  	%r1211, %r1210, %r19;
	xor.b32  	%r1212, %r1198, %r1206;
	xor.b32  	%r1213, %r1212, %r20;
	mul.hi.u32 	%r1214, %r1196, %r1211;
	mul.lo.s32 	%r1215, %r1211, -766435501;
	mul.hi.u32 	%r1216, %r1199, %r1213;
	mul.lo.s32 	%r1217, %r1213, -845247145;
	xor.b32  	%r1218, %r1209, %r1216;
	xor.b32  	%r1219, %r1218, %r21;
	xor.b32  	%r1220, %r1207, %r1214;
	xor.b32  	%r1221, %r1220, %r22;
	mul.hi.u32 	%r1222, %r1196, %r1219;
	mul.lo.s32 	%r1223, %r1219, -766435501;
	mul.hi.u32 	%r1224, %r1199, %r1221;
	mul.lo.s32 	%r1225, %r1221, -845247145;
	xor.b32  	%r1226, %r1217, %r1224;
	xor.b32  	%r1227, %r1226, %r23;
	xor.b32  	%r1228, %r1215, %r1222;
	xor.b32  	%r1229, %r1228, %r24;
	mul.hi.u32 	%r1230, %r1196, %r1227;
	mul.lo.s32 	%r1231, %r1227, -766435501;
	mul.hi.u32 	%r1232, %r1199, %r1229;
	mul.lo.s32 	%r1233, %r1229, -845247145;
	xor.b32  	%r1234, %r1225, %r1232;
	xor.b32  	%r1235, %r1234, %r25;
	xor.b32  	%r1236, %r1223, %r1230;
	xor.b32  	%r1237, %r1236, %r26;
	mul.hi.u32 	%r1238, %r1196, %r1235;
	mul.lo.s32 	%r1239, %r1235, -766435501;
	mul.hi.u32 	%r1240, %r1199, %r1237;
	mul.lo.s32 	%r1241, %r1237, -845247145;
	xor.b32  	%r1242, %r1233, %r1240;
	xor.b32  	%r1243, %r1242, %r27;
	xor.b32  	%r1244, %r1231, %r1238;
	xor.b32  	%r1245, %r1244, %r28;
	mul.hi.u32 	%r1246, %r1196, %r1243;
	mul.lo.s32 	%r1247, %r1243, -766435501;
	mul.hi.u32 	%r1248, %r1199, %r1245;
	mul.lo.s32 	%r1249, %r1245, -845247145;
	xor.b32  	%r1250, %r1241, %r1248;
	xor.b32  	%r1251, %r1250, %r29;
	xor.b32  	%r1252, %r1239, %r1246;
	xor.b32  	%r1253, %r1252, %r30;
	mul.hi.u32 	%r1254, %r1196, %r1251;
	mul.lo.s32 	%r1255, %r1251, -766435501;
	mul.hi.u32 	%r1256, %r1199, %r1253;
	mul.lo.s32 	%r1257, %r1253, -845247145;
	xor.b32  	%r1258, %r1249, %r1256;
	xor.b32  	%r1259, %r1258, %r31;
	xor.b32  	%r1260, %r1247, %r1254;
	xor.b32  	%r1261, %r1260, %r32;
	mul.hi.u32 	%r1262, %r1196, %r1259;
	mul.lo.s32 	%r1263, %r1259, -766435501;
	mul.hi.u32 	%r1264, %r1199, %r1261;
	mul.lo.s32 	%r1265, %r1261, -845247145;
	xor.b32  	%r1266, %r1257, %r1264;
	xor.b32  	%r1267, %r1266, %r33;
	xor.b32  	%r1268, %r1255, %r1262;
	xor.b32  	%r1269, %r1268, %r34;
	mul.hi.u32 	%r1270, %r1196, %r1267;
	mul.lo.s32 	%r4339, %r1267, -766435501;
	mul.hi.u32 	%r1271, %r1199, %r1269;
	mul.lo.s32 	%r4545, %r1269, -845247145;
	xor.b32  	%r1272, %r1265, %r1271;
	xor.b32  	%r4546, %r1272, %r35;
	xor.b32  	%r1273, %r1263, %r1270;
	xor.b32  	%r4667, %r1273, %r36;
	mov.b32 	%r4338, 0;
	mov.u32 	%r4337, %r136;
$L__BB1_21:
	shr.u32 	%r1275, %r4317, 3;
	and.b32  	%r1276, %r1275, 124;
	add.s32 	%r83, %r9, %r1276;
	and.b32  	%r1277, %r4317, 31;
	setp.lt.u32 	%p19, %r1277, 16;
	setp.lt.u32 	%p20, %r1277, 8;
	setp.lt.u32 	%p21, %r1277, 4;
	setp.lt.u32 	%p22, %r1277, 2;
	setp.eq.s32 	%p23, %r1277, 0;
	setp.ne.s32 	%p24, %r1277, 31;
	cvt.rn.f32.u32 	%f149, %r4337;
	fma.rn.f32 	%f150, %f149, 0f2F800000, 0f2F000000;
	lg2.approx.f32 	%f151, %f150;
	mul.f32 	%f152, %f151, 0f3F317218;
	fma.rn.f32 	%f153, %f152, %f4, 0f00000000;
	neg.f32 	%f154, %f153;
	mov.b32 	%r1278, %f154;
	shfl.sync.up.b32	%r1279|%p25, %r1278, 1, 0, -1;
	mov.b32 	%f155, %r1279;
	sub.f32 	%f156, %f155, %f153;
	selp.f32 	%f157, %f154, %f156, %p23;
	mov.b32 	%r1280, %f157;
	shfl.sync.up.b32	%r1281|%p26, %r1280, 2, 0, -1;
	mov.b32 	%f158, %r1281;
	add.f32 	%f159, %f157, %f158;
	selp.f32 	%f160, %f157, %f159, %p22;
	mov.b32 	%r1282, %f160;
	shfl.sync.up.b32	%r1283|%p27, %r1282, 4, 0, -1;
	mov.b32 	%f161, %r1283;
	add.f32 	%f162, %f160, %f161;
	selp.f32 	%f163, %f160, %f162, %p21;
	mov.b32 	%r1284, %f163;
	shfl.sync.up.b32	%r1285|%p28, %r1284, 8, 0, -1;
	mov.b32 	%f164, %r1285;
	add.f32 	%f165, %f163, %f164;
	selp.f32 	%f166, %f163, %f165, %p20;
	mov.b32 	%r1286, %f166;
	shfl.sync.up.b32	%r1287|%p29, %r1286, 16, 0, -1;
	mov.b32 	%f167, %r1287;
	add.f32 	%f14, %f166, %f167;
	selp.f32 	%f637, %f166, %f14, %p19;
	@%p24 bra 	$L__BB1_23;
	st.shared.f32 	[%r83], %f14;
$L__BB1_23:
	setp.gt.u32 	%p30, %r4317, 31;
	bar.sync 	0;
	@%p30 bra 	$L__BB1_28;
	shr.u32 	%r1288, %r7, 5;
	setp.ge.u32 	%p31, %r4317, %r1288;
	mov.f32 	%f636, 0f00000000;
	@%p31 bra 	$L__BB1_26;
	shl.b32 	%r1289, %r4317, 2;
	add.s32 	%r1290, %r9, %r1289;
	ld.shared.f32 	%f636, [%r1290];
$L__BB1_26:
	setp.lt.u32 	%p32, %r4317, 16;
	setp.lt.u32 	%p33, %r4317, 8;
	setp.lt.u32 	%p34, %r4317, 4;
	setp.lt.u32 	%p35, %r4317, 2;
	setp.eq.s32 	%p36, %r4317, 0;
	setp.ge.u32 	%p37, %r4317, %r1288;
	mov.b32 	%r1292, %f636;
	shfl.sync.up.b32	%r1293|%p38, %r1292, 1, 0, -1;
	mov.b32 	%f169, %r1293;
	add.f32 	%f170, %f636, %f169;
	selp.f32 	%f171, %f636, %f170, %p36;
	mov.b32 	%r1294, %f171;
	shfl.sync.up.b32	%r1295|%p39, %r1294, 2, 0, -1;
	mov.b32 	%f172, %r1295;
	add.f32 	%f173, %f171, %f172;
	selp.f32 	%f174, %f171, %f173, %p35;
	mov.b32 	%r1296, %f174;
	shfl.sync.up.b32	%r1297|%p40, %r1296, 4, 0, -1;
	mov.b32 	%f175, %r1297;
	add.f32 	%f176, %f174, %f175;
	selp.f32 	%f177, %f174, %f176, %p34;
	mov.b32 	%r1298, %f177;
	shfl.sync.up.b32	%r1299|%p41, %r1298, 8, 0, -1;
	mov.b32 	%f178, %r1299;
	add.f32 	%f179, %f177, %f178;
	selp.f32 	%f180, %f177, %f179, %p33;
	mov.b32 	%r1300, %f180;
	shfl.sync.up.b32	%r1301|%p42, %r1300, 16, 0, -1;
	mov.b32 	%f181, %r1301;
	add.f32 	%f182, %f180, %f181;
	selp.f32 	%f18, %f180, %f182, %p32;
	@%p37 bra 	$L__BB1_28;
	shl.b32 	%r1302, %r4317, 2;
	add.s32 	%r1303, %r9, %r1302;
	st.shared.f32 	[%r1303], %f18;
$L__BB1_28:
	setp.lt.u32 	%p43, %r4317, 32;
	bar.sync 	0;
	@%p43 bra 	$L__BB1_30;
	ld.shared.f32 	%f183, [%r83+-4];
	add.f32 	%f637, %f637, %f183;
$L__BB1_30:
	add.f32 	%f184, %f638, %f637;
	shl.b32 	%r1308, %r4317, 2;
	add.s32 	%r1309, %r1190, %r1308;
	st.shared.f32 	[%r1309], %f184;
	mov.b32 	%r138, 2;
	setp.eq.s32 	%p44, %r4338, 1;
	mov.u32 	%r4350, %r4545;
	mov.u32 	%r136, %r4339;
	@%p44 bra 	$L__BB1_39;
	setp.eq.s32 	%p45, %r4338, 3;
	@%p45 bra 	$L__BB1_35;
	setp.ne.s32 	%p46, %r4338, 2;
	@%p46 bra 	$L__BB1_34;
	mov.b32 	%r138, 3;
	mov.u32 	%r4350, %r4667;
	mov.u32 	%r136, %r4339;
	bra.uni 	$L__BB1_39;
$L__BB1_34:
	add.s32 	%r138, %r4338, 1;
	mov.u32 	%r4350, %r4546;
	mov.u32 	%r136, %r4339;
	bra.uni 	$L__BB1_39;
$L__BB1_35:
	add.s32 	%r4550, %r4550, 1;
	setp.ne.s32 	%p47, %r4550, 0;
	@%p47 bra 	$L__BB1_38;
	add.s32 	%r4549, %r4549, 1;
	setp.ne.s32 	%p48, %r4549, 0;
	@%p48 bra 	$L__BB1_38;
	add.s32 	%r4548, %r4548, 1;
	setp.eq.s32 	%p49, %r4548, 0;
	selp.u32 	%r1311, 1, 0, %p49;
	add.s32 	%r4547, %r4547, %r1311;
	mov.b32 	%r4549, 0;
$L__BB1_38:
	mov.b32 	%r1313, -766435501;
	mul.hi.u32 	%r1314, %r1313, %r4550;
	mul.lo.s32 	%r1315, %r4550, -766435501;
	mov.b32 	%r1316, -845247145;
	mul.hi.u32 	%r1317, %r1316, %r4548;
	mul.lo.s32 	%r1318, %r4548, -845247145;
	xor.b32  	%r1319, %r1317, %r17;
	xor.b32  	%r1320, %r1319, %r4549;
	xor.b32  	%r1321, %r1314, %r18;
	xor.b32  	%r1322, %r1321, %r4547;
	mul.hi.u32 	%r1323, %r1313, %r1320;
	mul.lo.s32 	%r1324, %r1320, -766435501;
	mul.hi.u32 	%r1325, %r1316, %r1322;
	mul.lo.s32 	%r1326, %r1322, -845247145;
	xor.b32  	%r1327, %r1318, %r1325;
	xor.b32  	%r1328, %r1327, %r19;
	xor.b32  	%r1329, %r1315, %r1323;
	xor.b32  	%r1330, %r1329, %r20;
	mul.hi.u32 	%r1331, %r1313, %r1328;
	mul.lo.s32 	%r1332, %r1328, -766435501;
	mul.hi.u32 	%r1333, %r1316, %r1330;
	mul.lo.s32 	%r1334, %r1330, -845247145;
	xor.b32  	%r1335, %r1326, %r1333;
	xor.b32  	%r1336, %r1335, %r21;
	xor.b32  	%r1337, %r1324, %r1331;
	xor.b32  	%r1338, %r1337, %r22;
	mul.hi.u32 	%r1339, %r1313, %r1336;
	mul.lo.s32 	%r1340, %r1336, -766435501;
	mul.hi.u32 	%r1341, %r1316, %r1338;
	mul.lo.s32 	%r1342, %r1338, -845247145;
	xor.b32  	%r1343, %r1334, %r1341;
	xor.b32  	%r1344, %r1343, %r23;
	xor.b32  	%r1345, %r1332, %r1339;
	xor.b32  	%r1346, %r1345, %r24;
	mul.hi.u32 	%r1347, %r1313, %r1344;
	mul.lo.s32 	%r1348, %r1344, -766435501;
	mul.hi.u32 	%r1349, %r1316, %r1346;
	mul.lo.s32 	%r1350, %r1346, -845247145;
	xor.b32  	%r1351, %r1342, %r1349;
	xor.b32  	%r1352, %r1351, %r25;
	xor.b32  	%r1353, %r1340, %r1347;
	xor.b32  	%r1354, %r1353, %r26;
	mul.hi.u32 	%r1355, %r1313, %r1352;
	mul.lo.s32 	%r1356, %r1352, -766435501;
	mul.hi.u32 	%r1357, %r1316, %r1354;
	mul.lo.s32 	%r1358, %r1354, -845247145;
	xor.b32  	%r1359, %r1350, %r1357;
	xor.b32  	%r1360, %r1359, %r27;
	xor.b32  	%r1361, %r1348, %r1355;
	xor.b32  	%r1362, %r1361, %r28;
	mul.hi.u32 	%r1363, %r1313, %r1360;
	mul.lo.s32 	%r1364, %r1360, -766435501;
	mul.hi.u32 	%r1365, %r1316, %r1362;
	mul.lo.s32 	%r1366, %r1362, -845247145;
	xor.b32  	%r1367, %r1358, %r1365;
	xor.b32  	%r1368, %r1367, %r29;
	xor.b32  	%r1369, %r1356, %r1363;
	xor.b32  	%r1370, %r1369, %r30;
	mul.hi.u32 	%r1371, %r1313, %r1368;
	mul.lo.s32 	%r1372, %r1368, -766435501;
	mul.hi.u32 	%r1373, %r1316, %r1370;
	mul.lo.s32 	%r1374, %r1370, -845247145;
	xor.b32  	%r1375, %r1366, %r1373;
	xor.b32  	%r1376, %r1375, %r31;
	xor.b32  	%r1377, %r1364, %r1371;
	xor.b32  	%r1378, %r1377, %r32;
	mul.hi.u32 	%r1379, %r1313, %r1376;
	mul.lo.s32 	%r1380, %r1376, -766435501;
	mul.hi.u32 	%r1381, %r1316, %r1378;
	mul.lo.s32 	%r1382, %r1378, -845247145;
	xor.b32  	%r1383, %r1374, %r1381;
	xor.b32  	%r1384, %r1383, %r33;
	xor.b32  	%r1385, %r1372, %r1379;
	xor.b32  	%r1386, %r1385, %r34;
	mul.hi.u32 	%r1387, %r1313, %r1384;
	mul.lo.s32 	%r136, %r1384, -766435501;
	mul.hi.u32 	%r1388, %r1316, %r1386;
	mul.lo.s32 	%r4545, %r1386, -845247145;
	xor.b32  	%r1389, %r1382, %r1388;
	xor.b32  	%r4546, %r1389, %r35;
	xor.b32  	%r1390, %r1380, %r1387;
	xor.b32  	%r4667, %r1390, %r36;
	mov.b32 	%r138, 0;
	mov.u32 	%r4350, %r4339;
$L__BB1_39:
	cvt.rn.f32.u32 	%f185, %r4350;
	fma.rn.f32 	%f186, %f185, 0f2F800000, 0f2F000000;
	mul.f32 	%f187, %f186, %f1;
	cvt.rzi.s32.f32 	%r1393, %f187;
	min.s32 	%r4370, %r1393, %r41;
	bar.sync 	0;
	ld.shared.f32 	%f638, [%r60+-4];
	mov.b32 	%r5005, 0;
$L__BB1_40:
	setp.ne.s32 	%p50, %r5004, %r7;
	@%p50 bra 	$L__BB1_45;
	sub.s32 	%r1394, %r1111, %r4372;
	min.u32 	%r4374, %r1394, %r7;
	setp.ge.u32 	%p51, %r4317, %r4374;
	@%p51 bra 	$L__BB1_43;
	ld.param.u64 	%rd87, [sipm_signals_w_ucells_param_8];
	ld.param.u64 	%rd86, [sipm_signals_w_ucells_param_6];
	add.s32 	%r1398, %r4372, %r4317;
	cvta.to.global.u64 	%rd70, %rd86;
	mul.wide.u32 	%rd71, %r1398, 4;
	add.s64 	%rd72, %rd70, %rd71;
	ld.global.f32 	%f188, [%rd72];
	shl.b32 	%r1399, %r4317, 2;
	add.s32 	%r1400, %r60, %r1399;
	st.shared.f32 	[%r1400], %f188;
	cvta.to.global.u64 	%rd73, %rd87;
	add.s64 	%rd74, %rd73, %rd71;
	ld.global.u32 	%r4318, [%rd74];
	bra.uni 	$L__BB1_44;
$L__BB1_43:
	shl.b32 	%r1395, %r4317, 2;
	add.s32 	%r1396, %r60, %r1395;
	mov.b32 	%r1397, 1621981420;
	st.shared.u32 	[%r1396], %r1397;
$L__BB1_44:
	add.s32 	%r4372, %r4374, %r4372;
	bar.sync 	0;
	mov.b32 	%r5004, 0;
$L__BB1_45:
	max.u32 	%r1402, %r5005, %r5004;
	setp.ge.u32 	%p52, %r1402, %r7;
	@%p52 bra 	$L__BB1_381;
	shl.b32 	%r1403, %r4370, 1;
	add.s32 	%r126, %r9, %r1403;
	mov.u32 	%r4377, %r5005;
$L__BB1_47:
	shl.b32 	%r1404, %r4, 2;
	mov.u32 	%r1405, shared_mem;
	add.s32 	%r1406, %r1405, %r1404;
	shl.b32 	%r1407, %r4377, 2;
	add.s32 	%r1408, %r1406, %r1407;
	ld.shared.f32 	%f189, [%r1408];
	setp.gt.f32 	%p53, %f189, %f144;
	selp.f32 	%f24, 0f60AD78EC, %f189, %p53;
	shl.b32 	%r1409, %r7, 2;
	add.s32 	%r1410, %r1406, %r1409;
	shl.b32 	%r1411, %r5004, 2;
	add.s32 	%r1412, %r1410, %r1411;
	ld.shared.f32 	%f190, [%r1412];
	setp.ge.f32 	%p54, %f24, 0f5F0AC723;
	setp.ge.f32 	%p55, %f190, 0f5F0AC723;
	and.pred  	%p56, %p54, %p55;
	mov.u32 	%r5005, %r7;
	@%p56 bra 	$L__BB1_381;
	setp.geu.f32 	%p57, %f190, %f24;
	@%p57 bra 	$L__BB1_209;
	setp.ne.s32 	%p194, %r4317, %r5004;
	@%p194 bra 	$L__BB1_208;
	mov.b32 	%r4664, 2;
	setp.eq.s32 	%p195, %r138, 1;
	mov.u32 	%r4391, %r4545;
	mov.u32 	%r4666, %r136;
	@%p195 bra 	$L__BB1_59;
	setp.eq.s32 	%p196, %r138, 3;
	@%p196 bra 	$L__BB1_55;
	setp.ne.s32 	%p197, %r138, 2;
	@%p197 bra 	$L__BB1_54;
	mov.b32 	%r4664, 3;
	mov.u32 	%r4391, %r4667;
	mov.u32 	%r4666, %r136;
	bra.uni 	$L__BB1_59;
$L__BB1_54:
	add.s32 	%r4664, %r138, 1;
	mov.u32 	%r4391, %r4546;
	mov.u32 	%r4666, %r136;
	bra.uni 	$L__BB1_59;
$L__BB1_55:
	add.s32 	%r4550, %r4550, 1;
	setp.ne.s32 	%p198, %r4550, 0;
	@%p198 bra 	$L__BB1_58;
	add.s32 	%r4549, %r4549, 1;
	setp.ne.s32 	%p199, %r4549, 0;
	@%p199 bra 	$L__BB1_58;
	add.s32 	%r4548, %r4548, 1;
	setp.eq.s32 	%p200, %r4548, 0;
	selp.u32 	%r2857, 1, 0, %p200;
	add.s32 	%r4547, %r4547, %r2857;
	mov.b32 	%r4549, 0;
$L__BB1_58:
	mov.b32 	%r2859, -766435501;
	mul.hi.u32 	%r2860, %r2859, %r4550;
	mul.lo.s32 	%r2861, %r4550, -766435501;
	mov.b32 	%r2862, -845247145;
	mul.hi.u32 	%r2863, %r2862, %r4548;
	mul.lo.s32 	%r2864, %r4548, -845247145;
	xor.b32  	%r2865, %r2863, %r17;
	xor.b32  	%r2866, %r2865, %r4549;
	xor.b32  	%r2867, %r2860, %r18;
	xor.b32  	%r2868, %r2867, %r4547;
	mul.hi.u32 	%r2869, %r2859, %r2866;
	mul.lo.s32 	%r2870, %r2866, -766435501;
	mul.hi.u32 	%r2871, %r2862, %r2868;
	mul.lo.s32 	%r2872, %r2868, -845247145;
	xor.b32  	%r2873, %r2864, %r2871;
	xor.b32  	%r2874, %r2873, %r19;
	xor.b32  	%r2875, %r2861, %r2869;
	xor.b32  	%r2876, %r2875, %r20;
	mul.hi.u32 	%r2877, %r2859, %r2874;
	mul.lo.s32 	%r2878, %r2874, -766435501;
	mul.hi.u32 	%r2879, %r2862, %r2876;
	mul.lo.s32 	%r2880, %r2876, -845247145;
	xor.b32  	%r2881, %r2872, %r2879;
	xor.b32  	%r2882, %r2881, %r21;
	xor.b32  	%r2883, %r2870, %r2877;
	xor.b32  	%r2884, %r2883, %r22;
	mul.hi.u32 	%r2885, %r2859, %r2882;
	mul.lo.s32 	%r2886, %r2882, -766435501;
	mul.hi.u32 	%r2887, %r2862, %r2884;
	mul.lo.s32 	%r2888, %r2884, -845247145;
	xor.b32  	%r2889, %r2880, %r2887;
	xor.b32  	%r2890, %r2889, %r23;
	xor.b32  	%r2891, %r2878, %r2885;
	xor.b32  	%r2892, %r2891, %r24;
	mul.hi.u32 	%r2893, %r2859, %r2890;
	mul.lo.s32 	%r2894, %r2890, -766435501;
	mul.hi.u32 	%r2895, %r2862, %r2892;
	mul.lo.s32 	%r2896, %r2892, -845247145;
	xor.b32  	%r2897, %r2888, %r2895;
	xor.b32  	%r2898, %r2897, %r25;
	xor.b32  	%r2899, %r2886, %r2893;
	xor.b32  	%r2900, %r2899, %r26;
	mul.hi.u32 	%r2901, %r2859, %r2898;
	mul.lo.s32 	%r2902, %r2898, -766435501;
	mul.hi.u32 	%r2903, %r2862, %r2900;
	mul.lo.s32 	%r2904, %r2900, -845247145;
	xor.b32  	%r2905, %r2896, %r2903;
	xor.b32  	%r2906, %r2905, %r27;
	xor.b32  	%r2907, %r2894, %r2901;
	xor.b32  	%r2908, %r2907, %r28;
	mul.hi.u32 	%r2909, %r2859, %r2906;
	mul.lo.s32 	%r2910, %r2906, -766435501;
	mul.hi.u32 	%r2911, %r2862, %r2908;
	mul.lo.s32 	%r2912, %r2908, -845247145;
	xor.b32  	%r2913, %r2904, %r2911;
	xor.b32  	%r2914, %r2913, %r29;
	xor.b32  	%r2915, %r2902, %r2909;
	xor.b32  	%r2916, %r2915, %r30;
	mul.hi.u32 	%r2917, %r2859, %r2914;
	mul.lo.s32 	%r2918, %r2914, -766435501;
	mul.hi.u32 	%r2919, %r2862, %r2916;
	mul.lo.s32 	%r2920, %r2916, -845247145;
	xor.b32  	%r2921, %r2912, %r2919;
	xor.b32  	%r2922, %r2921, %r31;
	xor.b32  	%r2923, %r2910, %r2917;
	xor.b32  	%r2924, %r2923, %r32;
	mul.hi.u32 	%r2925, %r2859, %r2922;
	mul.lo.s32 	%r2926, %r2922, -766435501;
	mul.hi.u32 	%r2927, %r2862, %r2924;
	mul.lo.s32 	%r2928, %r2924, -845247145;
	xor.b32  	%r2929, %r2920, %r2927;
	xor.b32  	%r2930, %r2929, %r33;
	xor.b32  	%r2931, %r2918, %r2925;
	xor.b32  	%r2932, %r2931, %r34;
	mul.hi.u32 	%r2933, %r2859, %r2930;
	mul.lo.s32 	%r4666, %r2930, -766435501;
	mul.hi.u32 	%r2934, %r2862, %r2932;
	mul.lo.s32 	%r4545, %r2932, -845247145;
	xor.b32  	%r2935, %r2928, %r2934;
	xor.b32  	%r4546, %r2935, %r35;
	xor.b32  	%r2936, %r2926, %r2933;
	xor.b32  	%r4667, %r2936, %r36;
	mov.b32 	%r4664, 0;
	mov.u32 	%r4391, %r136;
$L__BB1_59:
	shl.b32 	%r2938, %r4318, 1;
	add.s32 	%r161, %r9, %r2938;
	ld.shared.u16 	%rs10, [%r161+144];
	// begin inline asm
	{  cvt.f32.f16 %f399, %rs10;}

	// end inline asm
	add.f32 	%f401, %f11, %f399;
	sub.f32 	%f26, %f190, %f401;
	setp.lt.f32 	%p201, %f26, 0f00000000;
	mov.f32 	%f646, 0f00000000;
	mov.f32 	%f662, 0f00000000;
	mov.f32 	%f663, 0f00000000;
	@%p201 bra 	$L__BB1_207;
	cvt.rn.f32.u32 	%f403, %r4391;
	fma.rn.f32 	%f404, %f403, 0f2F800000, 0f2F000000;
	mul.f32 	%f405, %f7, %f26;
	mul.f32 	%f406, %f405, 0fBFB8AA3B;
	ex2.approx.f32 	%f407, %f406;
	mov.f32 	%f408, 0f3F800000;
	sub.f32 	%f27, %f408, %f407;
	setp.gt.f32 	%p202, %f404, %f27;
	@%p202 bra 	$L__BB1_207;
	sub.f32 	%f409, %f190, %f11;
	// begin inline asm
	{  cvt.rn.f16.f32 %rs11, %f409;}

	// end inline asm
	st.shared.u16 	[%r161+144], %rs11;
	setp.leu.f32 	%p203, %f27, 0f358637BD;
	@%p203 bra 	$L__BB1_207;
	setp.eq.s32 	%p204, %r4961, 1;
	mov.b32 	%r4961, 0;
	mov.u32 	%r4409, %r4664;
	mov.u32 	%r4543, %r4666;
	mov.u32 	%r4544, %r4667;
	mov.f32 	%f641, %f685;
	@%p204 bra 	$L__BB1_76;
	mov.b32 	%r4409, 3;
	setp.eq.s32 	%p205, %r4664, 1;
	mov.u32 	%r4407, %r4667;
	mov.u32 	%r4408, %r4545;
	mov.u32 	%r4543, %r4666;
	mov.u32 	%r4544, %r4667;
	@%p205 bra 	$L__BB1_75;
	setp.eq.s32 	%p206, %r4664, 2;
	@%p206 bra 	$L__BB1_71;
	setp.ne.s32 	%p207, %r4664, 3;
	@%p207 bra 	$L__BB1_70;
	add.s32 	%r4550, %r4550, 1;
	setp.ne.s32 	%p208, %r4550, 0;
	@%p208 bra 	$L__BB1_69;
	add.s32 	%r4549, %r4549, 1;
	setp.ne.s32 	%p209, %r4549, 0;
	@%p209 bra 	$L__BB1_69;
	add.s32 	%r4548, %r4548, 1;
	setp.eq.s32 	%p210, %r4548, 0;
	selp.u32 	%r2942, 1, 0, %p210;
	add.s32 	%r4547, %r4547, %r2942;
	mov.b32 	%r4549, 0;
$L__BB1_69:
	mov.b32 	%r2944, -766435501;
	mul.hi.u32 	%r2945, %r2944, %r4550;
	mul.lo.s32 	%r2946, %r4550, -766435501;
	mov.b32 	%r2947, -845247145;
	mul.hi.u32 	%r2948, %r2947, %r4548;
	mul.lo.s32 	%r2949, %r4548, -845247145;
	xor.b32  	%r2950, %r2948, %r17;
	xor.b32  	%r2951, %r2950, %r4549;
	xor.b32  	%r2952, %r2945, %r18;
	xor.b32  	%r2953, %r2952, %r4547;
	mul.hi.u32 	%r2954, %r2944, %r2951;
	mul.lo.s32 	%r2955, %r2951, -766435501;
	mul.hi.u32 	%r2956, %r2947, %r2953;
	mul.lo.s32 	%r2957, %r2953, -845247145;
	xor.b32  	%r2958, %r2949, %r2956;
	xor.b32  	%r2959, %r2958, %r19;
	xor.b32  	%r2960, %r2946, %r2954;
	xor.b32  	%r2961, %r2960, %r20;
	mul.hi.u32 	%r2962, %r2944, %r2959;
	mul.lo.s32 	%r2963, %r2959, -766435501;
	mul.hi.u32 	%r2964, %r2947, %r2961;
	mul.lo.s32 	%r2965, %r2961, -845247145;
	xor.b32  	%r2966, %r2957, %r2964;
	xor.b32  	%r2967, %r2966, %r21;
	xor.b32  	%r2968, %r2955, %r2962;
	xor.b32  	%r2969, %r2968, %r22;
	mul.hi.u32 	%r2970, %r2944, %r2967;
	mul.lo.s32 	%r2971, %r2967, -766435501;
	mul.hi.u32 	%r2972, %r2947, %r2969;
	mul.lo.s32 	%r2973, %r2969, -845247145;
	xor.b32  	%r2974, %r2965, %r2972;
	xor.b32  	%r2975, %r2974, %r23;
	xor.b32  	%r2976, %r2963, %r2970;
	xor.b32  	%r2977, %r2976, %r24;
	mul.hi.u32 	%r2978, %r2944, %r2975;
	mul.lo.s32 	%r2979, %r2975, -766435501;
	mul.hi.u32 	%r2980, %r2947, %r2977;
	mul.lo.s32 	%r2981, %r2977, -845247145;
	xor.b32  	%r2982, %r2973, %r2980;
	xor.b32  	%r2983, %r2982, %r25;
	xor.b32  	%r2984, %r2971, %r2978;
	xor.b32  	%r2985, %r2984, %r26;
	mul.hi.u32 	%r2986, %r2944, %r2983;
	mul.lo.s32 	%r2987, %r2983, -766435501;
	mul.hi.u32 	%r2988, %r2947, %r2985;
	mul.lo.s32 	%r2989, %r2985, -845247145;
	xor.b32  	%r2990, %r2981, %r2988;
	xor.b32  	%r2991, %r2990, %r27;
	xor.b32  	%r2992, %r2979, %r2986;
	xor.b32  	%r2993, %r2992, %r28;
	mul.hi.u32 	%r2994, %r2944, %r2991;
	mul.lo.s32 	%r2995, %r2991, -766435501;
	mul.hi.u32 	%r2996, %r2947, %r2993;
	mul.lo.s32 	%r2997, %r2993, -845247145;
	xor.b32  	%r2998, %r2989, %r2996;
	xor.b32  	%r2999, %r2998, %r29;
	xor.b32  	%r3000, %r2987, %r2994;
	xor.b32  	%r3001, %r3000, %r30;
	mul.hi.u32 	%r3002, %r2944, %r2999;
	mul.lo.s32 	%r3003, %r2999, -766435501;
	mul.hi.u32 	%r3004, %r2947, %r3001;
	mul.lo.s32 	%r3005, %r3001, -845247145;
	xor.b32  	%r3006, %r2997, %r3004;
	xor.b32  	%r3007, %r3006, %r31;
	xor.b32  	%r3008, %r2995, %r3002;
	xor.b32  	%r3009, %r3008, %r32;
	mul.hi.u32 	%r3010, %r2944, %r3007;
	mul.lo.s32 	%r3011, %r3007, -766435501;
	mul.hi.u32 	%r3012, %r2947, %r3009;
	mul.lo.s32 	%r3013, %r3009, -845247145;
	xor.b32  	%r3014, %r3005, %r3012;
	xor.b32  	%r3015, %r3014, %r33;
	xor.b32  	%r3016, %r3003, %r3010;
	xor.b32  	%r3017, %r3016, %r34;
	mul.hi.u32 	%r3018, %r2944, %r3015;
	mul.lo.s32 	%r4543, %r3015, -766435501;
	mul.hi.u32 	%r3019, %r2947, %r3017;
	mul.lo.s32 	%r4545, %r3017, -845247145;
	xor.b32  	%r3020, %r3013, %r3019;
	xor.b32  	%r4407, %r3020, %r35;
	xor.b32  	%r3021, %r3011, %r3018;
	xor.b32  	%r4544, %r3021, %r36;
	mov.b32 	%r4409, 1;
	mov.u32 	%r4408, %r4666;
	mov.u32 	%r4546, %r4407;
	bra.uni 	$L__BB1_75;
$L__BB1_70:
	add.s32 	%r4409, %r4664, 2;
	setp.eq.s32 	%p214, %r4664, 0;
	selp.b32 	%r4407, %r4545, %r4546, %p214;
	mov.u32 	%r4408, %r4546;
	mov.u32 	%r4543, %r4666;
	mov.u32 	%r4544, %r4667;
	bra.uni 	$L__BB1_75;
$L__BB1_71:
	add.s32 	%r4550, %r4550, 1;
	setp.ne.s32 	%p211, %r4550, 0;
	@%p211 bra 	$L__BB1_74;
	add.s32 	%r4549, %r4549, 1;
	setp.ne.s32 	%p212, %r4549, 0;
	@%p212 bra 	$L__BB1_74;
	add.s32 	%r4548, %r4548, 1;
	setp.eq.s32 	%p213, %r4548, 0;
	selp.u32 	%r3023, 1, 0, %p213;
	add.s32 	%r4547, %r4547, %r3023;
	mov.b32 	%r4549, 0;
$L__BB1_74:
	mov.b32 	%r3025, -766435501;
	mul.hi.u32 	%r3026, %r3025, %r4550;
	mul.lo.s32 	%r3027, %r4550, -766435501;
	mov.b32 	%r3028, -845247145;
	mul.hi.u32 	%r3029, %r3028, %r4548;
	mul.lo.s32 	%r3030, %r4548, -845247145;
	xor.b32  	%r3031, %r3029, %r17;
	xor.b32  	%r3032, %r3031, %r4549;
	xor.b32  	%r3033, %r3026, %r18;
	xor.b32  	%r3034, %r3033, %r4547;
	mul.hi.u32 	%r3035, %r3025, %r3032;
	mul.lo.s32 	%r3036, %r3032, -766435501;
	mul.hi.u32 	%r3037, %r3028, %r3034;
	mul.lo.s32 	%r3038, %r3034, -845247145;
	xor.b32  	%r3039, %r3030, %r3037;
	xor.b32  	%r3040, %r3039, %r19;
	xor.b32  	%r3041, %r3027, %r3035;
	xor.b32  	%r3042, %r3041, %r20;
	mul.hi.u32 	%r3043, %r3025, %r3040;
	mul.lo.s32 	%r3044, %r3040, -766435501;
	mul.hi.u32 	%r3045, %r3028, %r3042;
	mul.lo.s32 	%r3046, %r3042, -845247145;
	xor.b32  	%r3047, %r3038, %r3045;
	xor.b32  	%r3048, %r3047, %r21;
	xor.b32  	%r3049, %r3036, %r3043;
	xor.b32  	%r3050, %r3049, %r22;
	mul.hi.u32 	%r3051, %r3025, %r3048;
	mul.lo.s32 	%r3052, %r3048, -766435501;
	mul.hi.u32 	%r3053, %r3028, %r3050;
	mul.lo.s32 	%r3054, %r3050, -845247145;
	xor.b32  	%r3055, %r3046, %r3053;
	xor.b32  	%r3056, %r3055, %r23;
	xor.b32  	%r3057, %r3044, %r3051;
	xor.b32  	%r3058, %r3057, %r24;
	mul.hi.u32 	%r3059, %r3025, %r3056;
	mul.lo.s32 	%r3060, %r3056, -766435501;
	mul.hi.u32 	%r3061, %r3028, %r3058;
	mul.lo.s32 	%r3062, %r3058, -845247145;
	xor.b32  	%r3063, %r3054, %r3061;
	xor.b32  	%r3064, %r3063, %r25;
	xor.b32  	%r3065, %r3052, %r3059;
	xor.b32  	%r3066, %r3065, %r26;
	mul.hi.u32 	%r3067, %r3025, %r3064;
	mul.lo.s32 	%r3068, %r3064, -766435501;
	mul.hi.u32 	%r3069, %r3028, %r3066;
	mul.lo.s32 	%r3070, %r3066, -845247145;
	xor.b32  	%r3071, %r3062, %r3069;
	xor.b32  	%r3072, %r3071, %r27;
	xor.b32  	%r3073, %r3060, %r3067;
	xor.b32  	%r3074, %r3073, %r28;
	mul.hi.u32 	%r3075, %r3025, %r3072;
	mul.lo.s32 	%r3076, %r3072, -766435501;
	mul.hi.u32 	%r3077, %r3028, %r3074;
	mul.lo.s32 	%r3078, %r3074, -845247145;
	xor.b32  	%r3079, %r3070, %r3077;
	xor.b32  	%r3080, %r3079, %r29;
	xor.b32  	%r3081, %r3068, %r3075;
	xor.b32  	%r3082, %r3081, %r30;
	mul.hi.u32 	%r3083, %r3025, %r3080;
	mul.lo.s32 	%r3084, %r3080, -766435501;
	mul.hi.u32 	%r3085, %r3028, %r3082;
	mul.lo.s32 	%r3086, %r3082, -845247145;
	xor.b32  	%r3087, %r3078, %r3085;
	xor.b32  	%r3088, %r3087, %r31;
	xor.b32  	%r3089, %r3076, %r3083;
	xor.b32  	%r3090, %r3089, %r32;
	mul.hi.u32 	%r3091, %r3025, %r3088;
	mul.lo.s32 	%r3092, %r3088, -766435501;
	mul.hi.u32 	%r3093, %r3028, %r3090;
	mul.lo.s32 	%r3094, %r3090, -845247145;
	xor.b32  	%r3095, %r3086, %r3093;
	xor.b32  	%r3096, %r3095, %r33;
	xor.b32  	%r3097, %r3084, %r3091;
	xor.b32  	%r3098, %r3097, %r34;
	mul.hi.u32 	%r3099, %r3025, %r3096;
	mul.lo.s32 	%r4543, %r3096, -766435501;
	mul.hi.u32 	%r3100, %r3028, %r3098;
	mul.lo.s32 	%r4545, %r3098, -845247145;
	xor.b32  	%r3101, %r3094, %r3100;
	xor.b32  	%r4546, %r3101, %r35;
	xor.b32  	%r3102, %r3092, %r3099;
	xor.b32  	%r4544, %r3102, %r36;
	mov.b32 	%r4409, 0;
	mov.u32 	%r4407, %r4666;
	mov.u32 	%r4408, %r4667;
$L__BB1_75:
	cvt.rn.f32.u32 	%f411, %r4408;
	fma.rn.f32 	%f412, %f411, 0f2F800000, 0f2F000000;
	cvt.rn.f32.u32 	%f413, %r4407;
	fma.rn.f32 	%f414, %f413, 0f30C90FDB, 0f30490FDB;
	setp.lt.f32 	%p215, %f412, 0f00800000;
	mul.f32 	%f415, %f412, 0f4B000000;
	selp.f32 	%f416, %f415, %f412, %p215;
	selp.f32 	%f417, 0fC1B80000, 0f00000000, %p215;
	mov.b32 	%r3104, %f416;
	add.s32 	%r3105, %r3104, -1059760811;
	and.b32  	%r3106, %r3105, -8388608;
	sub.s32 	%r3107, %r3104, %r3106;
	mov.b32 	%f418, %r3107;
	cvt.rn.f32.s32 	%f419, %r3106;
	fma.rn.f32 	%f420, %f419, 0f34000000, %f417;
	add.f32 	%f421, %f418, 0fBF800000;
	fma.rn.f32 	%f422, %f421, 0fBE055027, 0f3E1039F6;
	fma.rn.f32 	%f423, %f422, %f421, 0fBDF8CDCC;
	fma.rn.f32 	%f424, %f423, %f421, 0f3E0F2955;
	fma.rn.f32 	%f425, %f424, %f421, 0fBE2AD8B9;
	fma.rn.f32 	%f426, %f425, %f421, 0f3E4CED0B;
	fma.rn.f32 	%f427, %f426, %f421, 0fBE7FFF22;
	fma.rn.f32 	%f428, %f427, %f421, 0f3EAAAA78;
	fma.rn.f32 	%f429, %f428, %f421, 0fBF000000;
	mul.f32 	%f430, %f421, %f429;
	fma.rn.f32 	%f431, %f430, %f421, %f421;
	fma.rn.f32 	%f432, %f420, 0f3F317218, %f431;
	setp.gt.u32 	%p216, %r3104, 2139095039;
	fma.rn.f32 	%f433, %f416, 0f7F800000, 0f7F800000;
	selp.f32 	%f434, %f433, %f432, %p216;
	setp.eq.f32 	%p217, %f416, 0f00000000;
	mul.f32 	%f435, %f434, 0fC0000000;
	selp.f32 	%f436, 0f7F800000, %f435, %p217;
	sqrt.rn.f32 	%f437, %f436;
	sin.approx.f32 	%f438, %f414;
	cos.approx.f32 	%f439, %f414;
	mul.f32 	%f641, %f437, %f438;
	mul.f32 	%f685, %f437, %f439;
	mov.b32 	%r4961, 1;
$L__BB1_76:
	fma.rn.f32 	%f441, %f641, %f3, 0f3F800000;
	fma.rn.f32 	%f646, %f27, %f441, 0f00000000;
	div.s32 	%r207, %r4318, %r6;
	mul.f32 	%f33, %f2, %f27;
	setp.lt.f32 	%p218, %f33, 0f38D1B717;
	mov.f32 	%f645, 0f3F800000;
	mov.u32 	%r4542, %r4409;
	@%p218 bra 	$L__BB1_91;
	mov.b32 	%r4542, 2;
	setp.eq.s32 	%p219, %r4409, 1;
	mov.u32 	%r4431, %r4545;
	@%p219 bra 	$L__BB1_86;
	setp.eq.s32 	%p220, %r4409, 3;
	@%p220 bra 	$L__BB1_82;
	setp.ne.s32 	%p221, %r4409, 2;
	@%p221 bra 	$L__BB1_81;
	mov.b32 	%r4542, 3;
	mov.u32 	%r4431, %r4544;
	bra.uni 	$L__BB1_86;
$L__BB1_81:
	add.s32 	%r4542, %r4409, 1;
	mov.u32 	%r4431, %r4546;
	bra.uni 	$L__BB1_86;
$L__BB1_82:
	add.s32 	%r4550, %r4550, 1;
	setp.ne.s32 	%p222, %r4550, 0;
	@%p222 bra 	$L__BB1_85;
	add.s32 	%r4549, %r4549, 1;
	setp.ne.s32 	%p223, %r4549, 0;
	@%p223 bra 	$L__BB1_85;
	add.s32 	%r4548, %r4548, 1;
	setp.eq.s32 	%p224, %r4548, 0;
	selp.u32 	%r3110, 1, 0, %p224;
	add.s32 	%r4547, %r4547, %r3110;
	mov.b32 	%r4549, 0;
$L__BB1_85:
	mov.b32 	%r3112, -766435501;
	mul.hi.u32 	%r3113, %r3112, %r4550;
	mul.lo.s32 	%r3114, %r4550, -766435501;
	mov.b32 	%r3115, -845247145;
	mul.hi.u32 	%r3116, %r3115, %r4548;
	mul.lo.s32 	%r3117, %r4548, -845247145;
	xor.b32  	%r3118, %r3116, %r17;
	xor.b32  	%r3119, %r3118, %r4549;
	xor.b32  	%r3120, %r3113, %r18;
	xor.b32  	%r3121, %r3120, %r4547;
	mul.hi.u32 	%r3122, %r3112, %r3119;
	mul.lo.s32 	%r3123, %r3119, -766435501;
	mul.hi.u32 	%r3124, %r3115, %r3121;
	mul.lo.s32 	%r3125, %r3121, -845247145;
	xor.b32  	%r3126, %r3117, %r3124;
	xor.b32  	%r3127, %r3126, %r19;
	xor.b32  	%r3128, %r3114, %r3122;
	xor.b32  	%r3129, %r3128, %r20;
	mul.hi.u32 	%r3130, %r3112, %r3127;
	mul.lo.s32 	%r3131, %r3127, -766435501;
	mul.hi.u32 	%r3132, %r3115, %r3129;
	mul.lo.s32 	%r3133, %r3129, -845247145;
	xor.b32  	%r3134, %r3125, %r3132;
	xor.b32  	%r3135, %r3134, %r21;
	xor.b32  	%r3136, %r3123, %r3130;
	xor.b32  	%r3137, %r3136, %r22;
	mul.hi.u32 	%r3138, %r3112, %r3135;
	mul.lo.s32 	%r3139, %r3135, -766435501;
	mul.hi.u32 	%r3140, %r3115, %r3137;
	mul.lo.s32 	%r3141, %r3137, -845247145;
	xor.b32  	%r3142, %r3133, %r3140;
	xor.b32  	%r3143, %r3142, %r23;
	xor.b32  	%r3144, %r3131, %r3138;
	xor.b32  	%r3145, %r3144, %r24;
	mul.hi.u32 	%r3146, %r3112, %r3143;
	mul.lo.s32 	%r3147, %r3143, -766435501;
	mul.hi.u32 	%r3148, %r3115, %r3145;
	mul.lo.s32 	%r3149, %r3145, -845247145;
	xor.b32  	%r3150, %r3141, %r3148;
	xor.b32  	%r3151, %r3150, %r25;
	xor.b32  	%r3152, %r3139, %r3146;
	xor.b32  	%r3153, %r3152, %r26;
	mul.hi.u32 	%r3154, %r3112, %r3151;
	mul.lo.s32 	%r3155, %r3151, -766435501;
	mul.hi.u32 	%r3156, %r3115, %r3153;
	mul.lo.s32 	%r3157, %r3153, -845247145;
	xor.b32  	%r3158, %r3149, %r3156;
	xor.b32  	%r3159, %r3158, %r27;
	xor.b32  	%r3160, %r3147, %r3154;
	xor.b32  	%r3161, %r3160, %r28;
	mul.hi.u32 	%r3162, %r3112, %r3159;
	mul.lo.s32 	%r3163, %r3159, -766435501;
	mul.hi.u32 	%r3164, %r3115, %r3161;
	mul.lo.s32 	%r3165, %r3161, -845247145;
	xor.b32  	%r3166, %r3157, %r3164;
	xor.b32  	%r3167, %r3166, %r29;
	xor.b32  	%r3168, %r3155, %r3162;
	xor.b32  	%r3169, %r3168, %r30;
	mul.hi.u32 	%r3170, %r3112, %r3167;
	mul.lo.s32 	%r3171, %r3167, -766435501;
	mul.hi.u32 	%r3172, %r3115, %r3169;
	mul.lo.s32 	%r3173, %r3169, -845247145;
	xor.b32  	%r3174, %r3165, %r3172;
	xor.b32  	%r3175, %r3174, %r31;
	xor.b32  	%r3176, %r3163, %r3170;
	xor.b32  	%r3177, %r3176, %r32;
	mul.hi.u32 	%r3178, %r3112, %r3175;
	mul.lo.s32 	%r3179, %r3175, -766435501;
	mul.hi.u32 	%r3180, %r3115, %r3177;
	mul.lo.s32 	%r3181, %r3177, -845247145;
	xor.b32  	%r3182, %r3173, %r3180;
	xor.b32  	%r3183, %r3182, %r33;
	xor.b32  	%r3184, %r3171, %r3178;
	xor.b32  	%r3185, %r3184, %r34;
	mul.hi.u32 	%r3186, %r3112, %r3183;
	mul.lo.s32 	%r216, %r3183, -766435501;
	mul.hi.u32 	%r3187, %r3115, %r3185;
	mul.lo.s32 	%r4545, %r3185, -845247145;
	xor.b32  	%r3188, %r3181, %r3187;
	xor.b32  	%r4546, %r3188, %r35;
	xor.b32  	%r3189, %r3179, %r3186;
	xor.b32  	%r4544, %r3189, %r36;
	mov.b32 	%r4542, 0;
	mov.u32 	%r4431, %r4543;
	mov.u32 	%r4543, %r216;
$L__BB1_86:
	cvt.rn.f32.u32 	%f443, %r4431;
	fma.rn.f32 	%f34, %f443, 0f2F800000, 0f2F000000;
	mul.f32 	%f444, %f33, 0fBFB8AA3B;
	ex2.approx.f32 	%f642, %f444;
	setp.le.f32 	%p225, %f34, %f642;
	@%p225 bra 	$L__BB1_91;
	mul.f32 	%f36, %f33, %f642;
	mov.f32 	%f645, 0f3F800000;
	mov.f32 	%f644, %f642;
$L__BB1_88:
	rcp.rn.f32 	%f446, %f645;
	add.f32 	%f447, %f446, 0f3F800000;
	add.f32 	%f448, %f645, 0fBF800000;
	lg2.approx.f32 	%f449, %f447;
	mul.f32 	%f450, %f448, %f449;
	ex2.approx.f32 	%f451, %f450;
	mul.f32 	%f452, %f36, %f451;
	mul.f32 	%f644, %f644, %f452;
	add.f32 	%f642, %f642, %f644;
	add.f32 	%f645, %f645, 0f3F800000;
	setp.gtu.f32 	%p226, %f34, %f642;
	@%p226 bra 	$L__BB1_89;
	bra.uni 	$L__BB1_91;
$L__BB1_89:
	setp.geu.f32 	%p227, %f644, 0f358637BD;
	@%p227 bra 	$L__BB1_90;
	bra.uni 	$L__BB1_91;
$L__BB1_90:
	setp.lt.f32 	%p228, %f645, 0f447A0000;
	@%p228 bra 	$L__BB1_88;
$L__BB1_91:
	cvt.rzi.s32.f32 	%r239, %f645;
	setp.lt.s32 	%p229, %r239, 2;
	@%p229 bra 	$L__BB1_160;
	add.s32 	%r240, %r239, -2;
	mov.b32 	%r4450, 0;
$L__BB1_93:
	mov.u32 	%r241, %r4450;
	setp.eq.s32 	%p230, %r4961, 1;
	mov.u32 	%r4469, %r4542;
	mov.f32 	%f649, %f685;
	@%p230 bra 	$L__BB1_107;
	mov.b32 	%r4469, 3;
	setp.eq.s32 	%p231, %r4542, 1;
	mov.u32 	%r4467, %r4544;
	mov.u32 	%r4468, %r4545;
	@%p231 bra 	$L__BB1_106;
	setp.eq.s32 	%p232, %r4542, 2;
	@%p232 bra 	$L__BB1_102;
	setp.ne.s32 	%p233, %r4542, 3;
	@%p233 bra 	$L__BB1_101;
	add.s32 	%r4550, %r4550, 1;
	setp.ne.s32 	%p234, %r4550, 0;
	@%p234 bra 	$L__BB1_100;
	add.s32 	%r4549, %r4549, 1;
	setp.ne.s32 	%p235, %r4549, 0;
	@%p235 bra 	$L__BB1_100;
	add.s32 	%r4548, %r4548, 1;
	setp.eq.s32 	%p236, %r4548, 0;
	selp.u32 	%r3194, 1, 0, %p236;
	add.s32 	%r4547, %r4547, %r3194;
	mov.b32 	%r4549, 0;
$L__BB1_100:
	mov.b32 	%r3196, -766435501;
	mul.hi.u32 	%r3197, %r3196, %r4550;
	mul.lo.s32 	%r3198, %r4550, -766435501;
	mov.b32 	%r3199, -845247145;
	mul.hi.u32 	%r3200, %r3199, %r4548;
	mul.lo.s32 	%r3201, %r4548, -845247145;
	xor.b32  	%r3202, %r3200, %r17;
	xor.b32  	%r3203, %r3202, %r4549;
	xor.b32  	%r3204, %r3197, %r18;
	xor.b32  	%r3205, %r3204, %r4547;
	mul.hi.u32 	%r3206, %r3196, %r3203;
	mul.lo.s32 	%r3207, %r3203, -766435501;
	mul.hi.u32 	%r3208, %r3199, %r3205;
	mul.lo.s32 	%r3209, %r3205, -845247145;
	xor.b32  	%r3210, %r3201, %r3208;
	xor.b32  	%r3211, %r3210, %r19;
	xor.b32  	%r3212, %r3198, %r3206;
	xor.b32  	%r3213, %r3212, %r20;
	mul.hi.u32 	%r3214, %r3196, %r3211;
	mul.lo.s32 	%r3215, %r3211, -766435501;
	mul.hi.u32 	%r3216, %r3199, %r3213;
	mul.lo.s32 	%r3217, %r3213, -845247145;
	xor.b32  	%r3218, %r3209, %r3216;
	xor.b32  	%r3219, %r3218, %r21;
	xor.b32  	%r3220, %r3207, %r3214;
	xor.b32  	%r3221, %r3220, %r22;
	mul.hi.u32 	%r3222, %r3196, %r3219;
	mul.lo.s32 	%r3223, %r3219, -766435501;
	mul.hi.u32 	%r3224, %r3199, %r3221;
	mul.lo.s32 	%r3225, %r3221, -845247145;
	xor.b32  	%r3226, %r3217, %r3224;
	xor.b32  	%r3227, %r3226, %r23;
	xor.b32  	%r3228, %r3215, %r3222;
	xor.b32  	%r3229, %r3228, %r24;
	mul.hi.u32 	%r3230, %r3196, %r3227;
	mul.lo.s32 	%r3231, %r3227, -766435501;
	mul.hi.u32 	%r3232, %r3199, %r3229;
	mul.lo.s32 	%r3233, %r3229, -845247145;
	xor.b32  	%r3234, %r3225, %r3232;
	xor.b32  	%r3235, %r3234, %r25;
	xor.b32  	%r3236, %r3223, %r3230;
	xor.b32  	%r3237, %r3236, %r26;
	mul.hi.u32 	%r3238, %r3196, %r3235;
	mul.lo.s32 	%r3239, %r3235, -766435501;
	mul.hi.u32 	%r3240, %r3199, %r3237;
	mul.lo.s32 	%r3241, %r3237, -845247145;
	xor.b32  	%r3242, %r3233, %r3240;
	xor.b32  	%r3243, %r3242, %r27;
	xor.b32  	%r3244, %r3231, %r3238;
	xor.b32  	%r3245, %r3244, %r28;
	mul.hi.u32 	%r3246, %r3196, %r3243;
	mul.lo.s32 	%r3247, %r3243, -766435501;
	mul.hi.u32 	%r3248, %r3199, %r3245;
	mul.lo.s32 	%r3249, %r3245, -845247145;
	xor.b32  	%r3250, %r3241, %r3248;
	xor.b32  	%r3251, %r3250, %r29;
	xor.b32  	%r3252, %r3239, %r3246;
	xor.b32  	%r3253, %r3252, %r30;
	mul.hi.u32 	%r3254, %r3196, %r3251;
	mul.lo.s32 	%r3255, %r3251, -766435501;
	mul.hi.u32 	%r3256, %r3199, %r3253;
	mul.lo.s32 	%r3257, %r3253, -845247145;
	xor.b32  	%r3258, %r3249, %r3256;
	xor.b32  	%r3259, %r3258, %r31;
	xor.b32  	%r3260, %r3247, %r3254;
	xor.b32  	%r3261, %r3260, %r32;
	mul.hi.u32 	%r3262, %r3196, %r3259;
	mul.lo.s32 	%r3263, %r3259, -766435501;
	mul.hi.u32 	%r3264, %r3199, %r3261;
	mul.lo.s32 	%r3265, %r3261, -845247145;
	xor.b32  	%r3266, %r3257, %r3264;
	xor.b32  	%r3267, %r3266, %r33;
	xor.b32  	%r3268, %r3255, %r3262;
	xor.b32  	%r3269, %r3268, %r34;
	mul.hi.u32 	%r3270, %r3196, %r3267;
	mul.lo.s32 	%r259, %r3267, -766435501;
	mul.hi.u32 	%r3271, %r3199, %r3269;
	mul.lo.s32 	%r4545, %r3269, -845247145;
	xor.b32  	%r3272, %r3265, %r3271;
	xor.b32  	%r4467, %r3272, %r35;
	xor.b32  	%r3273, %r3263, %r3270;
	xor.b32  	%r4544, %r3273, %r36;
	mov.b32 	%r4469, 1;
	mov.u32 	%r4468, %r4543;
	mov.u32 	%r4543, %r259;
	mov.u32 	%r4546, %r4467;
	bra.uni 	$L__BB1_106;
$L__BB1_101:
	add.s32 	%r4469, %r4542, 2;
	setp.eq.s32 	%p240, %r4542, 0;
	selp.b32 	%r4467, %r4545, %r4546, %p240;
	mov.u32 	%r4468, %r4546;
	bra.uni 	$L__BB1_106;
$L__BB1_102:
	add.s32 	%r4550, %r4550, 1;
	setp.ne.s32 	%p237, %r4550, 0;
	@%p237 bra 	$L__BB1_105;
	add.s32 	%r4549, %r4549, 1;
	setp.ne.s32 	%p238, %r4549, 0;
	@%p238 bra 	$L__BB1_105;
	add.s32 	%r4548, %r4548, 1;
	setp.eq.s32 	%p239, %r4548, 0;
	selp.u32 	%r3275, 1, 0, %p239;
	add.s32 	%r4547, %r4547, %r3275;
	mov.b32 	%r4549, 0;
$L__BB1_105:
	mov.b32 	%r3277, -766435501;
	mul.hi.u32 	%r3278, %r3277, %r4550;
	mul.lo.s32 	%r3279, %r4550, -766435501;
	mov.b32 	%r3280, -845247145;
	mul.hi.u32 	%r3281, %r3280, %r4548;
	mul.lo.s32 	%r3282, %r4548, -845247145;
	xor.b32  	%r3283, %r3281, %r17;
	xor.b32  	%r3284, %r3283, %r4549;
	xor.b32  	%r3285, %r3278, %r18;
	xor.b32  	%r3286, %r3285, %r4547;
	mul.hi.u32 	%r3287, %r3277, %r3284;
	mul.lo.s32 	%r3288, %r3284, -766435501;
	mul.hi.u32 	%r3289, %r3280, %r3286;
	mul.lo.s32 	%r3290, %r3286, -845247145;
	xor.b32  	%r3291, %r3282, %r3289;
	xor.b32  	%r3292, %r3291, %r19;
	xor.b32  	%r3293, %r3279, %r3287;
	xor.b32  	%r3294, %r3293, %r20;
	mul.hi.u32 	%r3295, %r3277, %r3292;
	mul.lo.s32 	%r3296, %r3292, -766435501;
	mul.hi.u32 	%r3297, %r3280, %r3294;
	mul.lo.s32 	%r3298, %r3294, -845247145;
	xor.b32  	%r3299, %r3290, %r3297;
	xor.b32  	%r3300, %r3299, %r21;
	xor.b32  	%r3301, %r3288, %r3295;
	xor.b32  	%r3302, %r3301, %r22;
	mul.hi.u32 	%r3303, %r3277, %r3300;
	mul.lo.s32 	%r3304, %r3300, -766435501;
	mul.hi.u32 	%r3305, %r3280, %r3302;
	mul.lo.s32 	%r3306, %r3302, -845247145;
	xor.b32  	%r3307, %r3298, %r3305;
	xor.b32  	%r3308, %r3307, %r23;
	xor.b32  	%r3309, %r3296, %r3303;
	xor.b32  	%r3310, %r3309, %r24;
	mul.hi.u32 	%r3311, %r3277, %r3308;
	mul.lo.s32 	%r3312, %r3308, -766435501;
	mul.hi.u32 	%r3313, %r3280, %r3310;
	mul.lo.s32 	%r3314, %r3310, -845247145;
	xor.b32  	%r3315, %r3306, %r3313;
	xor.b32  	%r3316, %r3315, %r25;
	xor.b32  	%r3317, %r3304, %r3311;
	xor.b32  	%r3318, %r3317, %r26;
	mul.hi.u32 	%r3319, %r3277, %r3316;
	mul.lo.s32 	%r3320, %r3316, -766435501;
	mul.hi.u32 	%r3321, %r3280, %r3318;
	mul.lo.s32 	%r3322, %r3318, -845247145;
	xor.b32  	%r3323, %r3314, %r3321;
	xor.b32  	%r3324, %r3323, %r27;
	xor.b32  	%r3325, %r3312, %r3319;
	xor.b32  	%r3326, %r3325, %r28;
	mul.hi.u32 	%r3327, %r3277, %r3324;
	mul.lo.s32 	%r3328, %r3324, -766435501;
	mul.hi.u32 	%r3329, %r3280, %r3326;
	mul.lo.s32 	%r3330, %r3326, -845247145;
	xor.b32  	%r3331, %r3322, %r3329;
	xor.b32  	%r3332, %r3331, %r29;
	xor.b32  	%r3333, %r3320, %r3327;
	xor.b32  	%r3334, %r3333, %r30;
	mul.hi.u32 	%r3335, %r3277, %r3332;
	mul.lo.s32 	%r3336, %r3332, -766435501;
	mul.hi.u32 	%r3337, %r3280, %r3334;
	mul.lo.s32 	%r3338, %r3334, -845247145;
	xor.b32  	%r3339, %r3330, %r3337;
	xor.b32  	%r3340, %r3339, %r31;
	xor.b32  	%r3341, %r3328, %r3335;
	xor.b32  	%r3342, %r3341, %r32;
	mul.hi.u32 	%r3343, %r3277, %r3340;
	mul.lo.s32 	%r3344, %r3340, -766435501;
	mul.hi.u32 	%r3345, %r3280, %r3342;
	mul.lo.s32 	%r3346, %r3342, -845247145;
	xor.b32  	%r3347, %r3338, %r3345;
	xor.b32  	%r3348, %r3347, %r33;
	xor.b32  	%r3349, %r3336, %r3343;
	xor.b32  	%r3350, %r3349, %r34;
	mul.hi.u32 	%r3351, %r3277, %r3348;
	mul.lo.s32 	%r272, %r3348, -766435501;
	mul.hi.u32 	%r3352, %r3280, %r3350;
	mul.lo.s32 	%r4545, %r3350, -845247145;
	xor.b32  	%r3353, %r3346, %r3352;
	xor.b32  	%r4546, %r3353, %r35;
	xor.b32  	%r3354, %r3344, %r3351;
	xor.b32  	%r275, %r3354, %r36;
	mov.b32 	%r4469, 0;
	mov.u32 	%r4467, %r4543;
	mov.u32 	%r4468, %r4544;
	mov.u32 	%r4543, %r272;
	mov.u32 	%r4544, %r275;
$L__BB1_106:
	cvt.rn.f32.u32 	%f453, %r4468;
	fma.rn.f32 	%f454, %f453, 0f2F800000, 0f2F000000;
	cvt.rn.f32.u32 	%f455, %r4467;
	fma.rn.f32 	%f456, %f455, 0f30C90FDB, 0f30490FDB;
	setp.lt.f32 	%p241, %f454, 0f00800000;
	mul.f32 	%f457, %f454, 0f4B000000;
	selp.f32 	%f458, %f457, %f454, %p241;
	selp.f32 	%f459, 0fC1B80000, 0f00000000, %p241;
	mov.b32 	%r3355, %f458;
	add.s32 	%r3356, %r3355, -1059760811;
	and.b32  	%r3357, %r3356, -8388608;
	sub.s32 	%r3358, %r3355, %r3357;
	mov.b32 	%f460, %r3358;
	cvt.rn.f32.s32 	%f461, %r3357;
	fma.rn.f32 	%f462, %f461, 0f34000000, %f459;
	add.f32 	%f463, %f460, 0fBF800000;
	fma.rn.f32 	%f464, %f463, 0fBE055027, 0f3E1039F6;
	fma.rn.f32 	%f465, %f464, %f463, 0fBDF8CDCC;
	fma.rn.f32 	%f466, %f465, %f463, 0f3E0F2955;
	fma.rn.f32 	%f467, %f466, %f463, 0fBE2AD8B9;
	fma.rn.f32 	%f468, %f467, %f463, 0f3E4CED0B;
	fma.rn.f32 	%f469, %f468, %f463, 0fBE7FFF22;
	fma.rn.f32 	%f470, %f469, %f463, 0f3EAAAA78;
	fma.rn.f32 	%f471, %f470, %f463, 0fBF000000;
	mul.f32 	%f472, %f463, %f471;
	fma.rn.f32 	%f473, %f472, %f463, %f463;
	fma.rn.f32 	%f474, %f462, 0f3F317218, %f473;
	setp.gt.u32 	%p242, %r3355, 2139095039;
	fma.rn.f32 	%f475, %f458, 0f7F800000, 0f7F800000;
	selp.f32 	%f476, %f475, %f474, %p242;
	setp.eq.f32 	%p243, %f458, 0f00000000;
	mul.f32 	%f477, %f476, 0fC0000000;
	selp.f32 	%f478, 0f7F800000, %f477, %p243;
	sqrt.rn.f32 	%f479, %f478;
	sin.approx.f32 	%f480, %f456;
	cos.approx.f32 	%f481, %f456;
	mul.f32 	%f649, %f479, %f480;
	mul.f32 	%f685, %f479, %f481;
$L__BB1_107:
	setp.ne.s32 	%p244, %r4961, 1;
	mul.f32 	%f482, %f649, 0f40400000;
	cvt.rni.f32.f32 	%f483, %f482;
	cvt.rzi.s32.f32 	%r4536, %f483;
	mov.b32 	%r4961, 0;
	mov.u32 	%r4495, %r4469;
	mov.f32 	%f651, %f685;
	@%p244 bra 	$L__BB1_121;
	mov.b32 	%r4495, 3;
	setp.eq.s32 	%p245, %r4469, 1;
	mov.u32 	%r4493, %r4544;
	mov.u32 	%r4494, %r4545;
	@%p245 bra 	$L__BB1_120;
	setp.eq.s32 	%p246, %r4469, 2;
	@%p246 bra 	$L__BB1_116;
	setp.ne.s32 	%p247, %r4469, 3;
	@%p247 bra 	$L__BB1_115;
	add.s32 	%r4550, %r4550, 1;
	setp.ne.s32 	%p248, %r4550, 0;
	@%p248 bra 	$L__BB1_114;
	add.s32 	%r4549, %r4549, 1;
	setp.ne.s32 	%p249, %r4549, 0;
	@%p249 bra 	$L__BB1_114;
	add.s32 	%r4548, %r4548, 1;
	setp.eq.s32 	%p250, %r4548, 0;
	selp.u32 	%r3362, 1, 0, %p250;
	add.s32 	%r4547, %r4547, %r3362;
	mov.b32 	%r4549, 0;
$L__BB1_114:
	mov.b32 	%r3364, -766435501;
	mul.hi.u32 	%r3365, %r3364, %r4550;
	mul.lo.s32 	%r3366, %r4550, -766435501;
	mov.b32 	%r3367, -845247145;
	mul.hi.u32 	%r3368, %r3367, %r4548;
	mul.lo.s32 	%r3369, %r4548, -845247145;
	xor.b32  	%r3370, %r3368, %r17;
	xor.b32  	%r3371, %r3370, %r4549;
	xor.b32  	%r3372, %r3365, %r18;
	xor.b32  	%r3373, %r3372, %r4547;
	mul.hi.u32 	%r3374, %r3364, %r3371;
	mul.lo.s32 	%r3375, %r3371, -766435501;
	mul.hi.u32 	%r3376, %r3367, %r3373;
	mul.lo.s32 	%r3377, %r3373, -845247145;
	xor.b32  	%r3378, %r3369, %r3376;
	xor.b32  	%r3379, %r3378, %r19;
	xor.b32  	%r3380, %r3366, %r3374;
	xor.b32  	%r3381, %r3380, %r20;
	mul.hi.u32 	%r3382, %r3364, %r3379;
	mul.lo.s32 	%r3383, %r3379, -766435501;
	mul.hi.u32 	%r3384, %r3367, %r3381;
	mul.lo.s32 	%r3385, %r3381, -845247145;
	xor.b32  	%r3386, %r3377, %r3384;
	xor.b32  	%r3387, %r3386, %r21;
	xor.b32  	%r3388, %r3375, %r3382;
	xor.b32  	%r3389, %r3388, %r22;
	mul.hi.u32 	%r3390, %r3364, %r3387;
	mul.lo.s32 	%r3391, %r3387, -766435501;
	mul.hi.u32 	%r3392, %r3367, %r3389;
	mul.lo.s32 	%r3393, %r3389, -845247145;
	xor.b32  	%r3394, %r3385, %r3392;
	xor.b32  	%r3395, %r3394, %r23;
	xor.b32  	%r3396, %r3383, %r3390;
	xor.b32  	%r3397, %r3396, %r24;
	mul.hi.u32 	%r3398, %r3364, %r3395;
	mul.lo.s32 	%r3399, %r3395, -766435501;
	mul.hi.u32 	%r3400, %r3367, %r3397;
	mul.lo.s32 	%r3401, %r3397, -845247145;
	xor.b32  	%r3402, %r3393, %r3400;
	xor.b32  	%r3403, %r3402, %r25;
	xor.b32  	%r3404, %r3391, %r3398;
	xor.b32  	%r3405, %r3404, %r26;
	mul.hi.u32 	%r3406, %r3364, %r3403;
	mul.lo.s32 	%r3407, %r3403, -766435501;
	mul.hi.u32 	%r3408, %r3367, %r3405;
	mul.lo.s32 	%r3409, %r3405, -845247145;
	xor.b32  	%r3410, %r3401, %r3408;
	xor.b32  	%r3411, %r3410, %r27;
	xor.b32  	%r3412, %r3399, %r3406;
	xor.b32  	%r3413, %r3412, %r28;
	mul.hi.u32 	%r3414, %r3364, %r3411;
	mul.lo.s32 	%r3415, %r3411, -766435501;
	mul.hi.u32 	%r3416, %r3367, %r3413;
	mul.lo.s32 	%r3417, %r3413, -845247145;
	xor.b32  	%r3418, %r3409, %r3416;
	xor.b32  	%r3419, %r3418, %r29;
	xor.b32  	%r3420, %r3407, %r3414;
	xor.b32  	%r3421, %r3420, %r30;
	mul.hi.u32 	%r3422, %r3364, %r3419;
	mul.lo.s32 	%r3423, %r3419, -766435501;
	mul.hi.u32 	%r3424, %r3367, %r3421;
	mul.lo.s32 	%r3425, %r3421, -845247145;
	xor.b32  	%r3426, %r3417, %r3424;
	xor.b32  	%r3427, %r3426, %r31;
	xor.b32  	%r3428, %r3415, %r3422;
	xor.b32  	%r3429, %r3428, %r32;
	mul.hi.u32 	%r3430, %r3364, %r3427;
	mul.lo.s32 	%r3431, %r3427, -766435501;
	mul.hi.u32 	%r3432, %r3367, %r3429;
	mul.lo.s32 	%r3433, %r3429, -845247145;
	xor.b32  	%r3434, %r3425, %r3432;
	xor.b32  	%r3435, %r3434, %r33;
	xor.b32  	%r3436, %r3423, %r3430;
	xor.b32  	%r3437, %r3436, %r34;
	mul.hi.u32 	%r3438, %r3364, %r3435;
	mul.lo.s32 	%r304, %r3435, -766435501;
	mul.hi.u32 	%r3439, %r3367, %r3437;
	mul.lo.s32 	%r4545, %r3437, -845247145;
	xor.b32  	%r3440, %r3433, %r3439;
	xor.b32  	%r4493, %r3440, %r35;
	xor.b32  	%r3441, %r3431, %r3438;
	xor.b32  	%r4544, %r3441, %r36;
	mov.b32 	%r4495, 1;
	mov.u32 	%r4494, %r4543;
	mov.u32 	%r4543, %r304;
	mov.u32 	%r4546, %r4493;
	bra.uni 	$L__BB1_120;
$L__BB1_115:
	add.s32 	%r4495, %r4469, 2;
	setp.eq.s32 	%p254, %r4469, 0;
	selp.b32 	%r4493, %r4545, %r4546, %p254;
	mov.u32 	%r4494, %r4546;
	bra.uni 	$L__BB1_120;
$L__BB1_116:
	add.s32 	%r4550, %r4550, 1;
	setp.ne.s32 	%p251, %r4550, 0;
	@%p251 bra 	$L__BB1_119;
	add.s32 	%r4549, %r4549, 1;
	setp.ne.s32 	%p252, %r4549, 0;
	@%p252 bra 	$L__BB1_119;
	add.s32 	%r4548, %r4548, 1;
	setp.eq.s32 	%p253, %r4548, 0;
	selp.u32 	%r3443, 1, 0, %p253;
	add.s32 	%r4547, %r4547, %r3443;
	mov.b32 	%r4549, 0;
$L__BB1_119:
	mov.b32 	%r3445, -766435501;
	mul.hi.u32 	%r3446, %r3445, %r4550;
	mul.lo.s32 	%r3447, %r4550, -766435501;
	mov.b32 	%r3448, -845247145;
	mul.hi.u32 	%r3449, %r3448, %r4548;
	mul.lo.s32 	%r3450, %r4548, -845247145;
	xor.b32  	%r3451, %r3449, %r17;
	xor.b32  	%r3452, %r3451, %r4549;
	xor.b32  	%r3453, %r3446, %r18;
	xor.b32  	%r3454, %r3453, %r4547;
	mul.hi.u32 	%r3455, %r3445, %r3452;
	mul.lo.s32 	%r3456, %r3452, -766435501;
	mul.hi.u32 	%r3457, %r3448, %r3454;
	mul.lo.s32 	%r3458, %r3454, -845247145;
	xor.b32  	%r3459, %r3450, %r3457;
	xor.b32  	%r3460, %r3459, %r19;
	xor.b32  	%r3461, %r3447, %r3455;
	xor.b32  	%r3462, %r3461, %r20;
	mul.hi.u32 	%r3463, %r3445, %r3460;
	mul.lo.s32 	%r3464, %r3460, -766435501;
	mul.hi.u32 	%r3465, %r3448, %r3462;
	mul.lo.s32 	%r3466, %r3462, -845247145;
	xor.b32  	%r3467, %r3458, %r3465;
	xor.b32  	%r3468, %r3467, %r21;
	xor.b32  	%r3469, %r3456, %r3463;
	xor.b32  	%r3470, %r3469, %r22;
	mul.hi.u32 	%r3471, %r3445, %r3468;
	mul.lo.s32 	%r3472, %r3468, -766435501;
	mul.hi.u32 	%r3473, %r3448, %r3470;
	mul.lo.s32 	%r3474, %r3470, -845247145;
	xor.b32  	%r3475, %r3466, %r3473;
	xor.b32  	%r3476, %r3475, %r23;
	xor.b32  	%r3477, %r3464, %r3471;
	xor.b32  	%r3478, %r3477, %r24;
	mul.hi.u32 	%r3479, %r3445, %r3476;
	mul.lo.s32 	%r3480, %r3476, -766435501;
	mul.hi.u32 	%r3481, %r3448, %r3478;
	mul.lo.s32 	%r3482, %r3478, -845247145;
	xor.b32  	%r3483, %r3474, %r3481;
	xor.b32  	%r3484, %r3483, %r25;
	xor.b32  	%r3485, %r3472, %r3479;
	xor.b32  	%r3486, %r3485, %r26;
	mul.hi.u32 	%r3487, %r3445, %r3484;
	mul.lo.s32 	%r3488, %r3484, -766435501;
	mul.hi.u32 	%r3489, %r3448, %r3486;
	mul.lo.s32 	%r3490, %r3486, -845247145;
	xor.b32  	%r3491, %r3482, %r3489;
	xor.b32  	%r3492, %r3491, %r27;
	xor.b32  	%r3493, %r3480, %r3487;
	xor.b32  	%r3494, %r3493, %r28;
	mul.hi.u32 	%r3495, %r3445, %r3492;
	mul.lo.s32 	%r3496, %r3492, -766435501;
	mul.hi.u32 	%r3497, %r3448, %r3494;
	mul.lo.s32 	%r3498, %r3494, -845247145;
	xor.b32  	%r3499, %r3490, %r3497;
	xor.b32  	%r3500, %r3499, %r29;
	xor.b32  	%r3501, %r3488, %r3495;
	xor.b32  	%r3502, %r3501, %r30;
	mul.hi.u32 	%r3503, %r3445, %r3500;
	mul.lo.s32 	%r3504, %r3500, -766435501;
	mul.hi.u32 	%r3505, %r3448, %r3502;
	mul.lo.s32 	%r3506, %r3502, -845247145;
	xor.b32  	%r3507, %r3498, %r3505;
	xor.b32  	%r3508, %r3507, %r31;
	xor.b32  	%r3509, %r3496, %r3503;
	xor.b32  	%r3510, %r3509, %r32;
	mul.hi.u32 	%r3511, %r3445, %r3508;
	mul.lo.s32 	%r3512, %r3508, -766435501;
	mul.hi.u32 	%r3513, %r3448, %r3510;
	mul.lo.s32 	%r3514, %r3510, -845247145;
	xor.b32  	%r3515, %r3506, %r3513;
	xor.b32  	%r3516, %r3515, %r33;
	xor.b32  	%r3517, %r3504, %r3511;
	xor.b32  	%r3518, %r3517, %r34;
	mul.hi.u32 	%r3519, %r3445, %r3516;
	mul.lo.s32 	%r317, %r3516, -766435501;
	mul.hi.u32 	%r3520, %r3448, %r3518;
	mul.lo.s32 	%r4545, %r3518, -845247145;
	xor.b32  	%r3521, %r3514, %r3520;
	xor.b32  	%r4546, %r3521, %r35;
	xor.b32  	%r3522, %r3512, %r3519;
	xor.b32  	%r320, %r3522, %r36;
	mov.b32 	%r4495, 0;
	mov.u32 	%r4493, %r4543;
	mov.u32 	%r4494, %r4544;
	mov.u32 	%r4543, %r317;
	mov.u32 	%r4544, %r320;
$L__BB1_120:
	cvt.rn.f32.u32 	%f484, %r4494;
	fma.rn.f32 	%f485, %f484, 0f2F800000, 0f2F000000;
	cvt.rn.f32.u32 	%f486, %r4493;
	fma.rn.f32 	%f487, %f486, 0f30C90FDB, 0f30490FDB;
	setp.lt.f32 	%p255, %f485, 0f00800000;
	mul.f32 	%f488, %f485, 0f4B000000;
	selp.f32 	%f489, %f488, %f485, %p255;
	selp.f32 	%f490, 0fC1B80000, 0f00000000, %p255;
	mov.b32 	%r3524, %f489;
	add.s32 	%r3525, %r3524, -1059760811;
	and.b32  	%r3526, %r3525, -8388608;
	sub.s32 	%r3527, %r3524, %r3526;
	mov.b32 	%f491, %r3527;
	cvt.rn.f32.s32 	%f492, %r3526;
	fma.rn.f32 	%f493, %f492, 0f34000000, %f490;
	add.f32 	%f494, %f491, 0fBF800000;
	fma.rn.f32 	%f495, %f494, 0fBE055027, 0f3E1039F6;
	fma.rn.f32 	%f496, %f495, %f494, 0fBDF8CDCC;
	fma.rn.f32 	%f497, %f496, %f494, 0f3E0F2955;
	fma.rn.f32 	%f498, %f497, %f494, 0fBE2AD8B9;
	fma.rn.f32 	%f499, %f498, %f494, 0f3E4CED0B;
	fma.rn.f32 	%f500, %f499, %f494, 0fBE7FFF22;
	fma.rn.f32 	%f501, %f500, %f494, 0f3EAAAA78;
	fma.rn.f32 	%f502, %f501, %f494, 0fBF000000;
	mul.f32 	%f503, %f494, %f502;
	fma.rn.f32 	%f504, %f503, %f494, %f494;
	fma.rn.f32 	%f505, %f493, 0f3F317218, %f504;
	setp.gt.u32 	%p256, %r3524, 2139095039;
	fma.rn.f32 	%f506, %f489, 0f7F800000, 0f7F800000;
	selp.f32 	%f507, %f506, %f505, %p256;
	setp.eq.f32 	%p257, %f489, 0f00000000;
	mul.f32 	%f508, %f507, 0fC0000000;
	selp.f32 	%f509, 0f7F800000, %f508, %p257;
	sqrt.rn.f32 	%f510, %f509;
	sin.approx.f32 	%f511, %f487;
	cos.approx.f32 	%f512, %f487;
	mul.f32 	%f651, %f510, %f511;
	mul.f32 	%f685, %f510, %f512;
	mov.b32 	%r4961, 1;
$L__BB1_121:
	mul.f32 	%f513, %f651, 0f40400000;
	cvt.rni.f32.f32 	%f514, %f513;
	cvt.rzi.s32.f32 	%r4537, %f514;
	or.b32  	%r3529, %r4536, %r4537;
	setp.ne.s32 	%p258, %r3529, 0;
	mov.u32 	%r4518, %r4495;
	@%p258 bra 	$L__BB1_132;
	mov.b32 	%r4518, 2;
	setp.eq.s32 	%p259, %r4495, 1;
	mov.u32 	%r4517, %r4545;
	@%p259 bra 	$L__BB1_131;
	setp.eq.s32 	%p260, %r4495, 3;
	@%p260 bra 	$L__BB1_127;
	setp.ne.s32 	%p261, %r4495, 2;
	@%p261 bra 	$L__BB1_126;
	mov.b32 	%r4518, 3;
	mov.u32 	%r4517, %r4544;
	bra.uni 	$L__BB1_131;
$L__BB1_126:
	add.s32 	%r4518, %r4495, 1;
	mov.u32 	%r4517, %r4546;
	bra.uni 	$L__BB1_131;
$L__BB1_127:
	add.s32 	%r4550, %r4550, 1;
	setp.ne.s32 	%p262, %r4550, 0;
	@%p262 bra 	$L__BB1_130;
	add.s32 	%r4549, %r4549, 1;
	setp.ne.s32 	%p263, %r4549, 0;
	@%p263 bra 	$L__BB1_130;
	add.s32 	%r4548, %r4548, 1;
	setp.eq.s32 	%p264, %r4548, 0;
	selp.u32 	%r3532, 1, 0, %p264;
	add.s32 	%r4547, %r4547, %r3532;
	mov.b32 	%r4549, 0;
$L__BB1_130:
	mov.b32 	%r3534, -766435501;
	mul.hi.u32 	%r3535, %r3534, %r4550;
	mul.lo.s32 	%r3536, %r4550, -766435501;
	mov.b32 	%r3537, -845247145;
	mul.hi.u32 	%r3538, %r3537, %r4548;
	mul.lo.s32 	%r3539, %r4548, -845247145;
	xor.b32  	%r3540, %r3538, %r17;
	xor.b32  	%r3541, %r3540, %r4549;
	xor.b32  	%r3542, %r3535, %r18;
	xor.b32  	%r3543, %r3542, %r4547;
	mul.hi.u32 	%r3544, %r3534, %r3541;
	mul.lo.s32 	%r3545, %r3541, -766435501;
	mul.hi.u32 	%r3546, %r3537, %r3543;
	mul.lo.s32 	%r3547, %r3543, -845247145;
	xor.b32  	%r3548, %r3539, %r3546;
	xor.b32  	%r3549, %r3548, %r19;
	xor.b32  	%r3550, %r3536, %r3544;
	xor.b32  	%r3551, %r3550, %r20;
	mul.hi.u32 	%r3552, %r3534, %r3549;
	mul.lo.s32 	%r3553, %r3549, -766435501;
	mul.hi.u32 	%r3554, %r3537, %r3551;
	mul.lo.s32 	%r3555, %r3551, -845247145;
	xor.b32  	%r3556, %r3547, %r3554;
	xor.b32  	%r3557, %r3556, %r21;
	xor.b32  	%r3558, %r3545, %r3552;
	xor.b32  	%r3559, %r3558, %r22;
	mul.hi.u32 	%r3560, %r3534, %r3557;
	mul.lo.s32 	%r3561, %r3557, -766435501;
	mul.hi.u32 	%r3562, %r3537, %r3559;
	mul.lo.s32 	%r3563, %r3559, -845247145;
	xor.b32  	%r3564, %r3555, %r3562;
	xor.b32  	%r3565, %r3564, %r23;
	xor.b32  	%r3566, %r3553, %r3560;
	xor.b32  	%r3567, %r3566, %r24;
	mul.hi.u32 	%r3568, %r3534, %r3565;
	mul.lo.s32 	%r3569, %r3565, -766435501;
	mul.hi.u32 	%r3570, %r3537, %r3567;
	mul.lo.s32 	%r3571, %r3567, -845247145;
	xor.b32  	%r3572, %r3563, %r3570;
	xor.b32  	%r3573, %r3572, %r25;
	xor.b32  	%r3574, %r3561, %r3568;
	xor.b32  	%r3575, %r3574, %r26;
	mul.hi.u32 	%r3576, %r3534, %r3573;
	mul.lo.s32 	%r3577, %r3573, -766435501;
	mul.hi.u32 	%r3578, %r3537, %r3575;
	mul.lo.s32 	%r3579, %r3575, -845247145;
	xor.b32  	%r3580, %r3571, %r3578;
	xor.b32  	%r3581, %r3580, %r27;
	xor.b32  	%r3582, %r3569, %r3576;
	xor.b32  	%r3583, %r3582, %r28;
	mul.hi.u32 	%r3584, %r3534, %r3581;
	mul.lo.s32 	%r3585, %r3581, -766435501;
	mul.hi.u32 	%r3586, %r3537, %r3583;
	mul.lo.s32 	%r3587, %r3583, -845247145;
	xor.b32  	%r3588, %r3579, %r3586;
	xor.b32  	%r3589, %r3588, %r29;
	xor.b32  	%r3590, %r3577, %r3584;
	xor.b32  	%r3591, %r3590, %r30;
	mul.hi.u32 	%r3592, %r3534, %r3589;
	mul.lo.s32 	%r3593, %r3589, -766435501;
	mul.hi.u32 	%r3594, %r3537, %r3591;
	mul.lo.s32 	%r3595, %r3591, -845247145;
	xor.b32  	%r3596, %r3587, %r3594;
	xor.b32  	%r3597, %r3596, %r31;
	xor.b32  	%r3598, %r3585, %r3592;
	xor.b32  	%r3599, %r3598, %r32;
	mul.hi.u32 	%r3600, %r3534, %r3597;
	mul.lo.s32 	%r3601, %r3597, -766435501;
	mul.hi.u32 	%r3602, %r3537, %r3599;
	mul.lo.s32 	%r3603, %r3599, -845247145;
	xor.b32  	%r3604, %r3595, %r3602;
	xor.b32  	%r3605, %r3604, %r33;
	xor.b32  	%r3606, %r3593, %r3600;
	xor.b32  	%r3607, %r3606, %r34;
	mul.hi.u32 	%r3608, %r3534, %r3605;
	mul.lo.s32 	%r351, %r3605, -766435501;
	mul.hi.u32 	%r3609, %r3537, %r3607;
	mul.lo.s32 	%r4545, %r3607, -845247145;
	xor.b32  	%r3610, %r3603, %r3609;
	xor.b32  	%r4546, %r3610, %r35;
	xor.b32  	%r3611, %r3601, %r3608;
	xor.b32  	%r4544, %r3611, %r36;
	mov.b32 	%r4518, 0;
	mov.u32 	%r4517, %r4543;
	mov.u32 	%r4543, %r351;
$L__BB1_131:
	cvt.rn.f32.u32 	%f515, %r4517;
	fma.rn.f32 	%f516, %f515, 0f2F800000, 0f2F000000;
	mul.f32 	%f517, %f516, 0f40800000;
	cvt.rzi.s32.f32 	%r3613, %f517;
	setp.eq.s32 	%p265, %r3613, 0;
	selp.u32 	%r3614, 1, 0, %p265;
	setp.eq.s32 	%p266, %r3613, 1;
	selp.s32 	%r3615, -1, 0, %p266;
	add.s32 	%r4536, %r3615, %r3614;
	setp.eq.s32 	%p267, %r3613, 2;
	selp.u32 	%r3616, 1, 0, %p267;
	setp.eq.s32 	%p268, %r3613, 3;
	selp.s32 	%r3617, -1, 0, %p268;
	add.s32 	%r4537, %r3617, %r3616;
$L__BB1_132:
	add.s32 	%r3619, %r4536, %r207;
	add.s32 	%r3620, %r6, -1;
	min.s32 	%r3621, %r3620, %r3619;
	max.s32 	%r3622, %r3621, 0;
	mul.lo.s32 	%r3623, %r207, %r6;
	sub.s32 	%r3624, %r4318, %r3623;
	add.s32 	%r3625, %r3624, %r4537;
	min.s32 	%r3626, %r3620, %r3625;
	max.s32 	%r3627, %r3626, 0;
	mad.lo.s32 	%r378, %r3622, %r6, %r3627;
	mov.b32 	%r4542, 2;
	setp.eq.s32 	%p269, %r4518, 1;
	mov.u32 	%r4541, %r4545;
	@%p269 bra 	$L__BB1_141;
	setp.eq.s32 	%p270, %r4518, 3;
	@%p270 bra 	$L__BB1_137;
	setp.ne.s32 	%p271, %r4518, 2;
	@%p271 bra 	$L__BB1_136;
	mov.b32 	%r4542, 3;
	mov.u32 	%r4541, %r4544;
	bra.uni 	$L__BB1_141;
$L__BB1_136:
	add.s32 	%r4542, %r4518, 1;
	mov.u32 	%r4541, %r4546;
	bra.uni 	$L__BB1_141;
$L__BB1_137:
	add.s32 	%r4550, %r4550, 1;
	setp.ne.s32 	%p272, %r4550, 0;
	@%p272 bra 	$L__BB1_140;
	add.s32 	%r4549, %r4549, 1;
	setp.ne.s32 	%p273, %r4549, 0;
	@%p273 bra 	$L__BB1_140;
	add.s32 	%r4548, %r4548, 1;
	setp.eq.s32 	%p274, %r4548, 0;
	selp.u32 	%r3629, 1, 0, %p274;
	add.s32 	%r4547, %r4547, %r3629;
	mov.b32 	%r4549, 0;
$L__BB1_140:
	mov.b32 	%r3631, -766435501;
	mul.hi.u32 	%r3632, %r3631, %r4550;
	mul.lo.s32 	%r3633, %r4550, -766435501;
	mov.b32 	%r3634, -845247145;
	mul.hi.u32 	%r3635, %r3634, %r4548;
	mul.lo.s32 	%r3636, %r4548, -845247145;
	xor.b32  	%r3637, %r3635, %r17;
	xor.b32  	%r3638, %r3637, %r4549;
	xor.b32  	%r3639, %r3632, %r18;
	xor.b32  	%r3640, %r3639, %r4547;
	mul.hi.u32 	%r3641, %r3631, %r3638;
	mul.lo.s32 	%r3642, %r3638, -766435501;
	mul.hi.u32 	%r3643, %r3634, %r3640;
	mul.lo.s32 	%r3644, %r3640, -845247145;
	xor.b32  	%r3645, %r3636, %r3643;
	xor.b32  	%r3646, %r3645, %r19;
	xor.b32  	%r3647, %r3633, %r3641;
	xor.b32  	%r3648, %r3647, %r20;
	mul.hi.u32 	%r3649, %r3631, %r3646;
	mul.lo.s32 	%r3650, %r3646, -766435501;
	mul.hi.u32 	%r3651, %r3634, %r3648;
	mul.lo.s32 	%r3652, %r3648, -845247145;
	xor.b32  	%r3653, %r3644, %r3651;
	xor.b32  	%r3654, %r3653, %r21;
	xor.b32  	%r3655, %r3642, %r3649;
	xor.b32  	%r3656, %r3655, %r22;
	mul.hi.u32 	%r3657, %r3631, %r3654;
	mul.lo.s32 	%r3658, %r3654, -766435501;
	mul.hi.u32 	%r3659, %r3634, %r3656;
	mul.lo.s32 	%r3660, %r3656, -845247145;
	xor.b32  	%r3661, %r3652, %r3659;
	xor.b32  	%r3662, %r3661, %r23;
	xor.b32  	%r3663, %r3650, %r3657;
	xor.b32  	%r3664, %r3663, %r24;
	mul.hi.u32 	%r3665, %r3631, %r3662;
	mul.lo.s32 	%r3666, %r3662, -766435501;
	mul.hi.u32 	%r3667, %r3634, %r3664;
	mul.lo.s32 	%r3668, %r3664, -845247145;
	xor.b32  	%r3669, %r3660, %r3667;
	xor.b32  	%r3670, %r3669, %r25;
	xor.b32  	%r3671, %r3658, %r3665;
	xor.b32  	%r3672, %r3671, %r26;
	mul.hi.u32 	%r3673, %r3631, %r3670;
	mul.lo.s32 	%r3674, %r3670, -766435501;
	mul.hi.u32 	%r3675, %r3634, %r3672;
	mul.lo.s32 	%r3676, %r3672, -845247145;
	xor.b32  	%r3677, %r3668, %r3675;
	xor.b32  	%r3678, %r3677, %r27;
	xor.b32  	%r3679, %r3666, %r3673;
	xor.b32  	%r3680, %r3679, %r28;
	mul.hi.u32 	%r3681, %r3631, %r3678;
	mul.lo.s32 	%r3682, %r3678, -766435501;
	mul.hi.u32 	%r3683, %r3634, %r3680;
	mul.lo.s32 	%r3684, %r3680, -845247145;
	xor.b32  	%r3685, %r3676, %r3683;
	xor.b32  	%r3686, %r3685, %r29;
	xor.b32  	%r3687, %r3674, %r3681;
	xor.b32  	%r3688, %r3687, %r30;
	mul.hi.u32 	%r3689, %r3631, %r3686;
	mul.lo.s32 	%r3690, %r3686, -766435501;
	mul.hi.u32 	%r3691, %r3634, %r3688;
	mul.lo.s32 	%r3692, %r3688, -845247145;
	xor.b32  	%r3693, %r3684, %r3691;
	xor.b32  	%r3694, %r3693, %r31;
	xor.b32  	%r3695, %r3682, %r3689;
	xor.b32  	%r3696, %r3695, %r32;
	mul.hi.u32 	%r3697, %r3631, %r3694;
	mul.lo.s32 	%r3698, %r3694, -766435501;
	mul.hi.u32 	%r3699, %r3634, %r3696;
	mul.lo.s32 	%r3700, %r3696, -845247145;
	xor.b32  	%r3701, %r3692, %r3699;
	xor.b32  	%r3702, %r3701, %r33;
	xor.b32  	%r3703, %r3690, %r3697;
	xor.b32  	%r3704, %r3703, %r34;
	mul.hi.u32 	%r3705, %r3631, %r3702;
	mul.lo.s32 	%r387, %r3702, -766435501;
	mul.hi.u32 	%r3706, %r3634, %r3704;
	mul.lo.s32 	%r4545, %r3704, -845247145;
	xor.b32  	%r3707, %r3700, %r3706;
	xor.b32  	%r4546, %r3707, %r35;
	xor.b32  	%r3708, %r3698, %r3705;
	xor.b32  	%r4544, %r3708, %r36;
	mov.b32 	%r4542, 0;
	mov.u32 	%r4541, %r4543;
	mov.u32 	%r4543, %r387;
$L__BB1_141:
	shl.b32 	%r3710, %r378, 1;
	add.s32 	%r401, %r9, %r3710;
	ld.shared.u16 	%rs12, [%r401+144];
	// begin inline asm
	{  cvt.f32.f16 %f518, %rs12;}

	// end inline asm
	add.f32 	%f519, %f11, %f518;
	sub.f32 	%f56, %f190, %f519;
	setp.lt.f32 	%p275, %f56, 0f00000000;
	@%p275 bra 	$L__BB1_159;
	cvt.rn.f32.u32 	%f520, %r4541;
	fma.rn.f32 	%f521, %f520, 0f2F800000, 0f2F000000;
	mul.f32 	%f522, %f7, %f56;
	mul.f32 	%f523, %f522, 0fBFB8AA3B;
	ex2.approx.f32 	%f524, %f523;
	mov.f32 	%f525, 0f3F800000;
	sub.f32 	%f57, %f525, %f524;
	setp.gt.f32 	%p276, %f521, %f57;
	@%p276 bra 	$L__BB1_159;
	st.shared.u16 	[%r401+144], %rs11;
	setp.leu.f32 	%p277, %f57, 0f358637BD;
	@%p277 bra 	$L__BB1_159;
	mov.b32 	%r4961, 0;
	mov.f32 	%f653, %f685;
	@%p230 bra 	$L__BB1_158;
	mov.b32 	%r4559, 3;
	setp.eq.s32 	%p279, %r4542, 1;
	mov.u32 	%r4557, %r4544;
	mov.u32 	%r4558, %r4545;
	mov.u32 	%r4560, %r4543;
	mov.u32 	%r4561, %r4544;
	@%p279 bra 	$L__BB1_157;
	setp.eq.s32 	%p280, %r4542, 2;
	@%p280 bra 	$L__BB1_153;
	setp.ne.s32 	%p281, %r4542, 3;
	@%p281 bra 	$L__BB1_152;
	add.s32 	%r4550, %r4550, 1;
	setp.ne.s32 	%p282, %r4550, 0;
	@%p282 bra 	$L__BB1_151;
	add.s32 	%r4549, %r4549, 1;
	setp.ne.s32 	%p283, %r4549, 0;
	@%p283 bra 	$L__BB1_151;
	add.s32 	%r4548, %r4548, 1;
	setp.eq.s32 	%p284, %r4548, 0;
	selp.u32 	%r3714, 1, 0, %p284;
	add.s32 	%r4547, %r4547, %r3714;
	mov.b32 	%r4549, 0;
$L__BB1_151:
	mov.b32 	%r3716, -766435501;
	mul.hi.u32 	%r3717, %r3716, %r4550;
	mul.lo.s32 	%r3718, %r4550, -766435501;
	mov.b32 	%r3719, -845247145;
	mul.hi.u32 	%r3720, %r3719, %r4548;
	mul.lo.s32 	%r3721, %r4548, -845247145;
	xor.b32  	%r3722, %r3720, %r17;
	xor.b32  	%r3723, %r3722, %r4549;
	xor.b32  	%r3724, %r3717, %r18;
	xor.b32  	%r3725, %r3724, %r4547;
	mul.hi.u32 	%r3726, %r3716, %r3723;
	mul.lo.s32 	%r3727, %r3723, -766435501;
	mul.hi.u32 	%r3728, %r3719, %r3725;
	mul.lo.s32 	%r3729, %r3725, -845247145;
	xor.b32  	%r3730, %r3721, %r3728;
	xor.b32  	%r3731, %r3730, %r19;
	xor.b32  	%r3732, %r3718, %r3726;
	xor.b32  	%r3733, %r3732, %r20;
	mul.hi.u32 	%r3734, %r3716, %r3731;
	mul.lo.s32 	%r3735, %r3731, -766435501;
	mul.hi.u32 	%r3736, %r3719, %r3733;
	mul.lo.s32 	%r3737, %r3733, -845247145;
	xor.b32  	%r3738, %r3729, %r3736;
	xor.b32  	%r3739, %r3738, %r21;
	xor.b32  	%r3740, %r3727, %r3734;
	xor.b32  	%r3741, %r3740, %r22;
	mul.hi.u32 	%r3742, %r3716, %r3739;
	mul.lo.s32 	%r3743, %r3739, -766435501;
	mul.hi.u32 	%r3744, %r3719, %r3741;
	mul.lo.s32 	%r3745, %r3741, -845247145;
	xor.b32  	%r3746, %r3737, %r3744;
	xor.b32  	%r3747, %r3746, %r23;
	xor.b32  	%r3748, %r3735, %r3742;
	xor.b32  	%r3749, %r3748, %r24;
	mul.hi.u32 	%r3750, %r3716, %r3747;
	mul.lo.s32 	%r3751, %r3747, -766435501;
	mul.hi.u32 	%r3752, %r3719, %r3749;
	mul.lo.s32 	%r3753, %r3749, -845247145;
	xor.b32  	%r3754, %r3745, %r3752;
	xor.b32  	%r3755, %r3754, %r25;
	xor.b32  	%r3756, %r3743, %r3750;
	xor.b32  	%r3757, %r3756, %r26;
	mul.hi.u32 	%r3758, %r3716, %r3755;
	mul.lo.s32 	%r3759, %r3755, -766435501;
	mul.hi.u32 	%r3760, %r3719, %r3757;
	mul.lo.s32 	%r3761, %r3757, -845247145;
	xor.b32  	%r3762, %r3753, %r3760;
	xor.b32  	%r3763, %r3762, %r27;
	xor.b32  	%r3764, %r3751, %r3758;
	xor.b32  	%r3765, %r3764, %r28;
	mul.hi.u32 	%r3766, %r3716, %r3763;
	mul.lo.s32 	%r3767, %r3763, -766435501;
	mul.hi.u32 	%r3768, %r3719, %r3765;
	mul.lo.s32 	%r3769, %r3765, -845247145;
	xor.b32  	%r3770, %r3761, %r3768;
	xor.b32  	%r3771, %r3770, %r29;
	xor.b32  	%r3772, %r3759, %r3766;
	xor.b32  	%r3773, %r3772, %r30;
	mul.hi.u32 	%r3774, %r3716, %r3771;
	mul.lo.s32 	%r3775, %r3771, -766435501;
	mul.hi.u32 	%r3776, %r3719, %r3773;
	mul.lo.s32 	%r3777, %r3773, -845247145;
	xor.b32  	%r3778, %r3769, %r3776;
	xor.b32  	%r3779, %r3778, %r31;
	xor.b32  	%r3780, %r3767, %r3774;
	xor.b32  	%r3781, %r3780, %r32;
	mul.hi.u32 	%r3782, %r3716, %r3779;
	mul.lo.s32 	%r3783, %r3779, -766435501;
	mul.hi.u32 	%r3784, %r3719, %r3781;
	mul.lo.s32 	%r3785, %r3781, -845247145;
	xor.b32  	%r3786, %r3777, %r3784;
	xor.b32  	%r3787, %r3786, %r33;
	xor.b32  	%r3788, %r3775, %r3782;
	xor.b32  	%r3789, %r3788, %r34;
	mul.hi.u32 	%r3790, %r3716, %r3787;
	mul.lo.s32 	%r4560, %r3787, -766435501;
	mul.hi.u32 	%r3791, %r3719, %r3789;
	mul.lo.s32 	%r4545, %r3789, -845247145;
	xor.b32  	%r3792, %r3785, %r3791;
	xor.b32  	%r4557, %r3792, %r35;
	xor.b32  	%r3793, %r3783, %r3790;
	xor.b32  	%r4561, %r3793, %r36;
	mov.b32 	%r4559, 1;
	mov.u32 	%r4558, %r4543;
	mov.u32 	%r4546, %r4557;
	bra.uni 	$L__BB1_157;
$L__BB1_152:
	add.s32 	%r4559, %r4542, 2;
	setp.eq.s32 	%p288, %r4542, 0;
	selp.b32 	%r4557, %r4545, %r4546, %p288;
	mov.u32 	%r4558, %r4546;
	mov.u32 	%r4560, %r4543;
	mov.u32 	%r4561, %r4544;
	bra.uni 	$L__BB1_157;
$L__BB1_153:
	add.s32 	%r4550, %r4550, 1;
	setp.ne.s32 	%p285, %r4550, 0;
	@%p285 bra 	$L__BB1_156;
	add.s32 	%r4549, %r4549, 1;
	setp.ne.s32 	%p286, %r4549, 0;
	@%p286 bra 	$L__BB1_156;
	add.s32 	%r4548, %r4548, 1;
	setp.eq.s32 	%p287, %r4548, 0;
	selp.u32 	%r3795, 1, 0, %p287;
	add.s32 	%r4547, %r4547, %r3795;
	mov.b32 	%r4549, 0;
$L__BB1_156:
	mov.b32 	%r3797, -766435501;
	mul.hi.u32 	%r3798, %r3797, %r4550;
	mul.lo.s32 	%r3799, %r4550, -766435501;
	mov.b32 	%r3800, -845247145;
	mul.hi.u32 	%r3801, %r3800, %r4548;
	mul.lo.s32 	%r3802, %r4548, -845247145;
	xor.b32  	%r3803, %r3801, %r17;
	xor.b32  	%r3804, %r3803, %r4549;
	xor.b32  	%r3805, %r3798, %r18;
	xor.b32  	%r3806, %r3805, %r4547;
	mul.hi.u32 	%r3807, %r3797, %r3804;
	mul.lo.s32 	%r3808, %r3804, -766435501;
	mul.hi.u32 	%r3809, %r3800, %r3806;
	mul.lo.s32 	%r3810, %r3806, -845247145;
	xor.b32  	%r3811, %r3802, %r3809;
	xor.b32  	%r3812, %r3811, %r19;
	xor.b32  	%r3813, %r3799, %r3807;
	xor.b32  	%r3814, %r3813, %r20;
	mul.hi.u32 	%r3815, %r3797, %r3812;
	mul.lo.s32 	%r3816, %r3812, -766435501;
	mul.hi.u32 	%r3817, %r3800, %r3814;
	mul.lo.s32 	%r3818, %r3814, -845247145;
	xor.b32  	%r3819, %r3810, %r3817;
	xor.b32  	%r3820, %r3819, %r21;
	xor.b32  	%r3821, %r3808, %r3815;
	xor.b32  	%r3822, %r3821, %r22;
	mul.hi.u32 	%r3823, %r3797, %r3820;
	mul.lo.s32 	%r3824, %r3820, -766435501;
	mul.hi.u32 	%r3825, %r3800, %r3822;
	mul.lo.s32 	%r3826, %r3822, -845247145;
	xor.b32  	%r3827, %r3818, %r3825;
	xor.b32  	%r3828, %r3827, %r23;
	xor.b32  	%r3829, %r3816, %r3823;
	xor.b32  	%r3830, %r3829, %r24;
	mul.hi.u32 	%r3831, %r3797, %r3828;
	mul.lo.s32 	%r3832, %r3828, -766435501;
	mul.hi.u32 	%r3833, %r3800, %r3830;
	mul.lo.s32 	%r3834, %r3830, -845247145;
	xor.b32  	%r3835, %r3826, %r3833;
	xor.b32  	%r3836, %r3835, %r25;
	xor.b32  	%r3837, %r3824, %r3831;
	xor.b32  	%r3838, %r3837, %r26;
	mul.hi.u32 	%r3839, %r3797, %r3836;
	mul.lo.s32 	%r3840, %r3836, -766435501;
	mul.hi.u32 	%r3841, %r3800, %r3838;
	mul.lo.s32 	%r3842, %r3838, -845247145;
	xor.b32  	%r3843, %r3834, %r3841;
	xor.b32  	%r3844, %r3843, %r27;
	xor.b32  	%r3845, %r3832, %r3839;
	xor.b32  	%r3846, %r3845, %r28;
	mul.hi.u32 	%r3847, %r3797, %r3844;
	mul.lo.s32 	%r3848, %r3844, -766435501;
	mul.hi.u32 	%r3849, %r3800, %r3846;
	mul.lo.s32 	%r3850, %r3846, -845247145;
	xor.b32  	%r3851, %r3842, %r3849;
	xor.b32  	%r3852, %r3851, %r29;
	xor.b32  	%r3853, %r3840, %r3847;
	xor.b32  	%r3854, %r3853, %r30;
	mul.hi.u32 	%r3855, %r3797, %r3852;
	mul.lo.s32 	%r3856, %r3852, -766435501;
	mul.hi.u32 	%r3857, %r3800, %r3854;
	mul.lo.s32 	%r3858, %r3854, -845247145;
	xor.b32  	%r3859, %r3850, %r3857;
	xor.b32  	%r3860, %r3859, %r31;
	xor.b32  	%r3861, %r3848, %r3855;
	xor.b32  	%r3862, %r3861, %r32;
	mul.hi.u32 	%r3863, %r3797, %r3860;
	mul.lo.s32 	%r3864, %r3860, -766435501;
	mul.hi.u32 	%r3865, %r3800, %r3862;
	mul.lo.s32 	%r3866, %r3862, -845247145;
	xor.b32  	%r3867, %r3858, %r3865;
	xor.b32  	%r3868, %r3867, %r33;
	xor.b32  	%r3869, %r3856, %r3863;
	xor.b32  	%r3870, %r3869, %r34;
	mul.hi.u32 	%r3871, %r3797, %r3868;
	mul.lo.s32 	%r4560, %r3868, -766435501;
	mul.hi.u32 	%r3872, %r3800, %r3870;
	mul.lo.s32 	%r4545, %r3870, -845247145;
	xor.b32  	%r3873, %r3866, %r3872;
	xor.b32  	%r4546, %r3873, %r35;
	xor.b32  	%r3874, %r3864, %r3871;
	xor.b32  	%r4561, %r3874, %r36;
	mov.b32 	%r4559, 0;
	mov.u32 	%r4557, %r4543;
	mov.u32 	%r4558, %r4544;
$L__BB1_157:
	cvt.rn.f32.u32 	%f526, %r4558;
	fma.rn.f32 	%f527, %f526, 0f2F800000, 0f2F000000;
	cvt.rn.f32.u32 	%f528, %r4557;
	fma.rn.f32 	%f529, %f528, 0f30C90FDB, 0f30490FDB;
	setp.lt.f32 	%p289, %f527, 0f00800000;
	mul.f32 	%f530, %f527, 0f4B000000;
	selp.f32 	%f531, %f530, %f527, %p289;
	selp.f32 	%f532, 0fC1B80000, 0f00000000, %p289;
	mov.b32 	%r3876, %f531;
	add.s32 	%r3877, %r3876, -1059760811;
	and.b32  	%r3878, %r3877, -8388608;
	sub.s32 	%r3879, %r3876, %r3878;
	mov.b32 	%f533, %r3879;
	cvt.rn.f32.s32 	%f534, %r3878;
	fma.rn.f32 	%f535, %f534, 0f34000000, %f532;
	add.f32 	%f536, %f533, 0fBF800000;
	fma.rn.f32 	%f537, %f536, 0fBE055027, 0f3E1039F6;
	fma.rn.f32 	%f538, %f537, %f536, 0fBDF8CDCC;
	fma.rn.f32 	%f539, %f538, %f536, 0f3E0F2955;
	fma.rn.f32 	%f540, %f539, %f536, 0fBE2AD8B9;
	fma.rn.f32 	%f541, %f540, %f536, 0f3E4CED0B;
	fma.rn.f32 	%f542, %f541, %f536, 0fBE7FFF22;
	fma.rn.f32 	%f543, %f542, %f536, 0f3EAAAA78;
	fma.rn.f32 	%f544, %f543, %f536, 0fBF000000;
	mul.f32 	%f545, %f536, %f544;
	fma.rn.f32 	%f546, %f545, %f536, %f536;
	fma.rn.f32 	%f547, %f535, 0f3F317218, %f546;
	setp.gt.u32 	%p290, %r3876, 2139095039;
	fma.rn.f32 	%f548, %f531, 0f7F800000, 0f7F800000;
	selp.f32 	%f549, %f548, %f547, %p290;
	setp.eq.f32 	%p291, %f531, 0f00000000;
	mul.f32 	%f550, %f549, 0fC0000000;
	selp.f32 	%f551, 0f7F800000, %f550, %p291;
	sqrt.rn.f32 	%f552, %f551;
	sin.approx.f32 	%f553, %f529;
	cos.approx.f32 	%f554, %f529;
	mul.f32 	%f653, %f552, %f553;
	mul.f32 	%f685, %f552, %f554;
	mov.b32 	%r4961, 1;
	mov.u32 	%r4542, %r4559;
	mov.u32 	%r4543, %r4560;
	mov.u32 	%r4544, %r4561;
$L__BB1_158:
	fma.rn.f32 	%f555, %f653, %f3, 0f3F800000;
	fma.rn.f32 	%f646, %f57, %f555, %f646;
$L__BB1_159:
	add.s32 	%r4450, %r241, 1;
	setp.ne.s32 	%p292, %r241, %r240;
	@%p292 bra 	$L__BB1_93;
$L__BB1_160:
	setp.leu.f32 	%p293, %f5, 0f358637BD;
	mov.u32 	%r4664, %r4542;
	mov.u32 	%r4666, %r4543;
	mov.u32 	%r4667, %r4544;
	@%p293 bra 	$L__BB1_207;
	mov.b32 	%r4664, 2;
	setp.eq.s32 	%p294, %r4542, 1;
	mov.u32 	%r4601, %r4545;
	mov.u32 	%r4666, %r4543;
	mov.u32 	%r4667, %r4544;
	@%p294 bra 	$L__BB1_170;
	setp.eq.s32 	%p295, %r4542, 3;
	@%p295 bra 	$L__BB1_166;
	setp.ne.s32 	%p296, %r4542, 2;
	@%p296 bra 	$L__BB1_165;
	mov.b32 	%r4664, 3;
	mov.u32 	%r4601, %r4544;
	mov.u32 	%r4666, %r4543;
	mov.u32 	%r4667, %r4544;
	bra.uni 	$L__BB1_170;
$L__BB1_165:
	add.s32 	%r4664, %r4542, 1;
	mov.u32 	%r4601, %r4546;
	mov.u32 	%r4666, %r4543;
	mov.u32 	%r4667, %r4544;
	bra.uni 	$L__BB1_170;
$L__BB1_166:
	add.s32 	%r4550, %r4550, 1;
	setp.ne.s32 	%p297, %r4550, 0;
	@%p297 bra 	$L__BB1_169;
	add.s32 	%r4549, %r4549, 1;
	setp.ne.s32 	%p298, %r4549, 0;
	@%p298 bra 	$L__BB1_169;
	add.s32 	%r4548, %r4548, 1;
	setp.eq.s32 	%p299, %r4548, 0;
	selp.u32 	%r3882, 1, 0, %p299;
	add.s32 	%r4547, %r4547, %r3882;
	mov.b32 	%r4549, 0;
$L__BB1_169:
	mov.b32 	%r3884, -766435501;
	mul.hi.u32 	%r3885, %r3884, %r4550;
	mul.lo.s32 	%r3886, %r4550, -766435501;
	mov.b32 	%r3887, -845247145;
	mul.hi.u32 	%r3888, %r3887, %r4548;
	mul.lo.s32 	%r3889, %r4548, -845247145;
	xor.b32  	%r3890, %r3888, %r17;
	xor.b32  	%r3891, %r3890, %r4549;
	xor.b32  	%r3892, %r3885, %r18;
	xor.b32  	%r3893, %r3892, %r4547;
	mul.hi.u32 	%r3894, %r3884, %r3891;
	mul.lo.s32 	%r3895, %r3891, -766435501;
	mul.hi.u32 	%r3896, %r3887, %r3893;
	mul.lo.s32 	%r3897, %r3893, -845247145;
	xor.b32  	%r3898, %r3889, %r3896;
	xor.b32  	%r3899, %r3898, %r19;
	xor.b32  	%r3900, %r3886, %r3894;
	xor.b32  	%r3901, %r3900, %r20;
	mul.hi.u32 	%r3902, %r3884, %r3899;
	mul.lo.s32 	%r3903, %r3899, -766435501;
	mul.hi.u32 	%r3904, %r3887, %r3901;
	mul.lo.s32 	%r3905, %r3901, -845247145;
	xor.b32  	%r3906, %r3897, %r3904;
	xor.b32  	%r3907, %r3906, %r21;
	xor.b32  	%r3908, %r3895, %r3902;
	xor.b32  	%r3909, %r3908, %r22;
	mul.hi.u32 	%r3910, %r3884, %r3907;
	mul.lo.s32 	%r3911, %r3907, -766435501;
	mul.hi.u32 	%r3912, %r3887, %r3909;
	mul.lo.s32 	%r3913, %r3909, -845247145;
	xor.b32  	%r3914, %r3905, %r3912;
	xor.b32  	%r3915, %r3914, %r23;
	xor.b32  	%r3916, %r3903, %r3910;
	xor.b32  	%r3917, %r3916, %r24;
	mul.hi.u32 	%r3918, %r3884, %r3915;
	mul.lo.s32 	%r3919, %r3915, -766435501;
	mul.hi.u32 	%r3920, %r3887, %r3917;
	mul.lo.s32 	%r3921, %r3917, -845247145;
	xor.b32  	%r3922, %r3913, %r3920;
	xor.b32  	%r3923, %r3922, %r25;
	xor.b32  	%r3924, %r3911, %r3918;
	xor.b32  	%r3925, %r3924, %r26;
	mul.hi.u32 	%r3926, %r3884, %r3923;
	mul.lo.s32 	%r3927, %r3923, -766435501;
	mul.hi.u32 	%r3928, %r3887, %r3925;
	mul.lo.s32 	%r3929, %r3925, -845247145;
	xor.b32  	%r3930, %r3921, %r3928;
	xor.b32  	%r3931, %r3930, %r27;
	xor.b32  	%r3932, %r3919, %r3926;
	xor.b32  	%r3933, %r3932, %r28;
	mul.hi.u32 	%r3934, %r3884, %r3931;
	mul.lo.s32 	%r3935, %r3931, -766435501;
	mul.hi.u32 	%r3936, %r3887, %r3933;
	mul.lo.s32 	%r3937, %r3933, -845247145;
	xor.b32  	%r3938, %r3929, %r3936;
	xor.b32  	%r3939, %r3938, %r29;
	xor.b32  	%r3940, %r3927, %r3934;
	xor.b32  	%r3941, %r3940, %r30;
	mul.hi.u32 	%r3942, %r3884, %r3939;
	mul.lo.s32 	%r3943, %r3939, -766435501;
	mul.hi.u32 	%r3944, %r3887, %r3941;
	mul.lo.s32 	%r3945, %r3941, -845247145;
	xor.b32  	%r3946, %r3937, %r3944;
	xor.b32  	%r3947, %r3946, %r31;
	xor.b32  	%r3948, %r3935, %r3942;
	xor.b32  	%r3949, %r3948, %r32;
	mul.hi.u32 	%r3950, %r3884, %r3947;
	mul.lo.s32 	%r3951, %r3947, -766435501;
	mul.hi.u32 	%r3952, %r3887, %r3949;
	mul.lo.s32 	%r3953, %r3949, -845247145;
	xor.b32  	%r3954, %r3945, %r3952;
	xor.b32  	%r3955, %r3954, %r33;
	xor.b32  	%r3956, %r3943, %r3950;
	xor.b32  	%r3957, %r3956, %r34;
	mul.hi.u32 	%r3958, %r3884, %r3955;
	mul.lo.s32 	%r4666, %r3955, -766435501;
	mul.hi.u32 	%r3959, %r3887, %r3957;
	mul.lo.s32 	%r4545, %r3957, -845247145;
	xor.b32  	%r3960, %r3953, %r3959;
	xor.b32  	%r4546, %r3960, %r35;
	xor.b32  	%r3961, %r3951, %r3958;
	xor.b32  	%r4667, %r3961, %r36;
	mov.b32 	%r4664, 0;
	mov.u32 	%r4601, %r4543;
$L__BB1_170:
	cvt.rn.f32.u32 	%f558, %r4601;
	fma.rn.f32 	%f559, %f558, 0f2F800000, 0f2F000000;
	mul.f32 	%f560, %f5, %f27;
	setp.geu.f32 	%p300, %f559, %f560;
	@%p300 bra 	$L__BB1_207;
	mov.b32 	%r4615, 2;
	setp.eq.s32 	%p301, %r4664, 1;
	mov.u32 	%r4614, %r4545;
	@%p301 bra 	$L__BB1_180;
	setp.eq.s32 	%p302, %r4664, 3;
	@%p302 bra 	$L__BB1_176;
	setp.ne.s32 	%p303, %r4664, 2;
	@%p303 bra 	$L__BB1_175;
	mov.b32 	%r4615, 3;
	mov.u32 	%r4614, %r4667;
	bra.uni 	$L__BB1_180;
$L__BB1_175:
	add.s32 	%r4615, %r4664, 1;
	mov.u32 	%r4614, %r4546;
	bra.uni 	$L__BB1_180;
$L__BB1_176:
	add.s32 	%r4550, %r4550, 1;
	setp.ne.s32 	%p304, %r4550, 0;
	@%p304 bra 	$L__BB1_179;
	add.s32 	%r4549, %r4549, 1;
	setp.ne.s32 	%p305, %r4549, 0;
	@%p305 bra 	$L__BB1_179;
	add.s32 	%r4548, %r4548, 1;
	setp.eq.s32 	%p306, %r4548, 0;
	selp.u32 	%r3965, 1, 0, %p306;
	add.s32 	%r4547, %r4547, %r3965;
	mov.b32 	%r4549, 0;
$L__BB1_179:
	mov.b32 	%r3967, -766435501;
	mul.hi.u32 	%r3968, %r3967, %r4550;
	mul.lo.s32 	%r3969, %r4550, -766435501;
	mov.b32 	%r3970, -845247145;
	mul.hi.u32 	%r3971, %r3970, %r4548;
	mul.lo.s32 	%r3972, %r4548, -845247145;
	xor.b32  	%r3973, %r3971, %r17;
	xor.b32  	%r3974, %r3973, %r4549;
	xor.b32  	%r3975, %r3968, %r18;
	xor.b32  	%r3976, %r3975, %r4547;
	mul.hi.u32 	%r3977, %r3967, %r3974;
	mul.lo.s32 	%r3978, %r3974, -766435501;
	mul.hi.u32 	%r3979, %r3970, %r3976;
	mul.lo.s32 	%r3980, %r3976, -845247145;
	xor.b32  	%r3981, %r3972, %r3979;
	xor.b32  	%r3982, %r3981, %r19;
	xor.b32  	%r3983, %r3969, %r3977;
	xor.b32  	%r3984, %r3983, %r20;
	mul.hi.u32 	%r3985, %r3967, %r3982;
	mul.lo.s32 	%r3986, %r3982, -766435501;
	mul.hi.u32 	%r3987, %r3970, %r3984;
	mul.lo.s32 	%r3988, %r3984, -845247145;
	xor.b32  	%r3989, %r3980, %r3987;
	xor.b32  	%r3990, %r3989, %r21;
	xor.b32  	%r3991, %r3978, %r3985;
	xor.b32  	%r3992, %r3991, %r22;
	mul.hi.u32 	%r3993, %r3967, %r3990;
	mul.lo.s32 	%r3994, %r3990, -766435501;
	mul.hi.u32 	%r3995, %r3970, %r3992;
	mul.lo.s32 	%r3996, %r3992, -845247145;
	xor.b32  	%r3997, %r3988, %r3995;
	xor.b32  	%r3998, %r3997, %r23;
	xor.b32  	%r3999, %r3986, %r3993;
	xor.b32  	%r4000, %r3999, %r24;
	mul.hi.u32 	%r4001, %r3967, %r3998;
	mul.lo.s32 	%r4002, %r3998, -766435501;
	mul.hi.u32 	%r4003, %r3970, %r4000;
	mul.lo.s32 	%r4004, %r4000, -845247145;
	xor.b32  	%r4005, %r3996, %r4003;
	xor.b32  	%r4006, %r4005, %r25;
	xor.b32  	%r4007, %r3994, %r4001;
	xor.b32  	%r4008, %r4007, %r26;
	mul.hi.u32 	%r4009, %r3967, %r4006;
	mul.lo.s32 	%r4010, %r4006, -766435501;
	mul.hi.u32 	%r4011, %r3970, %r4008;
	mul.lo.s32 	%r4012, %r4008, -845247145;
	xor.b32  	%r4013, %r4004, %r4011;
	xor.b32  	%r4014, %r4013, %r27;
	xor.b32  	%r4015, %r4002, %r4009;
	xor.b32  	%r4016, %r4015, %r28;
	mul.hi.u32 	%r4017, %r3967, %r4014;
	mul.lo.s32 	%r4018, %r4014, -766435501;
	mul.hi.u32 	%r4019, %r3970, %r4016;
	mul.lo.s32 	%r4020, %r4016, -845247145;
	xor.b32  	%r4021, %r4012, %r4019;
	xor.b32  	%r4022, %r4021, %r29;
	xor.b32  	%r4023, %r4010, %r4017;
	xor.b32  	%r4024, %r4023, %r30;
	mul.hi.u32 	%r4025, %r3967, %r4022;
	mul.lo.s32 	%r4026, %r4022, -766435501;
	mul.hi.u32 	%r4027, %r3970, %r4024;
	mul.lo.s32 	%r4028, %r4024, -845247145;
	xor.b32  	%r4029, %r4020, %r4027;
	xor.b32  	%r4030, %r4029, %r31;
	xor.b32  	%r4031, %r4018, %r4025;
	xor.b32  	%r4032, %r4031, %r32;
	mul.hi.u32 	%r4033, %r3967, %r4030;
	mul.lo.s32 	%r4034, %r4030, -766435501;
	mul.hi.u32 	%r4035, %r3970, %r4032;
	mul.lo.s32 	%r4036, %r4032, -845247145;
	xor.b32  	%r4037, %r4028, %r4035;
	xor.b32  	%r4038, %r4037, %r33;
	xor.b32  	%r4039, %r4026, %r4033;
	xor.b32  	%r4040, %r4039, %r34;
	mul.hi.u32 	%r4041, %r3967, %r4038;
	mul.lo.s32 	%r498, %r4038, -766435501;
	mul.hi.u32 	%r4042, %r3970, %r4040;
	mul.lo.s32 	%r4545, %r4040, -845247145;
	xor.b32  	%r4043, %r4036, %r4042;
	xor.b32  	%r4546, %r4043, %r35;
	xor.b32  	%r4044, %r4034, %r4041;
	xor.b32  	%r4667, %r4044, %r36;
	mov.b32 	%r4615, 0;
	mov.u32 	%r4614, %r4666;
	mov.u32 	%r4666, %r498;
$L__BB1_180:
	cvt.rn.f32.u32 	%f561, %r4614;
	fma.rn.f32 	%f562, %f561, 0f2F800000, 0f2F000000;
	lg2.approx.f32 	%f563, %f562;
	mul.f32 	%f564, %f563, 0fBF317218;
	div.rn.f32 	%f565, %f564, %f6;
	add.f32 	%f67, %f190, %f565;
	mov.b32 	%r4664, 2;
	setp.eq.s32 	%p307, %r4615, 1;
	mov.u32 	%r4627, %r4545;
	@%p307 bra 	$L__BB1_189;
	setp.eq.s32 	%p308, %r4615, 3;
	@%p308 bra 	$L__BB1_185;
	setp.ne.s32 	%p309, %r4615, 2;
	@%p309 bra 	$L__BB1_184;
	mov.b32 	%r4664, 3;
	mov.u32 	%r4627, %r4667;
	bra.uni 	$L__BB1_189;
$L__BB1_184:
	add.s32 	%r4664, %r4615, 1;
	mov.u32 	%r4627, %r4546;
	bra.uni 	$L__BB1_189;
$L__BB1_185:
	add.s32 	%r4550, %r4550, 1;
	setp.ne.s32 	%p310, %r4550, 0;
	@%p310 bra 	$L__BB1_188;
	add.s32 	%r4549, %r4549, 1;
	setp.ne.s32 	%p311, %r4549, 0;
	@%p311 bra 	$L__BB1_188;
	add.s32 	%r4548, %r4548, 1;
	setp.eq.s32 	%p312, %r4548, 0;
	selp.u32 	%r4048, 1, 0, %p312;
	add.s32 	%r4547, %r4547, %r4048;
	mov.b32 	%r4549, 0;
$L__BB1_188:
	mov.b32 	%r4050, -766435501;
	mul.hi.u32 	%r4051, %r4050, %r4550;
	mul.lo.s32 	%r4052, %r4550, -766435501;
	mov.b32 	%r4053, -845247145;
	mul.hi.u32 	%r4054, %r4053, %r4548;
	mul.lo.s32 	%r4055, %r4548, -845247145;
	xor.b32  	%r4056, %r4054, %r17;
	xor.b32  	%r4057, %r4056, %r4549;
	xor.b32  	%r4058, %r4051, %r18;
	xor.b32  	%r4059, %r4058, %r4547;
	mul.hi.u32 	%r4060, %r4050, %r4057;
	mul.lo.s32 	%r4061, %r4057, -766435501;
	mul.hi.u32 	%r4062, %r4053, %r4059;
	mul.lo.s32 	%r4063, %r4059, -845247145;
	xor.b32  	%r4064, %r4055, %r4062;
	xor.b32  	%r4065, %r4064, %r19;
	xor.b32  	%r4066, %r4052, %r4060;
	xor.b32  	%r4067, %r4066, %r20;
	mul.hi.u32 	%r4068, %r4050, %r4065;
	mul.lo.s32 	%r4069, %r4065, -766435501;
	mul.hi.u32 	%r4070, %r4053, %r4067;
	mul.lo.s32 	%r4071, %r4067, -845247145;
	xor.b32  	%r4072, %r4063, %r4070;
	xor.b32  	%r4073, %r4072, %r21;
	xor.b32  	%r4074, %r4061, %r4068;
	xor.b32  	%r4075, %r4074, %r22;
	mul.hi.u32 	%r4076, %r4050, %r4073;
	mul.lo.s32 	%r4077, %r4073, -766435501;
	mul.hi.u32 	%r4078, %r4053, %r4075;
	mul.lo.s32 	%r4079, %r4075, -845247145;
	xor.b32  	%r4080, %r4071, %r4078;
	xor.b32  	%r4081, %r4080, %r23;
	xor.b32  	%r4082, %r4069, %r4076;
	xor.b32  	%r4083, %r4082, %r24;
	mul.hi.u32 	%r4084, %r4050, %r4081;
	mul.lo.s32 	%r4085, %r4081, -766435501;
	mul.hi.u32 	%r4086, %r4053, %r4083;
	mul.lo.s32 	%r4087, %r4083, -845247145;
	xor.b32  	%r4088, %r4079, %r4086;
	xor.b32  	%r4089, %r4088, %r25;
	xor.b32  	%r4090, %r4077, %r4084;
	xor.b32  	%r4091, %r4090, %r26;
	mul.hi.u32 	%r4092, %r4050, %r4089;
	mul.lo.s32 	%r4093, %r4089, -766435501;
	mul.hi.u32 	%r4094, %r4053, %r4091;
	mul.lo.s32 	%r4095, %r4091, -845247145;
	xor.b32  	%r4096, %r4087, %r4094;
	xor.b32  	%r4097, %r4096, %r27;
	xor.b32  	%r4098, %r4085, %r4092;
	xor.b32  	%r4099, %r4098, %r28;
	mul.hi.u32 	%r4100, %r4050, %r4097;
	mul.lo.s32 	%r4101, %r4097, -766435501;
	mul.hi.u32 	%r4102, %r4053, %r4099;
	mul.lo.s32 	%r4103, %r4099, -845247145;
	xor.b32  	%r4104, %r4095, %r4102;
	xor.b32  	%r4105, %r4104, %r29;
	xor.b32  	%r4106, %r4093, %r4100;
	xor.b32  	%r4107, %r4106, %r30;
	mul.hi.u32 	%r4108, %r4050, %r4105;
	mul.lo.s32 	%r4109, %r4105, -766435501;
	mul.hi.u32 	%r4110, %r4053, %r4107;
	mul.lo.s32 	%r4111, %r4107, -845247145;
	xor.b32  	%r4112, %r4103, %r4110;
	xor.b32  	%r4113, %r4112, %r31;
	xor.b32  	%r4114, %r4101, %r4108;
	xor.b32  	%r4115, %r4114, %r32;
	mul.hi.u32 	%r4116, %r4050, %r4113;
	mul.lo.s32 	%r4117, %r4113, -766435501;
	mul.hi.u32 	%r4118, %r4053, %r4115;
	mul.lo.s32 	%r4119, %r4115, -845247145;
	xor.b32  	%r4120, %r4111, %r4118;
	xor.b32  	%r4121, %r4120, %r33;
	xor.b32  	%r4122, %r4109, %r4116;
	xor.b32  	%r4123, %r4122, %r34;
	mul.hi.u32 	%r4124, %r4050, %r4121;
	mul.lo.s32 	%r520, %r4121, -766435501;
	mul.hi.u32 	%r4125, %r4053, %r4123;
	mul.lo.s32 	%r4545, %r4123, -845247145;
	xor.b32  	%r4126, %r4119, %r4125;
	xor.b32  	%r4546, %r4126, %r35;
	xor.b32  	%r4127, %r4117, %r4124;
	xor.b32  	%r4667, %r4127, %r36;
	mov.b32 	%r4664, 0;
	mov.u32 	%r4627, %r4666;
	mov.u32 	%r4666, %r520;
$L__BB1_189:
	shl.b32 	%r4129, %r4318, 1;
	add.s32 	%r4130, %r9, %r4129;
	ld.shared.u16 	%rs13, [%r4130+144];
	// begin inline asm
	{  cvt.f32.f16 %f566, %rs13;}

	// end inline asm
	add.f32 	%f568, %f11, %f566;
	sub.f32 	%f68, %f67, %f568;
	setp.lt.f32 	%p313, %f68, 0f00000000;
	@%p313 bra 	$L__BB1_207;
	cvt.rn.f32.u32 	%f570, %r4627;
	fma.rn.f32 	%f571, %f570, 0f2F800000, 0f2F000000;
	mul.f32 	%f572, %f7, %f68;
	mul.f32 	%f573, %f572, 0fBFB8AA3B;
	ex2.approx.f32 	%f574, %f573;
	mov.f32 	%f575, 0f3F800000;
	sub.f32 	%f69, %f575, %f574;
	setp.gt.f32 	%p314, %f571, %f69;
	@%p314 bra 	$L__BB1_207;
	sub.f32 	%f576, %f67, %f11;
	// begin inline asm
	{  cvt.rn.f16.f32 %rs14, %f576;}

	// end inline asm
	st.shared.u16 	[%r4130+144], %rs14;
	setp.leu.f32 	%p315, %f69, 0f358637BD;
	@%p315 bra 	$L__BB1_207;
	setp.ne.s32 	%p316, %r4961, 0;
	mov.b32 	%r4961, 0;
	mov.f32 	%f659, %f685;
	@%p316 bra 	$L__BB1_206;
	mov.b32 	%r4645, 3;
	setp.eq.s32 	%p317, %r4664, 1;
	mov.u32 	%r4643, %r4667;
	mov.u32 	%r4644, %r4545;
	mov.u32 	%r4646, %r4666;
	mov.u32 	%r4647, %r4667;
	@%p317 bra 	$L__BB1_205;
	setp.eq.s32 	%p318, %r4664, 2;
	@%p318 bra 	$L__BB1_201;
	setp.ne.s32 	%p319, %r4664, 3;
	@%p319 bra 	$L__BB1_200;
	add.s32 	%r4550, %r4550, 1;
	setp.ne.s32 	%p320, %r4550, 0;
	@%p320 bra 	$L__BB1_199;
	add.s32 	%r4549, %r4549, 1;
	setp.ne.s32 	%p321, %r4549, 0;
	@%p321 bra 	$L__BB1_199;
	add.s32 	%r4548, %r4548, 1;
	setp.eq.s32 	%p322, %r4548, 0;
	selp.u32 	%r4136, 1, 0, %p322;
	add.s32 	%r4547, %r4547, %r4136;
	mov.b32 	%r4549, 0;
$L__BB1_199:
	mov.b32 	%r4138, -766435501;
	mul.hi.u32 	%r4139, %r4138, %r4550;
	mul.lo.s32 	%r4140, %r4550, -766435501;
	mov.b32 	%r4141, -845247145;
	mul.hi.u32 	%r4142, %r4141, %r4548;
	mul.lo.s32 	%r4143, %r4548, -845247145;
	xor.b32  	%r4144, %r4142, %r17;
	xor.b32  	%r4145, %r4144, %r4549;
	xor.b32  	%r4146, %r4139, %r18;
	xor.b32  	%r4147, %r4146, %r4547;
	mul.hi.u32 	%r4148, %r4138, %r4145;
	mul.lo.s32 	%r4149, %r4145, -766435501;
	mul.hi.u32 	%r4150, %r4141, %r4147;
	mul.lo.s32 	%r4151, %r4147, -845247145;
	xor.b32  	%r4152, %r4143, %r4150;
	xor.b32  	%r4153, %r4152, %r19;
	xor.b32  	%r4154, %r4140, %r4148;
	xor.b32  	%r4155, %r4154, %r20;
	mul.hi.u32 	%r4156, %r4138, %r4153;
	mul.lo.s32 	%r4157, %r4153, -766435501;
	mul.hi.u32 	%r4158, %r4141, %r4155;
	mul.lo.s32 	%r4159, %r4155, -845247145;
	xor.b32  	%r4160, %r4151, %r4158;
	xor.b32  	%r4161, %r4160, %r21;
	xor.b32  	%r4162, %r4149, %r4156;
	xor.b32  	%r4163, %r4162, %r22;
	mul.hi.u32 	%r4164, %r4138, %r4161;
	mul.lo.s32 	%r4165, %r4161, -766435501;
	mul.hi.u32 	%r4166, %r4141, %r4163;
	mul.lo.s32 	%r4167, %r4163, -845247145;
	xor.b32  	%r4168, %r4159, %r4166;
	xor.b32  	%r4169, %r4168, %r23;
	xor.b32  	%r4170, %r4157, %r4164;
	xor.b32  	%r4171, %r4170, %r24;
	mul.hi.u32 	%r4172, %r4138, %r4169;
	mul.lo.s32 	%r4173, %r4169, -766435501;
	mul.hi.u32 	%r4174, %r4141, %r4171;
	mul.lo.s32 	%r4175, %r4171, -845247145;
	xor.b32  	%r4176, %r4167, %r4174;
	xor.b32  	%r4177, %r4176, %r25;
	xor.b32  	%r4178, %r4165, %r4172;
	xor.b32  	%r4179, %r4178, %r26;
	mul.hi.u32 	%r4180, %r4138, %r4177;
	mul.lo.s32 	%r4181, %r4177, -766435501;
	mul.hi.u32 	%r4182, %r4141, %r4179;
	mul.lo.s32 	%r4183, %r4179, -845247145;
	xor.b32  	%r4184, %r4175, %r4182;
	xor.b32  	%r4185, %r4184, %r27;
	xor.b32  	%r4186, %r4173, %r4180;
	xor.b32  	%r4187, %r4186, %r28;
	mul.hi.u32 	%r4188, %r4138, %r4185;
	mul.lo.s32 	%r4189, %r4185, -766435501;
	mul.hi.u32 	%r4190, %r4141, %r4187;
	mul.lo.s32 	%r4191, %r4187, -845247145;
	xor.b32  	%r4192, %r4183, %r4190;
	xor.b32  	%r4193, %r4192, %r29;
	xor.b32  	%r4194, %r4181, %r4188;
	xor.b32  	%r4195, %r4194, %r30;
	mul.hi.u32 	%r4196, %r4138, %r4193;
	mul.lo.s32 	%r4197, %r4193, -766435501;
	mul.hi.u32 	%r4198, %r4141, %r4195;
	mul.lo.s32 	%r4199, %r4195, -845247145;
	xor.b32  	%r4200, %r4191, %r4198;
	xor.b32  	%r4201, %r4200, %r31;
	xor.b32  	%r4202, %r4189, %r4196;
	xor.b32  	%r4203, %r4202, %r32;
	mul.hi.u32 	%r4204, %r4138, %r4201;
	mul.lo.s32 	%r4205, %r4201, -766435501;
	mul.hi.u32 	%r4206, %r4141, %r4203;
	mul.lo.s32 	%r4207, %r4203, -845247145;
	xor.b32  	%r4208, %r4199, %r4206;
	xor.b32  	%r4209, %r4208, %r33;
	xor.b32  	%r4210, %r4197, %r4204;
	xor.b32  	%r4211, %r4210, %r34;
	mul.hi.u32 	%r4212, %r4138, %r4209;
	mul.lo.s32 	%r4646, %r4209, -766435501;
	mul.hi.u32 	%r4213, %r4141, %r4211;
	mul.lo.s32 	%r4545, %r4211, -845247145;
	xor.b32  	%r4214, %r4207, %r4213;
	xor.b32  	%r4643, %r4214, %r35;
	xor.b32  	%r4215, %r4205, %r4212;
	xor.b32  	%r4647, %r4215, %r36;
	mov.b32 	%r4645, 1;
	mov.u32 	%r4644, %r4666;
	mov.u32 	%r4546, %r4643;
	bra.uni 	$L__BB1_205;
$L__BB1_200:
	add.s32 	%r4645, %r4664, 2;
	setp.eq.s32 	%p326, %r4664, 0;
	selp.b32 	%r4643, %r4545, %r4546, %p326;
	mov.u32 	%r4644, %r4546;
	mov.u32 	%r4646, %r4666;
	mov.u32 	%r4647, %r4667;
	bra.uni 	$L__BB1_205;
$L__BB1_201:
	add.s32 	%r4550, %r4550, 1;
	setp.ne.s32 	%p323, %r4550, 0;
	@%p323 bra 	$L__BB1_204;
	add.s32 	%r4549, %r4549, 1;
	setp.ne.s32 	%p324, %r4549, 0;
	@%p324 bra 	$L__BB1_204;
	add.s32 	%r4548, %r4548, 1;
	setp.eq.s32 	%p325, %r4548, 0;
	selp.u32 	%r4217, 1, 0, %p325;
	add.s32 	%r4547, %r4547, %r4217;
	mov.b32 	%r4549, 0;
$L__BB1_204:
	mov.b32 	%r4219, -766435501;
	mul.hi.u32 	%r4220, %r4219, %r4550;
	mul.lo.s32 	%r4221, %r4550, -766435501;
	mov.b32 	%r4222, -845247145;
	mul.hi.u32 	%r4223, %r4222, %r4548;
	mul.lo.s32 	%r4224, %r4548, -845247145;
	xor.b32  	%r4225, %r4223, %r17;
	xor.b32  	%r4226, %r4225, %r4549;
	xor.b32  	%r4227, %r4220, %r18;
	xor.b32  	%r4228, %r4227, %r4547;
	mul.hi.u32 	%r4229, %r4219, %r4226;
	mul.lo.s32 	%r4230, %r4226, -766435501;
	mul.hi.u32 	%r4231, %r4222, %r4228;
	mul.lo.s32 	%r4232, %r4228, -845247145;
	xor.b32  	%r4233, %r4224, %r4231;
	xor.b32  	%r4234, %r4233, %r19;
	xor.b32  	%r4235, %r4221, %r4229;
	xor.b32  	%r4236, %r4235, %r20;
	mul.hi.u32 	%r4237, %r4219, %r4234;
	mul.lo.s32 	%r4238, %r4234, -766435501;
	mul.hi.u32 	%r4239, %r4222, %r4236;
	mul.lo.s32 	%r4240, %r4236, -845247145;
	xor.b32  	%r4241, %r4232, %r4239;
	xor.b32  	%r4242, %r4241, %r21;
	xor.b32  	%r4243, %r4230, %r4237;
	xor.b32  	%r4244, %r4243, %r22;
	mul.hi.u32 	%r4245, %r4219, %r4242;
	mul.lo.s32 	%r4246, %r4242, -766435501;
	mul.hi.u32 	%r4247, %r4222, %r4244;
	mul.lo.s32 	%r4248, %r4244, -845247145;
	xor.b32  	%r4249, %r4240, %r4247;
	xor.b32  	%r4250, %r4249, %r23;
	xor.b32  	%r4251, %r4238, %r4245;
	xor.b32  	%r4252, %r4251, %r24;
	mul.hi.u32 	%r4253, %r4219, %r4250;
	mul.lo.s32 	%r4254, %r4250, -766435501;
	mul.hi.u32 	%r4255, %r4222, %r4252;
	mul.lo.s32 	%r4256, %r4252, -845247145;
	xor.b32  	%r4257, %r4248, %r4255;
	xor.b32  	%r4258, %r4257, %r25;
	xor.b32  	%r4259, %r4246, %r4253;
	xor.b32  	%r4260, %r4259, %r26;
	mul.hi.u32 	%r4261, %r4219, %r4258;
	mul.lo.s32 	%r4262, %r4258, -766435501;
	mul.hi.u32 	%r4263, %r4222, %r4260;
	mul.lo.s32 	%r4264, %r4260, -845247145;
	xor.b32  	%r4265, %r4256, %r4263;
	xor.b32  	%r4266, %r4265, %r27;
	xor.b32  	%r4267, %r4254, %r4261;
	xor.b32  	%r4268, %r4267, %r28;
	mul.hi.u32 	%r4269, %r4219, %r4266;
	mul.lo.s32 	%r4270, %r4266, -766435501;
	mul.hi.u32 	%r4271, %r4222, %r4268;
	mul.lo.s32 	%r4272, %r4268, -845247145;
	xor.b32  	%r4273, %r4264, %r4271;
	xor.b32  	%r4274, %r4273, %r29;
	xor.b32  	%r4275, %r4262, %r4269;
	xor.b32  	%r4276, %r4275, %r30;
	mul.hi.u32 	%r4277, %r4219, %r4274;
	mul.lo.s32 	%r4278, %r4274, -766435501;
	mul.hi.u32 	%r4279, %r4222, %r4276;
	mul.lo.s32 	%r4280, %r4276, -845247145;
	xor.b32  	%r4281, %r4272, %r4279;
	xor.b32  	%r4282, %r4281, %r31;
	xor.b32  	%r4283, %r4270, %r4277;
	xor.b32  	%r4284, %r4283, %r32;
	mul.hi.u32 	%r4285, %r4219, %r4282;
	mul.lo.s32 	%r4286, %r4282, -766435501;
	mul.hi.u32 	%r4287, %r4222, %r4284;
	mul.lo.s32 	%r4288, %r4284, -845247145;
	xor.b32  	%r4289, %r4280, %r4287;
	xor.b32  	%r4290, %r4289, %r33;
	xor.b32  	%r4291, %r4278, %r4285;
	xor.b32  	%r4292, %r4291, %r34;
	mul.hi.u32 	%r4293, %r4219, %r4290;
	mul.lo.s32 	%r4646, %r4290, -766435501;
	mul.hi.u32 	%r4294, %r4222, %r4292;
	mul.lo.s32 	%r4545, %r4292, -845247145;
	xor.b32  	%r4295, %r4288, %r4294;
	xor.b32  	%r4546, %r4295, %r35;
	xor.b32  	%r4296, %r4286, %r4293;
	xor.b32  	%r4647, %r4296, %r36;
	mov.b32 	%r4645, 0;
	mov.u32 	%r4643, %r4666;
	mov.u32 	%r4644, %r4667;
$L__BB1_205:
	cvt.rn.f32.u32 	%f578, %r4644;
	fma.rn.f32 	%f579, %f578, 0f2F800000, 0f2F000000;
	cvt.rn.f32.u32 	%f580, %r4643;
	fma.rn.f32 	%f581, %f580, 0f30C90FDB, 0f30490FDB;
	setp.lt.f32 	%p327, %f579, 0f00800000;
	mul.f32 	%f582, %f579, 0f4B000000;
	selp.f32 	%f583, %f582, %f579, %p327;
	selp.f32 	%f584, 0fC1B80000, 0f00000000, %p327;
	mov.b32 	%r4298, %f583;
	add.s32 	%r4299, %r4298, -1059760811;
	and.b32  	%r4300, %r4299, -8388608;
	sub.s32 	%r4301, %r4298, %r4300;
	mov.b32 	%f585, %r4301;
	cvt.rn.f32.s32 	%f586, %r4300;
	fma.rn.f32 	%f587, %f586, 0f34000000, %f584;
	add.f32 	%f588, %f585, 0fBF800000;
	fma.rn.f32 	%f589, %f588, 0fBE055027, 0f3E1039F6;
	fma.rn.f32 	%f590, %f589, %f588, 0fBDF8CDCC;
	fma.rn.f32 	%f591, %f590, %f588, 0f3E0F2955;
	fma.rn.f32 	%f592, %f591, %f588, 0fBE2AD8B9;
	fma.rn.f32 	%f593, %f592, %f588, 0f3E4CED0B;
	fma.rn.f32 	%f594, %f593, %f588, 0fBE7FFF22;
	fma.rn.f32 	%f595, %f594, %f588, 0f3EAAAA78;
	fma.rn.f32 	%f596, %f595, %f588, 0fBF000000;
	mul.f32 	%f597, %f588, %f596;
	fma.rn.f32 	%f598, %f597, %f588, %f588;
	fma.rn.f32 	%f599, %f587, 0f3F317218, %f598;
	setp.gt.u32 	%p328, %r4298, 2139095039;
	fma.rn.f32 	%f600, %f583, 0f7F800000, 0f7F800000;
	selp.f32 	%f601, %f600, %f599, %p328;
	setp.eq.f32 	%p329, %f583, 0f00000000;
	mul.f32 	%f602, %f601, 0fC0000000;
	selp.f32 	%f603, 0f7F800000, %f602, %p329;
	sqrt.rn.f32 	%f604, %f603;
	sin.approx.f32 	%f605, %f581;
	cos.approx.f32 	%f606, %f581;
	mul.f32 	%f659, %f604, %f605;
	mul.f32 	%f685, %f604, %f606;
	mov.b32 	%r4961, 1;
	mov.u32 	%r4664, %r4645;
	mov.u32 	%r4666, %r4646;
	mov.u32 	%r4667, %r4647;
$L__BB1_206:
	fma.rn.f32 	%f607, %f659, %f3, 0f3F800000;
	mul.f32 	%f663, %f69, %f607;
	mov.f32 	%f662, %f67;
$L__BB1_207:
	st.shared.f32 	[%r9+128], %f646;
	st.shared.f32 	[%r9+132], %f662;
	st.shared.f32 	[%r9+136], %f663;
	mov.u32 	%r138, %r4664;
	mov.u32 	%r136, %r4666;
$L__BB1_208:
	add.s32 	%r5004, %r5004, 1;
	bra.uni 	$L__BB1_369;
$L__BB1_209:
	setp.ne.s32 	%p58, %r4317, %r4377;
	@%p58 bra 	$L__BB1_368;
	mov.b32 	%r4960, 2;
	setp.eq.s32 	%p59, %r138, 1;
	mov.u32 	%r4687, %r4545;
	mov.u32 	%r4962, %r136;
	@%p59 bra 	$L__BB1_219;
	setp.eq.s32 	%p60, %r138, 3;
	@%p60 bra 	$L__BB1_215;
	setp.ne.s32 	%p61, %r138, 2;
	@%p61 bra 	$L__BB1_214;
	mov.b32 	%r4960, 3;
	mov.u32 	%r4687, %r4667;
	mov.u32 	%r4962, %r136;
	bra.uni 	$L__BB1_219;
$L__BB1_214:
	add.s32 	%r4960, %r138, 1;
	mov.u32 	%r4687, %r4546;
	mov.u32 	%r4962, %r136;
	bra.uni 	$L__BB1_219;
$L__BB1_215:
	add.s32 	%r4550, %r4550, 1;
	setp.ne.s32 	%p62, %r4550, 0;
	@%p62 bra 	$L__BB1_218;
	add.s32 	%r4549, %r4549, 1;
	setp.ne.s32 	%p63, %r4549, 0;
	@%p63 bra 	$L__BB1_218;
	add.s32 	%r4548, %r4548, 1;
	setp.eq.s32 	%p64, %r4548, 0;
	selp.u32 	%r1415, 1, 0, %p64;
	add.s32 	%r4547, %r4547, %r1415;
	mov.b32 	%r4549, 0;
$L__BB1_218:
	mov.b32 	%r1417, -766435501;
	mul.hi.u32 	%r1418, %r1417, %r4550;
	mul.lo.s32 	%r1419, %r4550, -766435501;
	mov.b32 	%r1420, -845247145;
	mul.hi.u32 	%r1421, %r1420, %r4548;
	mul.lo.s32 	%r1422, %r4548, -845247145;
	xor.b32  	%r1423, %r1421, %r17;
	xor.b32  	%r1424, %r1423, %r4549;
	xor.b32  	%r1425, %r1418, %r18;
	xor.b32  	%r1426, %r1425, %r4547;
	mul.hi.u32 	%r1427, %r1417, %r1424;
	mul.lo.s32 	%r1428, %r1424, -766435501;
	mul.hi.u32 	%r1429, %r1420, %r1426;
	mul.lo.s32 	%r1430, %r1426, -845247145;
	xor.b32  	%r1431, %r1422, %r1429;
	xor.b32  	%r1432, %r1431, %r19;
	xor.b32  	%r1433, %r1419, %r1427;
	xor.b32  	%r1434, %r1433, %r20;
	mul.hi.u32 	%r1435, %r1417, %r1432;
	mul.lo.s32 	%r1436, %r1432, -766435501;
	mul.hi.u32 	%r1437, %r1420, %r1434;
	mul.lo.s32 	%r1438, %r1434, -845247145;
	xor.b32  	%r1439, %r1430, %r1437;
	xor.b32  	%r1440, %r1439, %r21;
	xor.b32  	%r1441, %r1428, %r1435;
	xor.b32  	%r1442, %r1441, %r22;
	mul.hi.u32 	%r1443, %r1417, %r1440;
	mul.lo.s32 	%r1444, %r1440, -766435501;
	mul.hi.u32 	%r1445, %r1420, %r1442;
	mul.lo.s32 	%r1446, %r1442, -845247145;
	xor.b32  	%r1447, %r1438, %r1445;
	xor.b32  	%r1448, %r1447, %r23;
	xor.b32  	%r1449, %r1436, %r1443;
	xor.b32  	%r1450, %r1449, %r24;
	mul.hi.u32 	%r1451, %r1417, %r1448;
	mul.lo.s32 	%r1452, %r1448, -766435501;
	mul.hi.u32 	%r1453, %r1420, %r1450;
	mul.lo.s32 	%r1454, %r1450, -845247145;
	xor.b32  	%r1455, %r1446, %r1453;
	xor.b32  	%r1456, %r1455, %r25;
	xor.b32  	%r1457, %r1444, %r1451;
	xor.b32  	%r1458, %r1457, %r26;
	mul.hi.u32 	%r1459, %r1417, %r1456;
	mul.lo.s32 	%r1460, %r1456, -766435501;
	mul.hi.u32 	%r1461, %r1420, %r1458;
	mul.lo.s32 	%r1462, %r1458, -845247145;
	xor.b32  	%r1463, %r1454, %r1461;
	xor.b32  	%r1464, %r1463, %r27;
	xor.b32  	%r1465, %r1452, %r1459;
	xor.b32  	%r1466, %r1465, %r28;
	mul.hi.u32 	%r1467, %r1417, %r1464;
	mul.lo.s32 	%r1468, %r1464, -766435501;
	mul.hi.u32 	%r1469, %r1420, %r1466;
	mul.lo.s32 	%r1470, %r1466, -845247145;
	xor.b32  	%r1471, %r1462, %r1469;
	xor.b32  	%r1472, %r1471, %r29;
	xor.b32  	%r1473, %r1460, %r1467;
	xor.b32  	%r1474, %r1473, %r30;
	mul.hi.u32 	%r1475, %r1417, %r1472;
	mul.lo.s32 	%r1476, %r1472, -766435501;
	mul.hi.u32 	%r1477, %r1420, %r1474;
	mul.lo.s32 	%r1478, %r1474, -845247145;
	xor.b32  	%r1479, %r1470, %r1477;
	xor.b32  	%r1480, %r1479, %r31;
	xor.b32  	%r1481, %r1468, %r1475;
	xor.b32  	%r1482, %r1481, %r32;
	mul.hi.u32 	%r1483, %r1417, %r1480;
	mul.lo.s32 	%r1484, %r1480, -766435501;
	mul.hi.u32 	%r1485, %r1420, %r1482;
	mul.lo.s32 	%r1486, %r1482, -845247145;
	xor.b32  	%r1487, %r1478, %r1485;
	xor.b32  	%r1488, %r1487, %r33;
	xor.b32  	%r1489, %r1476, %r1483;
	xor.b32  	%r1490, %r1489, %r34;
	mul.hi.u32 	%r1491, %r1417, %r1488;
	mul.lo.s32 	%r4962, %r1488, -766435501;
	mul.hi.u32 	%r1492, %r1420, %r1490;
	mul.lo.s32 	%r4545, %r1490, -845247145;
	xor.b32  	%r1493, %r1486, %r1492;
	xor.b32  	%r4546, %r1493, %r35;
	xor.b32  	%r1494, %r1484, %r1491;
	xor.b32  	%r4667, %r1494, %r36;
	mov.b32 	%r4960, 0;
	mov.u32 	%r4687, %r136;
$L__BB1_219:
	ld.shared.u16 	%rs5, [%r126+144];
	// begin inline asm
	{  cvt.f32.f16 %f191, %rs5;}

	// end inline asm
	add.f32 	%f193, %f11, %f191;
	sub.f32 	%f80, %f24, %f193;
	setp.lt.f32 	%p65, %f80, 0f00000000;
	mov.f32 	%f671, 0f00000000;
	mov.f32 	%f687, 0f00000000;
	mov.f32 	%f688, 0f00000000;
	@%p65 bra 	$L__BB1_367;
	cvt.rn.f32.u32 	%f195, %r4687;
	fma.rn.f32 	%f196, %f195, 0f2F800000, 0f2F000000;
	mul.f32 	%f197, %f7, %f80;
	mul.f32 	%f198, %f197, 0fBFB8AA3B;
	ex2.approx.f32 	%f199, %f198;
	mov.f32 	%f200, 0f3F800000;
	sub.f32 	%f81, %f200, %f199;
	setp.gt.f32 	%p66, %f196, %f81;
	@%p66 bra 	$L__BB1_367;
	sub.f32 	%f201, %f24, %f11;
	// begin inline asm
	{  cvt.rn.f16.f32 %rs6, %f201;}

	// end inline asm
	st.shared.u16 	[%r126+144], %rs6;
	setp.leu.f32 	%p67, %f81, 0f358637BD;
	@%p67 bra 	$L__BB1_367;
	setp.eq.s32 	%p68, %r4961, 1;
	mov.b32 	%r4961, 0;
	mov.u32 	%r4705, %r4960;
	mov.u32 	%r4839, %r4962;
	mov.u32 	%r4840, %r4667;
	mov.f32 	%f666, %f685;
	@%p68 bra 	$L__BB1_236;
	mov.b32 	%r4705, 3;
	setp.eq.s32 	%p69, %r4960, 1;
	mov.u32 	%r4703, %r4667;
	mov.u32 	%r4704, %r4545;
	mov.u32 	%r4839, %r4962;
	mov.u32 	%r4840, %r4667;
	@%p69 bra 	$L__BB1_235;
	setp.eq.s32 	%p70, %r4960, 2;
	@%p70 bra 	$L__BB1_231;
	setp.ne.s32 	%p71, %r4960, 3;
	@%p71 bra 	$L__BB1_230;
	add.s32 	%r4550, %r4550, 1;
	setp.ne.s32 	%p72, %r4550, 0;
	@%p72 bra 	$L__BB1_229;
	add.s32 	%r4549, %r4549, 1;
	setp.ne.s32 	%p73, %r4549, 0;
	@%p73 bra 	$L__BB1_229;
	add.s32 	%r4548, %r4548, 1;
	setp.eq.s32 	%p74, %r4548, 0;
	selp.u32 	%r1499, 1, 0, %p74;
	add.s32 	%r4547, %r4547, %r1499;
	mov.b32 	%r4549, 0;
$L__BB1_229:
	mov.b32 	%r1501, -766435501;
	mul.hi.u32 	%r1502, %r1501, %r4550;
	mul.lo.s32 	%r1503, %r4550, -766435501;
	mov.b32 	%r1504, -845247145;
	mul.hi.u32 	%r1505, %r1504, %r4548;
	mul.lo.s32 	%r1506, %r4548, -845247145;
	xor.b32  	%r1507, %r1505, %r17;
	xor.b32  	%r1508, %r1507, %r4549;
	xor.b32  	%r1509, %r1502, %r18;
	xor.b32  	%r1510, %r1509, %r4547;
	mul.hi.u32 	%r1511, %r1501, %r1508;
	mul.lo.s32 	%r1512, %r1508, -766435501;
	mul.hi.u32 	%r1513, %r1504, %r1510;
	mul.lo.s32 	%r1514, %r1510, -845247145;
	xor.b32  	%r1515, %r1506, %r1513;
	xor.b32  	%r1516, %r1515, %r19;
	xor.b32  	%r1517, %r1503, %r1511;
	xor.b32  	%r1518, %r1517, %r20;
	mul.hi.u32 	%r1519, %r1501, %r1516;
	mul.lo.s32 	%r1520, %r1516, -766435501;
	mul.hi.u32 	%r1521, %r1504, %r1518;
	mul.lo.s32 	%r1522, %r1518, -845247145;
	xor.b32  	%r1523, %r1514, %r1521;
	xor.b32  	%r1524, %r1523, %r21;
	xor.b32  	%r1525, %r1512, %r1519;
	xor.b32  	%r1526, %r1525, %r22;
	mul.hi.u32 	%r1527, %r1501, %r1524;
	mul.lo.s32 	%r1528, %r1524, -766435501;
	mul.hi.u32 	%r1529, %r1504, %r1526;
	mul.lo.s32 	%r1530, %r1526, -845247145;
	xor.b32  	%r1531, %r1522, %r1529;
	xor.b32  	%r1532, %r1531, %r23;
	xor.b32  	%r1533, %r1520, %r1527;
	xor.b32  	%r1534, %r1533, %r24;
	mul.hi.u32 	%r1535, %r1501, %r1532;
	mul.lo.s32 	%r1536, %r1532, -766435501;
	mul.hi.u32 	%r1537, %r1504, %r1534;
	mul.lo.s32 	%r1538, %r1534, -845247145;
	xor.b32  	%r1539, %r1530, %r1537;
	xor.b32  	%r1540, %r1539, %r25;
	xor.b32  	%r1541, %r1528, %r1535;
	xor.b32  	%r1542, %r1541, %r26;
	mul.hi.u32 	%r1543, %r1501, %r1540;
	mul.lo.s32 	%r1544, %r1540, -766435501;
	mul.hi.u32 	%r1545, %r1504, %r1542;
	mul.lo.s32 	%r1546, %r1542, -845247145;
	xor.b32  	%r1547, %r1538, %r1545;
	xor.b32  	%r1548, %r1547, %r27;
	xor.b32  	%r1549, %r1536, %r1543;
	xor.b32  	%r1550, %r1549, %r28;
	mul.hi.u32 	%r1551, %r1501, %r1548;
	mul.lo.s32 	%r1552, %r1548, -766435501;
	mul.hi.u32 	%r1553, %r1504, %r1550;
	mul.lo.s32 	%r1554, %r1550, -845247145;
	xor.b32  	%r1555, %r1546, %r1553;
	xor.b32  	%r1556, %r1555, %r29;
	xor.b32  	%r1557, %r1544, %r1551;
	xor.b32  	%r1558, %r1557, %r30;
	mul.hi.u32 	%r1559, %r1501, %r1556;
	mul.lo.s32 	%r1560, %r1556, -766435501;
	mul.hi.u32 	%r1561, %r1504, %r1558;
	mul.lo.s32 	%r1562, %r1558, -845247145;
	xor.b32  	%r1563, %r1554, %r1561;
	xor.b32  	%r1564, %r1563, %r31;
	xor.b32  	%r1565, %r1552, %r1559;
	xor.b32  	%r1566, %r1565, %r32;
	mul.hi.u32 	%r1567, %r1501, %r1564;
	mul.lo.s32 	%r1568, %r1564, -766435501;
	mul.hi.u32 	%r1569, %r1504, %r1566;
	mul.lo.s32 	%r1570, %r1566, -845247145;
	xor.b32  	%r1571, %r1562, %r1569;
	xor.b32  	%r1572, %r1571, %r33;
	xor.b32  	%r1573, %r1560, %r1567;
	xor.b32  	%r1574, %r1573, %r34;
	mul.hi.u32 	%r1575, %r1501, %r1572;
	mul.lo.s32 	%r4839, %r1572, -766435501;
	mul.hi.u32 	%r1576, %r1504, %r1574;
	mul.lo.s32 	%r4545, %r1574, -845247145;
	xor.b32  	%r1577, %r1570, %r1576;
	xor.b32  	%r4703, %r1577, %r35;
	xor.b32  	%r1578, %r1568, %r1575;
	xor.b32  	%r4840, %r1578, %r36;
	mov.b32 	%r4705, 1;
	mov.u32 	%r4704, %r4962;
	mov.u32 	%r4546, %r4703;
	bra.uni 	$L__BB1_235;
$L__BB1_230:
	add.s32 	%r4705, %r4960, 2;
	setp.eq.s32 	%p78, %r4960, 0;
	selp.b32 	%r4703, %r4545, %r4546, %p78;
	mov.u32 	%r4704, %r4546;
	mov.u32 	%r4839, %r4962;
	mov.u32 	%r4840, %r4667;
	bra.uni 	$L__BB1_235;
$L__BB1_231:
	add.s32 	%r4550, %r4550, 1;
	setp.ne.s32 	%p75, %r4550, 0;
	@%p75 bra 	$L__BB1_234;
	add.s32 	%r4549, %r4549, 1;
	setp.ne.s32 	%p76, %r4549, 0;
	@%p76 bra 	$L__BB1_234;
	add.s32 	%r4548, %r4548, 1;
	setp.eq.s32 	%p77, %r4548, 0;
	selp.u32 	%r1580, 1, 0, %p77;
	add.s32 	%r4547, %r4547, %r1580;
	mov.b32 	%r4549, 0;
$L__BB1_234:
	mov.b32 	%r1582, -766435501;
	mul.hi.u32 	%r1583, %r1582, %r4550;
	mul.lo.s32 	%r1584, %r4550, -766435501;
	mov.b32 	%r1585, -845247145;
	mul.hi.u32 	%r1586, %r1585, %r4548;
	mul.lo.s32 	%r1587, %r4548, -845247145;
	xor.b32  	%r1588, %r1586, %r17;
	xor.b32  	%r1589, %r1588, %r4549;
	xor.b32  	%r1590, %r1583, %r18;
	xor.b32  	%r1591, %r1590, %r4547;
	mul.hi.u32 	%r1592, %r1582, %r1589;
	mul.lo.s32 	%r1593, %r1589, -766435501;
	mul.hi.u32 	%r1594, %r1585, %r1591;
	mul.lo.s32 	%r1595, %r1591, -845247145;
	xor.b32  	%r1596, %r1587, %r1594;
	xor.b32  	%r1597, %r1596, %r19;
	xor.b32  	%r1598, %r1584, %r1592;
	xor.b32  	%r1599, %r1598, %r20;
	mul.hi.u32 	%r1600, %r1582, %r1597;
	mul.lo.s32 	%r1601, %r1597, -766435501;
	mul.hi.u32 	%r1602, %r1585, %r1599;
	mul.lo.s32 	%r1603, %r1599, -845247145;
	xor.b32  	%r1604, %r1595, %r1602;
	xor.b32  	%r1605, %r1604, %r21;
	xor.b32  	%r1606, %r1593, %r1600;
	xor.b32  	%r1607, %r1606, %r22;
	mul.hi.u32 	%r1608, %r1582, %r1605;
	mul.lo.s32 	%r1609, %r1605, -766435501;
	mul.hi.u32 	%r1610, %r1585, %r1607;
	mul.lo.s32 	%r1611, %r1607, -845247145;
	xor.b32  	%r1612, %r1603, %r1610;
	xor.b32  	%r1613, %r1612, %r23;
	xor.b32  	%r1614, %r1601, %r1608;
	xor.b32  	%r1615, %r1614, %r24;
	mul.hi.u32 	%r1616, %r1582, %r1613;
	mul.lo.s32 	%r1617, %r1613, -766435501;
	mul.hi.u32 	%r1618, %r1585, %r1615;
	mul.lo.s32 	%r1619, %r1615, -845247145;
	xor.b32  	%r1620, %r1611, %r1618;
	xor.b32  	%r1621, %r1620, %r25;
	xor.b32  	%r1622, %r1609, %r1616;
	xor.b32  	%r1623, %r1622, %r26;
	mul.hi.u32 	%r1624, %r1582, %r1621;
	mul.lo.s32 	%r1625, %r1621, -766435501;
	mul.hi.u32 	%r1626, %r1585, %r1623;
	mul.lo.s32 	%r1627, %r1623, -845247145;
	xor.b32  	%r1628, %r1619, %r1626;
	xor.b32  	%r1629, %r1628, %r27;
	xor.b32  	%r1630, %r1617, %r1624;
	xor.b32  	%r1631, %r1630, %r28;
	mul.hi.u32 	%r1632, %r1582, %r1629;
	mul.lo.s32 	%r1633, %r1629, -766435501;
	mul.hi.u32 	%r1634, %r1585, %r1631;
	mul.lo.s32 	%r1635, %r1631, -845247145;
	xor.b32  	%r1636, %r1627, %r1634;
	xor.b32  	%r1637, %r1636, %r29;
	xor.b32  	%r1638, %r1625, %r1632;
	xor.b32  	%r1639, %r1638, %r30;
	mul.hi.u32 	%r1640, %r1582, %r1637;
	mul.lo.s32 	%r1641, %r1637, -766435501;
	mul.hi.u32 	%r1642, %r1585, %r1639;
	mul.lo.s32 	%r1643, %r1639, -845247145;
	xor.b32  	%r1644, %r1635, %r1642;
	xor.b32  	%r1645, %r1644, %r31;
	xor.b32  	%r1646, %r1633, %r1640;
	xor.b32  	%r1647, %r1646, %r32;
	mul.hi.u32 	%r1648, %r1582, %r1645;
	mul.lo.s32 	%r1649, %r1645, -766435501;
	mul.hi.u32 	%r1650, %r1585, %r1647;
	mul.lo.s32 	%r1651, %r1647, -845247145;
	xor.b32  	%r1652, %r1643, %r1650;
	xor.b32  	%r1653, %r1652, %r33;
	xor.b32  	%r1654, %r1641, %r1648;
	xor.b32  	%r1655, %r1654, %r34;
	mul.hi.u32 	%r1656, %r1582, %r1653;
	mul.lo.s32 	%r4839, %r1653, -766435501;
	mul.hi.u32 	%r1657, %r1585, %r1655;
	mul.lo.s32 	%r4545, %r1655, -845247145;
	xor.b32  	%r1658, %r1651, %r1657;
	xor.b32  	%r4546, %r1658, %r35;
	xor.b32  	%r1659, %r1649, %r1656;
	xor.b32  	%r4840, %r1659, %r36;
	mov.b32 	%r4705, 0;
	mov.u32 	%r4703, %r4962;
	mov.u32 	%r4704, %r4667;
$L__BB1_235:
	cvt.rn.f32.u32 	%f203, %r4704;
	fma.rn.f32 	%f204, %f203, 0f2F800000, 0f2F000000;
	cvt.rn.f32.u32 	%f205, %r4703;
	fma.rn.f32 	%f206, %f205, 0f30C90FDB, 0f30490FDB;
	setp.lt.f32 	%p79, %f204, 0f00800000;
	mul.f32 	%f207, %f204, 0f4B000000;
	selp.f32 	%f208, %f207, %f204, %p79;
	selp.f32 	%f209, 0fC1B80000, 0f00000000, %p79;
	mov.b32 	%r1661, %f208;
	add.s32 	%r1662, %r1661, -1059760811;
	and.b32  	%r1663, %r1662, -8388608;
	sub.s32 	%r1664, %r1661, %r1663;
	mov.b32 	%f210, %r1664;
	cvt.rn.f32.s32 	%f211, %r1663;
	fma.rn.f32 	%f212, %f211, 0f34000000, %f209;
	add.f32 	%f213, %f210, 0fBF800000;
	fma.rn.f32 	%f214, %f213, 0fBE055027, 0f3E1039F6;
	fma.rn.f32 	%f215, %f214, %f213, 0fBDF8CDCC;
	fma.rn.f32 	%f216, %f215, %f213, 0f3E0F2955;
	fma.rn.f32 	%f217, %f216, %f213, 0fBE2AD8B9;
	fma.rn.f32 	%f218, %f217, %f213, 0f3E4CED0B;
	fma.rn.f32 	%f219, %f218, %f213, 0fBE7FFF22;
	fma.rn.f32 	%f220, %f219, %f213, 0f3EAAAA78;
	fma.rn.f32 	%f221, %f220, %f213, 0fBF000000;
	mul.f32 	%f222, %f213, %f221;
	fma.rn.f32 	%f223, %f222, %f213, %f213;
	fma.rn.f32 	%f224, %f212, 0f3F317218, %f223;
	setp.gt.u32 	%p80, %r1661, 2139095039;
	fma.rn.f32 	%f225, %f208, 0f7F800000, 0f7F800000;
	selp.f32 	%f226, %f225, %f224, %p80;
	setp.eq.f32 	%p81, %f208, 0f00000000;
	mul.f32 	%f227, %f226, 0fC0000000;
	selp.f32 	%f228, 0f7F800000, %f227, %p81;
	sqrt.rn.f32 	%f229, %f228;
	sin.approx.f32 	%f230, %f206;
	cos.approx.f32 	%f231, %f206;
	mul.f32 	%f666, %f229, %f230;
	mul.f32 	%f685, %f229, %f231;
	mov.b32 	%r4961, 1;
$L__BB1_236:
	fma.rn.f32 	%f233, %f666, %f3, 0f3F800000;
	fma.rn.f32 	%f671, %f81, %f233, 0f00000000;
	div.s32 	%r667, %r4370, %r6;
	mul.f32 	%f87, %f2, %f81;
	setp.lt.f32 	%p82, %f87, 0f38D1B717;
	mov.f32 	%f670, 0f3F800000;
	mov.u32 	%r4838, %r4705;
	@%p82 bra 	$L__BB1_251;
	mov.b32 	%r4838, 2;
	setp.eq.s32 	%p83, %r4705, 1;
	mov.u32 	%r4727, %r4545;
	@%p83 bra 	$L__BB1_246;
	setp.eq.s32 	%p84, %r4705, 3;
	@%p84 bra 	$L__BB1_242;
	setp.ne.s32 	%p85, %r4705, 2;
	@%p85 bra 	$L__BB1_241;
	mov.b32 	%r4838, 3;
	mov.u32 	%r4727, %r4840;
	bra.uni 	$L__BB1_246;
$L__BB1_241:
	add.s32 	%r4838, %r4705, 1;
	mov.u32 	%r4727, %r4546;
	bra.uni 	$L__BB1_246;
$L__BB1_242:
	add.s32 	%r4550, %r4550, 1;
	setp.ne.s32 	%p86, %r4550, 0;
	@%p86 bra 	$L__BB1_245;
	add.s32 	%r4549, %r4549, 1;
	setp.ne.s32 	%p87, %r4549, 0;
	@%p87 bra 	$L__BB1_245;
	add.s32 	%r4548, %r4548, 1;
	setp.eq.s32 	%p88, %r4548, 0;
	selp.u32 	%r1667, 1, 0, %p88;
	add.s32 	%r4547, %r4547, %r1667;
	mov.b32 	%r4549, 0;
$L__BB1_245:
	mov.b32 	%r1669, -766435501;
	mul.hi.u32 	%r1670, %r1669, %r4550;
	mul.lo.s32 	%r1671, %r4550, -766435501;
	mov.b32 	%r1672, -845247145;
	mul.hi.u32 	%r1673, %r1672, %r4548;
	mul.lo.s32 	%r1674, %r4548, -845247145;
	xor.b32  	%r1675, %r1673, %r17;
	xor.b32  	%r1676, %r1675, %r4549;
	xor.b32  	%r1677, %r1670, %r18;
	xor.b32  	%r1678, %r1677, %r4547;
	mul.hi.u32 	%r1679, %r1669, %r1676;
	mul.lo.s32 	%r1680, %r1676, -766435501;
	mul.hi.u32 	%r1681, %r1672, %r1678;
	mul.lo.s32 	%r1682, %r1678, -845247145;
	xor.b32  	%r1683, %r1674, %r1681;
	xor.b32  	%r1684, %r1683, %r19;
	xor.b32  	%r1685, %r1671, %r1679;
	xor.b32  	%r1686, %r1685, %r20;
	mul.hi.u32 	%r1687, %r1669, %r1684;
	mul.lo.s32 	%r1688, %r1684, -766435501;
	mul.hi.u32 	%r1689, %r1672, %r1686;
	mul.lo.s32 	%r1690, %r1686, -845247145;
	xor.b32  	%r1691, %r1682, %r1689;
	xor.b32  	%r1692, %r1691, %r21;
	xor.b32  	%r1693, %r1680, %r1687;
	xor.b32  	%r1694, %r1693, %r22;
	mul.hi.u32 	%r1695, %r1669, %r1692;
	mul.lo.s32 	%r1696, %r1692, -766435501;
	mul.hi.u32 	%r1697, %r1672, %r1694;
	mul.lo.s32 	%r1698, %r1694, -845247145;
	xor.b32  	%r1699, %r1690, %r1697;
	xor.b32  	%r1700, %r1699, %r23;
	xor.b32  	%r1701, %r1688, %r1695;
	xor.b32  	%r1702, %r1701, %r24;
	mul.hi.u32 	%r1703, %r1669, %r1700;
	mul.lo.s32 	%r1704, %r1700, -766435501;
	mul.hi.u32 	%r1705, %r1672, %r1702;
	mul.lo.s32 	%r1706, %r1702, -845247145;
	xor.b32  	%r1707, %r1698, %r1705;
	xor.b32  	%r1708, %r1707, %r25;
	xor.b32  	%r1709, %r1696, %r1703;
	xor.b32  	%r1710, %r1709, %r26;
	mul.hi.u32 	%r1711, %r1669, %r1708;
	mul.lo.s32 	%r1712, %r1708, -766435501;
	mul.hi.u32 	%r1713, %r1672, %r1710;
	mul.lo.s32 	%r1714, %r1710, -845247145;
	xor.b32  	%r1715, %r1706, %r1713;
	xor.b32  	%r1716, %r1715, %r27;
	xor.b32  	%r1717, %r1704, %r1711;
	xor.b32  	%r1718, %r1717, %r28;
	mul.hi.u32 	%r1719, %r1669, %r1716;
	mul.lo.s32 	%r1720, %r1716, -766435501;
	mul.hi.u32 	%r1721, %r1672, %r1718;
	mul.lo.s32 	%r1722, %r1718, -845247145;
	xor.b32  	%r1723, %r1714, %r1721;
	xor.b32  	%r1724, %r1723, %r29;
	xor.b32  	%r1725, %r1712, %r1719;
	xor.b32  	%r1726, %r1725, %r30;
	mul.hi.u32 	%r1727, %r1669, %r1724;
	mul.lo.s32 	%r1728, %r1724, -766435501;
	mul.hi.u32 	%r1729, %r1672, %r1726;
	mul.lo.s32 	%r1730, %r1726, -845247145;
	xor.b32  	%r1731, %r1722, %r1729;
	xor.b32  	%r1732, %r1731, %r31;
	xor.b32  	%r1733, %r1720, %r1727;
	xor.b32  	%r1734, %r1733, %r32;
	mul.hi.u32 	%r1735, %r1669, %r1732;
	mul.lo.s32 	%r1736, %r1732, -766435501;
	mul.hi.u32 	%r1737, %r1672, %r1734;
	mul.lo.s32 	%r1738, %r1734, -845247145;
	xor.b32  	%r1739, %r1730, %r1737;
	xor.b32  	%r1740, %r1739, %r33;
	xor.b32  	%r1741, %r1728, %r1735;
	xor.b32  	%r1742, %r1741, %r34;
	mul.hi.u32 	%r1743, %r1669, %r1740;
	mul.lo.s32 	%r676, %r1740, -766435501;
	mul.hi.u32 	%r1744, %r1672, %r1742;
	mul.lo.s32 	%r4545, %r1742, -845247145;
	xor.b32  	%r1745, %r1738, %r1744;
	xor.b32  	%r4546, %r1745, %r35;
	xor.b32  	%r1746, %r1736, %r1743;
	xor.b32  	%r4840, %r1746, %r36;
	mov.b32 	%r4838, 0;
	mov.u32 	%r4727, %r4839;
	mov.u32 	%r4839, %r676;
$L__BB1_246:
	cvt.rn.f32.u32 	%f235, %r4727;
	fma.rn.f32 	%f88, %f235, 0f2F800000, 0f2F000000;
	mul.f32 	%f236, %f87, 0fBFB8AA3B;
	ex2.approx.f32 	%f667, %f236;
	setp.le.f32 	%p89, %f88, %f667;
	@%p89 bra 	$L__BB1_251;
	mul.f32 	%f90, %f87, %f667;
	mov.f32 	%f670, 0f3F800000;
	mov.f32 	%f669, %f667;
$L__BB1_248:
	rcp.rn.f32 	%f238, %f670;
	add.f32 	%f239, %f238, 0f3F800000;
	add.f32 	%f240, %f670, 0fBF800000;
	lg2.approx.f32 	%f241, %f239;
	mul.f32 	%f242, %f240, %f241;
	ex2.approx.f32 	%f243, %f242;
	mul.f32 	%f244, %f90, %f243;
	mul.f32 	%f669, %f669, %f244;
	add.f32 	%f667, %f667, %f669;
	add.f32 	%f670, %f670, 0f3F800000;
	setp.gtu.f32 	%p90, %f88, %f667;
	@%p90 bra 	$L__BB1_249;
	bra.uni 	$L__BB1_251;
$L__BB1_249:
	setp.geu.f32 	%p91, %f669, 0f358637BD;
	@%p91 bra 	$L__BB1_250;
	bra.uni 	$L__BB1_251;
$L__BB1_250:
	setp.lt.f32 	%p92, %f670, 0f447A0000;
	@%p92 bra 	$L__BB1_248;
$L__BB1_251:
	cvt.rzi.s32.f32 	%r699, %f670;
	setp.lt.s32 	%p93, %r699, 2;
	@%p93 bra 	$L__BB1_320;
	add.s32 	%r700, %r699, -2;
	mov.b32 	%r4746, 0;
$L__BB1_253:
	mov.u32 	%r701, %r4746;
	setp.eq.s32 	%p94, %r4961, 1;
	mov.u32 	%r4765, %r4838;
	mov.f32 	%f674, %f685;
	@%p94 bra 	$L__BB1_267;
	mov.b32 	%r4765, 3;
	setp.eq.s32 	%p95, %r4838, 1;
	mov.u32 	%r4763, %r4840;
	mov.u32 	%r4764, %r4545;
	@%p95 bra 	$L__BB1_266;
	setp.eq.s32 	%p96, %r4838, 2;
	@%p96 bra 	$L__BB1_262;
	setp.ne.s32 	%p97, %r4838, 3;
	@%p97 bra 	$L__BB1_261;
	add.s32 	%r4550, %r4550, 1;
	setp.ne.s32 	%p98, %r4550, 0;
	@%p98 bra 	$L__BB1_260;
	add.s32 	%r4549, %r4549, 1;
	setp.ne.s32 	%p99, %r4549, 0;
	@%p99 bra 	$L__BB1_260;
	add.s32 	%r4548, %r4548, 1;
	setp.eq.s32 	%p100, %r4548, 0;
	selp.u32 	%r1751, 1, 0, %p100;
	add.s32 	%r4547, %r4547, %r1751;
	mov.b32 	%r4549, 0;
$L__BB1_260:
	mov.b32 	%r1753, -766435501;
	mul.hi.u32 	%r1754, %r1753, %r4550;
	mul.lo.s32 	%r1755, %r4550, -766435501;
	mov.b32 	%r1756, -845247145;
	mul.hi.u32 	%r1757, %r1756, %r4548;
	mul.lo.s32 	%r1758, %r4548, -845247145;
	xor.b32  	%r1759, %r1757, %r17;
	xor.b32  	%r1760, %r1759, %r4549;
	xor.b32  	%r1761, %r1754, %r18;
	xor.b32  	%r1762, %r1761, %r4547;
	mul.hi.u32 	%r1763, %r1753, %r1760;
	mul.lo.s32 	%r1764, %r1760, -766435501;
	mul.hi.u32 	%r1765, %r1756, %r1762;
	mul.lo.s32 	%r1766, %r1762, -845247145;
	xor.b32  	%r1767, %r1758, %r1765;
	xor.b32  	%r1768, %r1767, %r19;
	xor.b32  	%r1769, %r1755, %r1763;
	xor.b32  	%r1770, %r1769, %r20;
	mul.hi.u32 	%r1771, %r1753, %r1768;
	mul.lo.s32 	%r1772, %r1768, -766435501;
	mul.hi.u32 	%r1773, %r1756, %r1770;
	mul.lo.s32 	%r1774, %r1770, -845247145;
	xor.b32  	%r1775, %r1766, %r1773;
	xor.b32  	%r1776, %r1775, %r21;
	xor.b32  	%r1777, %r1764, %r1771;
	xor.b32  	%r1778, %r1777, %r22;
	mul.hi.u32 	%r1779, %r1753, %r1776;
	mul.lo.s32 	%r1780, %r1776, -766435501;
	mul.hi.u32 	%r1781, %r1756, %r1778;
	mul.lo.s32 	%r1782, %r1778, -845247145;
	xor.b32  	%r1783, %r1774, %r1781;
	xor.b32  	%r1784, %r1783, %r23;
	xor.b32  	%r1785, %r1772, %r1779;
	xor.b32  	%r1786, %r1785, %r24;
	mul.hi.u32 	%r1787, %r1753, %r1784;
	mul.lo.s32 	%r1788, %r1784, -766435501;
	mul.hi.u32 	%r1789, %r1756, %r1786;
	mul.lo.s32 	%r1790, %r1786, -845247145;
	xor.b32  	%r1791, %r1782, %r1789;
	xor.b32  	%r1792, %r1791, %r25;
	xor.b32  	%r1793, %r1780, %r1787;
	xor.b32  	%r1794, %r1793, %r26;
	mul.hi.u32 	%r1795, %r1753, %r1792;
	mul.lo.s32 	%r1796, %r1792, -766435501;
	mul.hi.u32 	%r1797, %r1756, %r1794;
	mul.lo.s32 	%r1798, %r1794, -845247145;
	xor.b32  	%r1799, %r1790, %r1797;
	xor.b32  	%r1800, %r1799, %r27;
	xor.b32  	%r1801, %r1788, %r1795;
	xor.b32  	%r1802, %r1801, %r28;
	mul.hi.u32 	%r1803, %r1753, %r1800;
	mul.lo.s32 	%r1804, %r1800, -766435501;
	mul.hi.u32 	%r1805, %r1756, %r1802;
	mul.lo.s32 	%r1806, %r1802, -845247145;
	xor.b32  	%r1807, %r1798, %r1805;
	xor.b32  	%r1808, %r1807, %r29;
	xor.b32  	%r1809, %r1796, %r1803;
	xor.b32  	%r1810, %r1809, %r30;
	mul.hi.u32 	%r1811, %r1753, %r1808;
	mul.lo.s32 	%r1812, %r1808, -766435501;
	mul.hi.u32 	%r1813, %r1756, %r1810;
	mul.lo.s32 	%r1814, %r1810, -845247145;
	xor.b32  	%r1815, %r1806, %r1813;
	xor.b32  	%r1816, %r1815, %r31;
	xor.b32  	%r1817, %r1804, %r1811;
	xor.b32  	%r1818, %r1817, %r32;
	mul.hi.u32 	%r1819, %r1753, %r1816;
	mul.lo.s32 	%r1820, %r1816, -766435501;
	mul.hi.u32 	%r1821, %r1756, %r1818;
	mul.lo.s32 	%r1822, %r1818, -845247145;
	xor.b32  	%r1823, %r1814, %r1821;
	xor.b32  	%r1824, %r1823, %r33;
	xor.b32  	%r1825, %r1812, %r1819;
	xor.b32  	%r1826, %r1825, %r34;
	mul.hi.u32 	%r1827, %r1753, %r1824;
	mul.lo.s32 	%r719, %r1824, -766435501;
	mul.hi.u32 	%r1828, %r1756, %r1826;
	mul.lo.s32 	%r4545, %r1826, -845247145;
	xor.b32  	%r1829, %r1822, %r1828;
	xor.b32  	%r4763, %r1829, %r35;
	xor.b32  	%r1830, %r1820, %r1827;
	xor.b32  	%r4840, %r1830, %r36;
	mov.b32 	%r4765, 1;
	mov.u32 	%r4764, %r4839;
	mov.u32 	%r4839, %r719;
	mov.u32 	%r4546, %r4763;
	bra.uni 	$L__BB1_266;
$L__BB1_261:
	add.s32 	%r4765, %r4838, 2;
	setp.eq.s32 	%p104, %r4838, 0;
	selp.b32 	%r4763, %r4545, %r4546, %p104;
	mov.u32 	%r4764, %r4546;
	bra.uni 	$L__BB1_266;
$L__BB1_262:
	add.s32 	%r4550, %r4550, 1;
	setp.ne.s32 	%p101, %r4550, 0;
	@%p101 bra 	$L__BB1_265;
	add.s32 	%r4549, %r4549, 1;
	setp.ne.s32 	%p102, %r4549, 0;
	@%p102 bra 	$L__BB1_265;
	add.s32 	%r4548, %r4548, 1;
	setp.eq.s32 	%p103, %r4548, 0;
	selp.u32 	%r1832, 1, 0, %p103;
	add.s32 	%r4547, %r4547, %r1832;
	mov.b32 	%r4549, 0;
$L__BB1_265:
	mov.b32 	%r1834, -766435501;
	mul.hi.u32 	%r1835, %r1834, %r4550;
	mul.lo.s32 	%r1836, %r4550, -766435501;
	mov.b32 	%r1837, -845247145;
	mul.hi.u32 	%r1838, %r1837, %r4548;
	mul.lo.s32 	%r1839, %r4548, -845247145;
	xor.b32  	%r1840, %r1838, %r17;
	xor.b32  	%r1841, %r1840, %r4549;
	xor.b32  	%r1842, %r1835, %r18;
	xor.b32  	%r1843, %r1842, %r4547;
	mul.hi.u32 	%r1844, %r1834, %r1841;
	mul.lo.s32 	%r1845, %r1841, -766435501;
	mul.hi.u32 	%r1846, %r1837, %r1843;
	mul.lo.s32 	%r1847, %r1843, -845247145;
	xor.b32  	%r1848, %r1839, %r1846;
	xor.b32  	%r1849, %r1848, %r19;
	xor.b32  	%r1850, %r1836, %r1844;
	xor.b32  	%r1851, %r1850, %r20;
	mul.hi.u32 	%r1852, %r1834, %r1849;
	mul.lo.s32 	%r1853, %r1849, -766435501;
	mul.hi.u32 	%r1854, %r1837, %r1851;
	mul.lo.s32 	%r1855, %r1851, -845247145;
	xor.b32  	%r1856, %r1847, %r1854;
	xor.b32  	%r1857, %r1856, %r21;
	xor.b32  	%r1858, %r1845, %r1852;
	xor.b32  	%r1859, %r1858, %r22;
	mul.hi.u32 	%r1860, %r1834, %r1857;
	mul.lo.s32 	%r1861, %r1857, -766435501;
	mul.hi.u32 	%r1862, %r1837, %r1859;
	mul.lo.s32 	%r1863, %r1859, -845247145;
	xor.b32  	%r1864, %r1855, %r1862;
	xor.b32  	%r1865, %r1864, %r23;
	xor.b32  	%r1866, %r1853, %r1860;
	xor.b32  	%r1867, %r1866, %r24;
	mul.hi.u32 	%r1868, %r1834, %r1865;
	mul.lo.s32 	%r1869, %r1865, -766435501;
	mul.hi.u32 	%r1870, %r1837, %r1867;
	mul.lo.s32 	%r1871, %r1867, -845247145;
	xor.b32  	%r1872, %r1863, %r1870;
	xor.b32  	%r1873, %r1872, %r25;
	xor.b32  	%r1874, %r1861, %r1868;
	xor.b32  	%r1875, %r1874, %r26;
	mul.hi.u32 	%r1876, %r1834, %r1873;
	mul.lo.s32 	%r1877, %r1873, -766435501;
	mul.hi.u32 	%r1878, %r1837, %r1875;
	mul.lo.s32 	%r1879, %r1875, -845247145;
	xor.b32  	%r1880, %r1871, %r1878;
	xor.b32  	%r1881, %r1880, %r27;
	xor.b32  	%r1882, %r1869, %r1876;
	xor.b32  	%r1883, %r1882, %r28;
	mul.hi.u32 	%r1884, %r1834, %r1881;
	mul.lo.s32 	%r1885, %r1881, -766435501;
	mul.hi.u32 	%r1886, %r1837, %r1883;
	mul.lo.s32 	%r1887, %r1883, -845247145;
	xor.b32  	%r1888, %r1879, %r1886;
	xor.b32  	%r1889, %r1888, %r29;
	xor.b32  	%r1890, %r1877, %r1884;
	xor.b32  	%r1891, %r1890, %r30;
	mul.hi.u32 	%r1892, %r1834, %r1889;
	mul.lo.s32 	%r1893, %r1889, -766435501;
	mul.hi.u32 	%r1894, %r1837, %r1891;
	mul.lo.s32 	%r1895, %r1891, -845247145;
	xor.b32  	%r1896, %r1887, %r1894;
	xor.b32  	%r1897, %r1896, %r31;
	xor.b32  	%r1898, %r1885, %r1892;
	xor.b32  	%r1899, %r1898, %r32;
	mul.hi.u32 	%r1900, %r1834, %r1897;
	mul.lo.s32 	%r1901, %r1897, -766435501;
	mul.hi.u32 	%r1902, %r1837, %r1899;
	mul.lo.s32 	%r1903, %r1899, -845247145;
	xor.b32  	%r1904, %r1895, %r1902;
	xor.b32  	%r1905, %r1904, %r33;
	xor.b32  	%r1906, %r1893, %r1900;
	xor.b32  	%r1907, %r1906, %r34;
	mul.hi.u32 	%r1908, %r1834, %r1905;
	mul.lo.s32 	%r732, %r1905, -766435501;
	mul.hi.u32 	%r1909, %r1837, %r1907;
	mul.lo.s32 	%r4545, %r1907, -845247145;
	xor.b32  	%r1910, %r1903, %r1909;
	xor.b32  	%r4546, %r1910, %r35;
	xor.b32  	%r1911, %r1901, %r1908;
	xor.b32  	%r735, %r1911, %r36;
	mov.b32 	%r4765, 0;
	mov.u32 	%r4763, %r4839;
	mov.u32 	%r4764, %r4840;
	mov.u32 	%r4839, %r732;
	mov.u32 	%r4840, %r735;
$L__BB1_266:
	cvt.rn.f32.u32 	%f245, %r4764;
	fma.rn.f32 	%f246, %f245, 0f2F800000, 0f2F000000;
	cvt.rn.f32.u32 	%f247, %r4763;
	fma.rn.f32 	%f248, %f247, 0f30C90FDB, 0f30490FDB;
	setp.lt.f32 	%p105, %f246, 0f00800000;
	mul.f32 	%f249, %f246, 0f4B000000;
	selp.f32 	%f250, %f249, %f246, %p105;
	selp.f32 	%f251, 0fC1B80000, 0f00000000, %p105;
	mov.b32 	%r1912, %f250;
	add.s32 	%r1913, %r1912, -1059760811;
	and.b32  	%r1914, %r1913, -8388608;
	sub.s32 	%r1915, %r1912, %r1914;
	mov.b32 	%f252, %r1915;
	cvt.rn.f32.s32 	%f253, %r1914;
	fma.rn.f32 	%f254, %f253, 0f34000000, %f251;
	add.f32 	%f255, %f252, 0fBF800000;
	fma.rn.f32 	%f256, %f255, 0fBE055027, 0f3E1039F6;
	fma.rn.f32 	%f257, %f256, %f255, 0fBDF8CDCC;
	fma.rn.f32 	%f258, %f257, %f255, 0f3E0F2955;
	fma.rn.f32 	%f259, %f258, %f255, 0fBE2AD8B9;
	fma.rn.f32 	%f260, %f259, %f255, 0f3E4CED0B;
	fma.rn.f32 	%f261, %f260, %f255, 0fBE7FFF22;
	fma.rn.f32 	%f262, %f261, %f255, 0f3EAAAA78;
	fma.rn.f32 	%f263, %f262, %f255, 0fBF000000;
	mul.f32 	%f264, %f255, %f263;
	fma.rn.f32 	%f265, %f264, %f255, %f255;
	fma.rn.f32 	%f266, %f254, 0f3F317218, %f265;
	setp.gt.u32 	%p106, %r1912, 2139095039;
	fma.rn.f32 	%f267, %f250, 0f7F800000, 0f7F800000;
	selp.f32 	%f268, %f267, %f266, %p106;
	setp.eq.f32 	%p107, %f250, 0f00000000;
	mul.f32 	%f269, %f268, 0fC0000000;
	selp.f32 	%f270, 0f7F800000, %f269, %p107;
	sqrt.rn.f32 	%f271, %f270;
	sin.approx.f32 	%f272, %f248;
	cos.approx.f32 	%f273, %f248;
	mul.f32 	%f674, %f271, %f272;
	mul.f32 	%f685, %f271, %f273;
$L__BB1_267:
	setp.ne.s32 	%p108, %r4961, 1;
	mul.f32 	%f274, %f674, 0f40400000;
	cvt.rni.f32.f32 	%f275, %f274;
	cvt.rzi.s32.f32 	%r4832, %f275;
	mov.b32 	%r4961, 0;
	mov.u32 	%r4791, %r4765;
	mov.f32 	%f676, %f685;
	@%p108 bra 	$L__BB1_281;
	mov.b32 	%r4791, 3;
	setp.eq.s32 	%p109, %r4765, 1;
	mov.u32 	%r4789, %r4840;
	mov.u32 	%r4790, %r4545;
	@%p109 bra 	$L__BB1_280;
	setp.eq.s32 	%p110, %r4765, 2;
	@%p110 bra 	$L__BB1_276;
	setp.ne.s32 	%p111, %r4765, 3;
	@%p111 bra 	$L__BB1_275;
	add.s32 	%r4550, %r4550, 1;
	setp.ne.s32 	%p112, %r4550, 0;
	@%p112 bra 	$L__BB1_274;
	add.s32 	%r4549, %r4549, 1;
	setp.ne.s32 	%p113, %r4549, 0;
	@%p113 bra 	$L__BB1_274;
	add.s32 	%r4548, %r4548, 1;
	setp.eq.s32 	%p114, %r4548, 0;
	selp.u32 	%r1919, 1, 0, %p114;
	add.s32 	%r4547, %r4547, %r1919;
	mov.b32 	%r4549, 0;
$L__BB1_274:
	mov.b32 	%r1921, -766435501;
	mul.hi.u32 	%r1922, %r1921, %r4550;
	mul.lo.s32 	%r1923, %r4550, -766435501;
	mov.b32 	%r1924, -845247145;
	mul.hi.u32 	%r1925, %r1924, %r4548;
	mul.lo.s32 	%r1926, %r4548, -845247145;
	xor.b32  	%r1927, %r1925, %r17;
	xor.b32  	%r1928, %r1927, %r4549;
	xor.b32  	%r1929, %r1922, %r18;
	xor.b32  	%r1930, %r1929, %r4547;
	mul.hi.u32 	%r1931, %r1921, %r1928;
	mul.lo.s32 	%r1932, %r1928, -766435501;
	mul.hi.u32 	%r1933, %r1924, %r1930;
	mul.lo.s32 	%r1934, %r1930, -845247145;
	xor.b32  	%r1935, %r1926, %r1933;
	xor.b32  	%r1936, %r1935, %r19;
	xor.b32  	%r1937, %r1923, %r1931;
	xor.b32  	%r1938, %r1937, %r20;
	mul.hi.u32 	%r1939, %r1921, %r1936;
	mul.lo.s32 	%r1940, %r1936, -766435501;
	mul.hi.u32 	%r1941, %r1924, %r1938;
	mul.lo.s32 	%r1942, %r1938, -845247145;
	xor.b32  	%r1943, %r1934, %r1941;
	xor.b32  	%r1944, %r1943, %r21;
	xor.b32  	%r1945, %r1932, %r1939;
	xor.b32  	%r1946, %r1945, %r22;
	mul.hi.u32 	%r1947, %r1921, %r1944;
	mul.lo.s32 	%r1948, %r1944, -766435501;
	mul.hi.u32 	%r1949, %r1924, %r1946;
	mul.lo.s32 	%r1950, %r1946, -845247145;
	xor.b32  	%r1951, %r1942, %r1949;
	xor.b32  	%r1952, %r1951, %r23;
	xor.b32  	%r1953, %r1940, %r1947;
	xor.b32  	%r1954, %r1953, %r24;
	mul.hi.u32 	%r1955, %r1921, %r1952;
	mul.lo.s32 	%r1956, %r1952, -766435501;
	mul.hi.u32 	%r1957, %r1924, %r1954;
	mul.lo.s32 	%r1958, %r1954, -845247145;
	xor.b32  	%r1959, %r1950, %r1957;
	xor.b32  	%r1960, %r1959, %r25;
	xor.b32  	%r1961, %r1948, %r1955;
	xor.b32  	%r1962, %r1961, %r26;
	mul.hi.u32 	%r1963, %r1921, %r1960;
	mul.lo.s32 	%r1964, %r1960, -766435501;
	mul.hi.u32 	%r1965, %r1924, %r1962;
	mul.lo.s32 	%r1966, %r1962, -845247145;
	xor.b32  	%r1967, %r1958, %r1965;
	xor.b32  	%r1968, %r1967, %r27;
	xor.b32  	%r1969, %r1956, %r1963;
	xor.b32  	%r1970, %r1969, %r28;
	mul.hi.u32 	%r1971, %r1921, %r1968;
	mul.lo.s32 	%r1972, %r1968, -766435501;
	mul.hi.u32 	%r1973, %r1924, %r1970;
	mul.lo.s32 	%r1974, %r1970, -845247145;
	xor.b32  	%r1975, %r1966, %r1973;
	xor.b32  	%r1976, %r1975, %r29;
	xor.b32  	%r1977, %r1964, %r1971;
	xor.b32  	%r1978, %r1977, %r30;
	mul.hi.u32 	%r1979, %r1921, %r1976;
	mul.lo.s32 	%r1980, %r1976, -766435501;
	mul.hi.u32 	%r1981, %r1924, %r1978;
	mul.lo.s32 	%r1982, %r1978, -845247145;
	xor.b32  	%r1983, %r1974, %r1981;
	xor.b32  	%r1984, %r1983, %r31;
	xor.b32  	%r1985, %r1972, %r1979;
	xor.b32  	%r1986, %r1985, %r32;
	mul.hi.u32 	%r1987, %r1921, %r1984;
	mul.lo.s32 	%r1988, %r1984, -766435501;
	mul.hi.u32 	%r1989, %r1924, %r1986;
	mul.lo.s32 	%r1990, %r1986, -845247145;
	xor.b32  	%r1991, %r1982, %r1989;
	xor.b32  	%r1992, %r1991, %r33;
	xor.b32  	%r1993, %r1980, %r1987;
	xor.b32  	%r1994, %r1993, %r34;
	mul.hi.u32 	%r1995, %r1921, %r1992;
	mul.lo.s32 	%r764, %r1992, -766435501;
	mul.hi.u32 	%r1996, %r1924, %r1994;
	mul.lo.s32 	%r4545, %r1994, -845247145;
	xor.b32  	%r1997, %r1990, %r1996;
	xor.b32  	%r4789, %r1997, %r35;
	xor.b32  	%r1998, %r1988, %r1995;
	xor.b32  	%r4840, %r1998, %r36;
	mov.b32 	%r4791, 1;
	mov.u32 	%r4790, %r4839;
	mov.u32 	%r4839, %r764;
	mov.u32 	%r4546, %r4789;
	bra.uni 	$L__BB1_280;
$L__BB1_275:
	add.s32 	%r4791, %r4765, 2;
	setp.eq.s32 	%p118, %r4765, 0;
	selp.b32 	%r4789, %r4545, %r4546, %p118;
	mov.u32 	%r4790, %r4546;
	bra.uni 	$L__BB1_280;
$L__BB1_276:
	add.s32 	%r4550, %r4550, 1;
	setp.ne.s32 	%p115, %r4550, 0;
	@%p115 bra 	$L__BB1_279;
	add.s32 	%r4549, %r4549, 1;
	setp.ne.s32 	%p116, %r4549, 0;
	@%p116 bra 	$L__BB1_279;
	add.s32 	%r4548, %r4548, 1;
	setp.eq.s32 	%p117, %r4548, 0;
	selp.u32 	%r2000, 1, 0, %p117;
	add.s32 	%r4547, %r4547, %r2000;
	mov.b32 	%r4549, 0;
$L__BB1_279:
	mov.b32 	%r2002, -766435501;
	mul.hi.u32 	%r2003, %r2002, %r4550;
	mul.lo.s32 	%r2004, %r4550, -766435501;
	mov.b32 	%r2005, -845247145;
	mul.hi.u32 	%r2006, %r2005, %r4548;
	mul.lo.s32 	%r2007, %r4548, -845247145;
	xor.b32  	%r2008, %r2006, %r17;
	xor.b32  	%r2009, %r2008, %r4549;
	xor.b32  	%r2010, %r2003, %r18;
	xor.b32  	%r2011, %r2010, %r4547;
	mul.hi.u32 	%r2012, %r2002, %r2009;
	mul.lo.s32 	%r2013, %r2009, -766435501;
	mul.hi.u32 	%r2014, %r2005, %r2011;
	mul.lo.s32 	%r2015, %r2011, -845247145;
	xor.b32  	%r2016, %r2007, %r2014;
	xor.b32  	%r2017, %r2016, %r19;
	xor.b32  	%r2018, %r2004, %r2012;
	xor.b32  	%r2019, %r2018, %r20;
	mul.hi.u32 	%r2020, %r2002, %r2017;
	mul.lo.s32 	%r2021, %r2017, -766435501;
	mul.hi.u32 	%r2022, %r2005, %r2019;
	mul.lo.s32 	%r2023, %r2019, -845247145;
	xor.b32  	%r2024, %r2015, %r2022;
	xor.b32  	%r2025, %r2024, %r21;
	xor.b32  	%r2026, %r2013, %r2020;
	xor.b32  	%r2027, %r2026, %r22;
	mul.hi.u32 	%r2028, %r2002, %r2025;
	mul.lo.s32 	%r2029, %r2025, -766435501;
	mul.hi.u32 	%r2030, %r2005, %r2027;
	mul.lo.s32 	%r2031, %r2027, -845247145;
	xor.b32  	%r2032, %r2023, %r2030;
	xor.b32  	%r2033, %r2032, %r23;
	xor.b32  	%r2034, %r2021, %r2028;
	xor.b32  	%r2035, %r2034, %r24;
	mul.hi.u32 	%r2036, %r2002, %r2033;
	mul.lo.s32 	%r2037, %r2033, -766435501;
	mul.hi.u32 	%r2038, %r2005, %r2035;
	mul.lo.s32 	%r2039, %r2035, -845247145;
	xor.b32  	%r2040, %r2031, %r2038;
	xor.b32  	%r2041, %r2040, %r25;
	xor.b32  	%r2042, %r2029, %r2036;
	xor.b32  	%r2043, %r2042, %r26;
	mul.hi.u32 	%r2044, %r2002, %r2041;
	mul.lo.s32 	%r2045, %r2041, -766435501;
	mul.hi.u32 	%r2046, %r2005, %r2043;
	mul.lo.s32 	%r2047, %r2043, -845247145;
	xor.b32  	%r2048, %r2039, %r2046;
	xor.b32  	%r2049, %r2048, %r27;
	xor.b32  	%r2050, %r2037, %r2044;
	xor.b32  	%r2051, %r2050, %r28;
	mul.hi.u32 	%r2052, %r2002, %r2049;
	mul.lo.s32 	%r2053, %r2049, -766435501;
	mul.hi.u32 	%r2054, %r2005, %r2051;
	mul.lo.s32 	%r2055, %r2051, -845247145;
	xor.b32  	%r2056, %r2047, %r2054;
	xor.b32  	%r2057, %r2056, %r29;
	xor.b32  	%r2058, %r2045, %r2052;
	xor.b32  	%r2059, %r2058, %r30;
	mul.hi.u32 	%r2060, %r2002, %r2057;
	mul.lo.s32 	%r2061, %r2057, -766435501;
	mul.hi.u32 	%r2062, %r2005, %r2059;
	mul.lo.s32 	%r2063, %r2059, -845247145;
	xor.b32  	%r2064, %r2055, %r2062;
	xor.b32  	%r2065, %r2064, %r31;
	xor.b32  	%r2066, %r2053, %r2060;
	xor.b32  	%r2067, %r2066, %r32;
	mul.hi.u32 	%r2068, %r2002, %r2065;
	mul.lo.s32 	%r2069, %r2065, -766435501;
	mul.hi.u32 	%r2070, %r2005, %r2067;
	mul.lo.s32 	%r2071, %r2067, -845247145;
	xor.b32  	%r2072, %r2063, %r2070;
	xor.b32  	%r2073, %r2072, %r33;
	xor.b32  	%r2074, %r2061, %r2068;
	xor.b32  	%r2075, %r2074, %r34;
	mul.hi.u32 	%r2076, %r2002, %r2073;
	mul.lo.s32 	%r777, %r2073, -766435501;
	mul.hi.u32 	%r2077, %r2005, %r2075;
	mul.lo.s32 	%r4545, %r2075, -845247145;
	xor.b32  	%r2078, %r2071, %r2077;
	xor.b32  	%r4546, %r2078, %r35;
	xor.b32  	%r2079, %r2069, %r2076;
	xor.b32  	%r780, %r2079, %r36;
	mov.b32 	%r4791, 0;
	mov.u32 	%r4789, %r4839;
	mov.u32 	%r4790, %r4840;
	mov.u32 	%r4839, %r777;
	mov.u32 	%r4840, %r780;
$L__BB1_280:
	cvt.rn.f32.u32 	%f276, %r4790;
	fma.rn.f32 	%f277, %f276, 0f2F800000, 0f2F000000;
	cvt.rn.f32.u32 	%f278, %r4789;
	fma.rn.f32 	%f279, %f278, 0f30C90FDB, 0f30490FDB;
	setp.lt.f32 	%p119, %f277, 0f00800000;
	mul.f32 	%f280, %f277, 0f4B000000;
	selp.f32 	%f281, %f280, %f277, %p119;
	selp.f32 	%f282, 0fC1B80000, 0f00000000, %p119;
	mov.b32 	%r2081, %f281;
	add.s32 	%r2082, %r2081, -1059760811;
	and.b32  	%r2083, %r2082, -8388608;
	sub.s32 	%r2084, %r2081, %r2083;
	mov.b32 	%f283, %r2084;
	cvt.rn.f32.s32 	%f284, %r2083;
	fma.rn.f32 	%f285, %f284, 0f34000000, %f282;
	add.f32 	%f286, %f283, 0fBF800000;
	fma.rn.f32 	%f287, %f286, 0fBE055027, 0f3E1039F6;
	fma.rn.f32 	%f288, %f287, %f286, 0fBDF8CDCC;
	fma.rn.f32 	%f289, %f288, %f286, 0f3E0F2955;
	fma.rn.f32 	%f290, %f289, %f286, 0fBE2AD8B9;
	fma.rn.f32 	%f291, %f290, %f286, 0f3E4CED0B;
	fma.rn.f32 	%f292, %f291, %f286, 0fBE7FFF22;
	fma.rn.f32 	%f293, %f292, %f286, 0f3EAAAA78;
	fma.rn.f32 	%f294, %f293, %f286, 0fBF000000;
	mul.f32 	%f295, %f286, %f294;
	fma.rn.f32 	%f296, %f295, %f286, %f286;
	fma.rn.f32 	%f297, %f285, 0f3F317218, %f296;
	setp.gt.u32 	%p120, %r2081, 2139095039;
	fma.rn.f32 	%f298, %f281, 0f7F800000, 0f7F800000;
	selp.f32 	%f299, %f298, %f297, %p120;
	setp.eq.f32 	%p121, %f281, 0f00000000;
	mul.f32 	%f300, %f299, 0fC0000000;
	selp.f32 	%f301, 0f7F800000, %f300, %p121;
	sqrt.rn.f32 	%f302, %f301;
	sin.approx.f32 	%f303, %f279;
	cos.approx.f32 	%f304, %f279;
	mul.f32 	%f676, %f302, %f303;
	mul.f32 	%f685, %f302, %f304;
	mov.b32 	%r4961, 1;
$L__BB1_281:
	mul.f32 	%f305, %f676, 0f40400000;
	cvt.rni.f32.f32 	%f306, %f305;
	cvt.rzi.s32.f32 	%r4833, %f306;
	or.b32  	%r2086, %r4832, %r4833;
	setp.ne.s32 	%p122, %r2086, 0;
	mov.u32 	%r4814, %r4791;
	@%p122 bra 	$L__BB1_292;
	mov.b32 	%r4814, 2;
	setp.eq.s32 	%p123, %r4791, 1;
	mov.u32 	%r4813, %r4545;
	@%p123 bra 	$L__BB1_291;
	setp.eq.s32 	%p124, %r4791, 3;
	@%p124 bra 	$L__BB1_287;
	setp.ne.s32 	%p125, %r4791, 2;
	@%p125 bra 	$L__BB1_286;
	mov.b32 	%r4814, 3;
	mov.u32 	%r4813, %r4840;
	bra.uni 	$L__BB1_291;
$L__BB1_286:
	add.s32 	%r4814, %r4791, 1;
	mov.u32 	%r4813, %r4546;
	bra.uni 	$L__BB1_291;
$L__BB1_287:
	add.s32 	%r4550, %r4550, 1;
	setp.ne.s32 	%p126, %r4550, 0;
	@%p126 bra 	$L__BB1_290;
	add.s32 	%r4549, %r4549, 1;
	setp.ne.s32 	%p127, %r4549, 0;
	@%p127 bra 	$L__BB1_290;
	add.s32 	%r4548, %r4548, 1;
	setp.eq.s32 	%p128, %r4548, 0;
	selp.u32 	%r2089, 1, 0, %p128;
	add.s32 	%r4547, %r4547, %r2089;
	mov.b32 	%r4549, 0;
$L__BB1_290:
	mov.b32 	%r2091, -766435501;
	mul.hi.u32 	%r2092, %r2091, %r4550;
	mul.lo.s32 	%r2093, %r4550, -766435501;
	mov.b32 	%r2094, -845247145;
	mul.hi.u32 	%r2095, %r2094, %r4548;
	mul.lo.s32 	%r2096, %r4548, -845247145;
	xor.b32  	%r2097, %r2095, %r17;
	xor.b32  	%r2098, %r2097, %r4549;
	xor.b32  	%r2099, %r2092, %r18;
	xor.b32  	%r2100, %r2099, %r4547;
	mul.hi.u32 	%r2101, %r2091, %r2098;
	mul.lo.s32 	%r2102, %r2098, -766435501;
	mul.hi.u32 	%r2103, %r2094, %r2100;
	mul.lo.s32 	%r2104, %r2100, -845247145;
	xor.b32  	%r2105, %r2096, %r2103;
	xor.b32  	%r2106, %r2105, %r19;
	xor.b32  	%r2107, %r2093, %r2101;
	xor.b32  	%r2108, %r2107, %r20;
	mul.hi.u32 	%r2109, %r2091, %r2106;
	mul.lo.s32 	%r2110, %r2106, -766435501;
	mul.hi.u32 	%r2111, %r2094, %r2108;
	mul.lo.s32 	%r2112, %r2108, -845247145;
	xor.b32  	%r2113, %r2104, %r2111;
	xor.b32  	%r2114, %r2113, %r21;
	xor.b32  	%r2115, %r2102, %r2109;
	xor.b32  	%r2116, %r2115, %r22;
	mul.hi.u32 	%r2117, %r2091, %r2114;
	mul.lo.s32 	%r2118, %r2114, -766435501;
	mul.hi.u32 	%r2119, %r2094, %r2116;
	mul.lo.s32 	%r2120, %r2116, -845247145;
	xor.b32  	%r2121, %r2112, %r2119;
	xor.b32  	%r2122, %r2121, %r23;
	xor.b32  	%r2123, %r2110, %r2117;
	xor.b32  	%r2124, %r2123, %r24;
	mul.hi.u32 	%r2125, %r2091, %r2122;
	mul.lo.s32 	%r2126, %r2122, -766435501;
	mul.hi.u32 	%r2127, %r2094, %r2124;
	mul.lo.s32 	%r2128, %r2124, -845247145;
	xor.b32  	%r2129, %r2120, %r2127;
	xor.b32  	%r2130, %r2129, %r25;
	xor.b32  	%r2131, %r2118, %r2125;
	xor.b32  	%r2132, %r2131, %r26;
	mul.hi.u32 	%r2133, %r2091, %r2130;
	mul.lo.s32 	%r2134, %r2130, -766435501;
	mul.hi.u32 	%r2135, %r2094, %r2132;
	mul.lo.s32 	%r2136, %r2132, -845247145;
	xor.b32  	%r2137, %r2128, %r2135;
	xor.b32  	%r2138, %r2137, %r27;
	xor.b32  	%r2139, %r2126, %r2133;
	xor.b32  	%r2140, %r2139, %r28;
	mul.hi.u32 	%r2141, %r2091, %r2138;
	mul.lo.s32 	%r2142, %r2138, -766435501;
	mul.hi.u32 	%r2143, %r2094, %r2140;
	mul.lo.s32 	%r2144, %r2140, -845247145;
	xor.b32  	%r2145, %r2136, %r2143;
	xor.b32  	%r2146, %r2145, %r29;
	xor.b32  	%r2147, %r2134, %r2141;
	xor.b32  	%r2148, %r2147, %r30;
	mul.hi.u32 	%r2149, %r2091, %r2146;
	mul.lo.s32 	%r2150, %r2146, -766435501;
	mul.hi.u32 	%r2151, %r2094, %r2148;
	mul.lo.s32 	%r2152, %r2148, -845247145;
	xor.b32  	%r2153, %r2144, %r2151;
	xor.b32  	%r2154, %r2153, %r31;
	xor.b32  	%r2155, %r2142, %r2149;
	xor.b32  	%r2156, %r2155, %r32;
	mul.hi.u32 	%r2157, %r2091, %r2154;
	mul.lo.s32 	%r2158, %r2154, -766435501;
	mul.hi.u32 	%r2159, %r2094, %r2156;
	mul.lo.s32 	%r2160, %r2156, -845247145;
	xor.b32  	%r2161, %r2152, %r2159;
	xor.b32  	%r2162, %r2161, %r33;
	xor.b32  	%r2163, %r2150, %r2157;
	xor.b32  	%r2164, %r2163, %r34;
	mul.hi.u32 	%r2165, %r2091, %r2162;
	mul.lo.s32 	%r811, %r2162, -766435501;
	mul.hi.u32 	%r2166, %r2094, %r2164;
	mul.lo.s32 	%r4545, %r2164, -845247145;
	xor.b32  	%r2167, %r2160, %r2166;
	xor.b32  	%r4546, %r2167, %r35;
	xor.b32  	%r2168, %r2158, %r2165;
	xor.b32  	%r4840, %r2168, %r36;
	mov.b32 	%r4814, 0;
	mov.u32 	%r4813, %r4839;
	mov.u32 	%r4839, %r811;
$L__BB1_291:
	cvt.rn.f32.u32 	%f307, %r4813;
	fma.rn.f32 	%f308, %f307, 0f2F800000, 0f2F000000;
	mul.f32 	%f309, %f308, 0f40800000;
	cvt.rzi.s32.f32 	%r2170, %f309;
	setp.eq.s32 	%p129, %r2170, 0;
	selp.u32 	%r2171, 1, 0, %p129;
	setp.eq.s32 	%p130, %r2170, 1;
	selp.s32 	%r2172, -1, 0, %p130;
	add.s32 	%r4832, %r2172, %r2171;
	setp.eq.s32 	%p131, %r2170, 2;
	selp.u32 	%r2173, 1, 0, %p131;
	setp.eq.s32 	%p132, %r2170, 3;
	selp.s32 	%r2174, -1, 0, %p132;
	add.s32 	%r4833, %r2174, %r2173;
$L__BB1_292:
	add.s32 	%r2176, %r4832, %r667;
	add.s32 	%r2177, %r6, -1;
	min.s32 	%r2178, %r2177, %r2176;
	max.s32 	%r2179, %r2178, 0;
	mul.lo.s32 	%r2180, %r667, %r6;
	sub.s32 	%r2181, %r4370, %r2180;
	add.s32 	%r2182, %r2181, %r4833;
	min.s32 	%r2183, %r2177, %r2182;
	max.s32 	%r2184, %r2183, 0;
	mad.lo.s32 	%r838, %r2179, %r6, %r2184;
	mov.b32 	%r4838, 2;
	setp.eq.s32 	%p133, %r4814, 1;
	mov.u32 	%r4837, %r4545;
	@%p133 bra 	$L__BB1_301;
	setp.eq.s32 	%p134, %r4814, 3;
	@%p134 bra 	$L__BB1_297;
	setp.ne.s32 	%p135, %r4814, 2;
	@%p135 bra 	$L__BB1_296;
	mov.b32 	%r4838, 3;
	mov.u32 	%r4837, %r4840;
	bra.uni 	$L__BB1_301;
$L__BB1_296:
	add.s32 	%r4838, %r4814, 1;
	mov.u32 	%r4837, %r4546;
	bra.uni 	$L__BB1_301;
$L__BB1_297:
	add.s32 	%r4550, %r4550, 1;
	setp.ne.s32 	%p136, %r4550, 0;
	@%p136 bra 	$L__BB1_300;
	add.s32 	%r4549, %r4549, 1;
	setp.ne.s32 	%p137, %r4549, 0;
	@%p137 bra 	$L__BB1_300;
	add.s32 	%r4548, %r4548, 1;
	setp.eq.s32 	%p138, %r4548, 0;
	selp.u32 	%r2186, 1, 0, %p138;
	add.s32 	%r4547, %r4547, %r2186;
	mov.b32 	%r4549, 0;
$L__BB1_300:
	mov.b32 	%r2188, -766435501;
	mul.hi.u32 	%r2189, %r2188, %r4550;
	mul.lo.s32 	%r2190, %r4550, -766435501;
	mov.b32 	%r2191, -845247145;
	mul.hi.u32 	%r2192, %r2191, %r4548;
	mul.lo.s32 	%r2193, %r4548, -845247145;
	xor.b32  	%r2194, %r2192, %r17;
	xor.b32  	%r2195, %r2194, %r4549;
	xor.b32  	%r2196, %r2189, %r18;
	xor.b32  	%r2197, %r2196, %r4547;
	mul.hi.u32 	%r2198, %r2188, %r2195;
	mul.lo.s32 	%r2199, %r2195, -766435501;
	mul.hi.u32 	%r2200, %r2191, %r2197;
	mul.lo.s32 	%r2201, %r2197, -845247145;
	xor.b32  	%r2202, %r2193, %r2200;
	xor.b32  	%r2203, %r2202, %r19;
	xor.b32  	%r2204, %r2190, %r2198;
	xor.b32  	%r2205, %r2204, %r20;
	mul.hi.u32 	%r2206, %r2188, %r2203;
	mul.lo.s32 	%r2207, %r2203, -766435501;
	mul.hi.u32 	%r2208, %r2191, %r2205;
	mul.lo.s32 	%r2209, %r2205, -845247145;
	xor.b32  	%r2210, %r2201, %r2208;
	xor.b32  	%r2211, %r2210, %r21;
	xor.b32  	%r2212, %r2199, %r2206;
	xor.b32  	%r2213, %r2212, %r22;
	mul.hi.u32 	%r2214, %r2188, %r2211;
	mul.lo.s32 	%r2215, %r2211, -766435501;
	mul.hi.u32 	%r2216, %r2191, %r2213;
	mul.lo.s32 	%r2217, %r2213, -845247145;
	xor.b32  	%r2218, %r2209, %r2216;
	xor.b32  	%r2219, %r2218, %r23;
	xor.b32  	%r2220, %r2207, %r2214;
	xor.b32  	%r2221, %r2220, %r24;
	mul.hi.u32 	%r2222, %r2188, %r2219;
	mul.lo.s32 	%r2223, %r2219, -766435501;
	mul.hi.u32 	%r2224, %r2191, %r2221;
	mul.lo.s32 	%r2225, %r2221, -845247145;
	xor.b32  	%r2226, %r2217, %r2224;
	xor.b32  	%r2227, %r2226, %r25;
	xor.b32  	%r2228, %r2215, %r2222;
	xor.b32  	%r2229, %r2228, %r26;
	mul.hi.u32 	%r2230, %r2188, %r2227;
	mul.lo.s32 	%r2231, %r2227, -766435501;
	mul.hi.u32 	%r2232, %r2191, %r2229;
	mul.lo.s32 	%r2233, %r2229, -845247145;
	xor.b32  	%r2234, %r2225, %r2232;
	xor.b32  	%r2235, %r2234, %r27;
	xor.b32  	%r2236, %r2223, %r2230;
	xor.b32  	%r2237, %r2236, %r28;
	mul.hi.u32 	%r2238, %r2188, %r2235;
	mul.lo.s32 	%r2239, %r2235, -766435501;
	mul.hi.u32 	%r2240, %r2191, %r2237;
	mul.lo.s32 	%r2241, %r2237, -845247145;
	xor.b32  	%r2242, %r2233, %r2240;
	xor.b32  	%r2243, %r2242, %r29;
	xor.b32  	%r2244, %r2231, %r2238;
	xor.b32  	%r2245, %r2244, %r30;
	mul.hi.u32 	%r2246, %r2188, %r2243;
	mul.lo.s32 	%r2247, %r2243, -766435501;
	mul.hi.u32 	%r2248, %r2191, %r2245;
	mul.lo.s32 	%r2249, %r2245, -845247145;
	xor.b32  	%r2250, %r2241, %r2248;
	xor.b32  	%r2251, %r2250, %r31;
	xor.b32  	%r2252, %r2239, %r2246;
	xor.b32  	%r2253, %r2252, %r32;
	mul.hi.u32 	%r2254, %r2188, %r2251;
	mul.lo.s32 	%r2255, %r2251, -766435501;
	mul.hi.u32 	%r2256, %r2191, %r2253;
	mul.lo.s32 	%r2257, %r2253, -845247145;
	xor.b32  	%r2258, %r2249, %r2256;
	xor.b32  	%r2259, %r2258, %r33;
	xor.b32  	%r2260, %r2247, %r2254;
	xor.b32  	%r2261, %r2260, %r34;
	mul.hi.u32 	%r2262, %r2188, %r2259;
	mul.lo.s32 	%r847, %r2259, -766435501;
	mul.hi.u32 	%r2263, %r2191, %r2261;
	mul.lo.s32 	%r4545, %r2261, -845247145;
	xor.b32  	%r2264, %r2257, %r2263;
	xor.b32  	%r4546, %r2264, %r35;
	xor.b32  	%r2265, %r2255, %r2262;
	xor.b32  	%r4840, %r2265, %r36;
	mov.b32 	%r4838, 0;
	mov.u32 	%r4837, %r4839;
	mov.u32 	%r4839, %r847;
$L__BB1_301:
	shl.b32 	%r2267, %r838, 1;
	add.s32 	%r861, %r9, %r2267;
	ld.shared.u16 	%rs7, [%r861+144];
	// begin inline asm
	{  cvt.f32.f16 %f310, %rs7;}

	// end inline asm
	add.f32 	%f311, %f11, %f310;
	sub.f32 	%f110, %f24, %f311;
	setp.lt.f32 	%p139, %f110, 0f00000000;
	@%p139 bra 	$L__BB1_319;
	cvt.rn.f32.u32 	%f312, %r4837;
	fma.rn.f32 	%f313, %f312, 0f2F800000, 0f2F000000;
	mul.f32 	%f314, %f7, %f110;
	mul.f32 	%f315, %f314, 0fBFB8AA3B;
	ex2.approx.f32 	%f316, %f315;
	mov.f32 	%f317, 0f3F800000;
	sub.f32 	%f111, %f317, %f316;
	setp.gt.f32 	%p140, %f313, %f111;
	@%p140 bra 	$L__BB1_319;
	st.shared.u16 	[%r861+144], %rs6;
	setp.leu.f32 	%p141, %f111, 0f358637BD;
	@%p141 bra 	$L__BB1_319;
	mov.b32 	%r4961, 0;
	mov.f32 	%f678, %f685;
	@%p94 bra 	$L__BB1_318;
	mov.b32 	%r4855, 3;
	setp.eq.s32 	%p143, %r4838, 1;
	mov.u32 	%r4853, %r4840;
	mov.u32 	%r4854, %r4545;
	mov.u32 	%r4856, %r4839;
	mov.u32 	%r4857, %r4840;
	@%p143 bra 	$L__BB1_317;
	setp.eq.s32 	%p144, %r4838, 2;
	@%p144 bra 	$L__BB1_313;
	setp.ne.s32 	%p145, %r4838, 3;
	@%p145 bra 	$L__BB1_312;
	add.s32 	%r4550, %r4550, 1;
	setp.ne.s32 	%p146, %r4550, 0;
	@%p146 bra 	$L__BB1_311;
	add.s32 	%r4549, %r4549, 1;
	setp.ne.s32 	%p147, %r4549, 0;
	@%p147 bra 	$L__BB1_311;
	add.s32 	%r4548, %r4548, 1;
	setp.eq.s32 	%p148, %r4548, 0;
	selp.u32 	%r2271, 1, 0, %p148;
	add.s32 	%r4547, %r4547, %r2271;
	mov.b32 	%r4549, 0;
$L__BB1_311:
	mov.b32 	%r2273, -766435501;
	mul.hi.u32 	%r2274, %r2273, %r4550;
	mul.lo.s32 	%r2275, %r4550, -766435501;
	mov.b32 	%r2276, -845247145;
	mul.hi.u32 	%r2277, %r2276, %r4548;
	mul.lo.s32 	%r2278, %r4548, -845247145;
	xor.b32  	%r2279, %r2277, %r17;
	xor.b32  	%r2280, %r2279, %r4549;
	xor.b32  	%r2281, %r2274, %r18;
	xor.b32  	%r2282, %r2281, %r4547;
	mul.hi.u32 	%r2283, %r2273, %r2280;
	mul.lo.s32 	%r2284, %r2280, -766435501;
	mul.hi.u32 	%r2285, %r2276, %r2282;
	mul.lo.s32 	%r2286, %r2282, -845247145;
	xor.b32  	%r2287, %r2278, %r2285;
	xor.b32  	%r2288, %r2287, %r19;
	xor.b32  	%r2289, %r2275, %r2283;
	xor.b32  	%r2290, %r2289, %r20;
	mul.hi.u32 	%r2291, %r2273, %r2288;
	mul.lo.s32 	%r2292, %r2288, -766435501;
	mul.hi.u32 	%r2293, %r2276, %r2290;
	mul.lo.s32 	%r2294, %r2290, -845247145;
	xor.b32  	%r2295, %r2286, %r2293;
	xor.b32  	%r2296, %r2295, %r21;
	xor.b32  	%r2297, %r2284, %r2291;
	xor.b32  	%r2298, %r2297, %r22;
	mul.hi.u32 	%r2299, %r2273, %r2296;
	mul.lo.s32 	%r2300, %r2296, -766435501;
	mul.hi.u32 	%r2301, %r2276, %r2298;
	mul.lo.s32 	%r2302, %r2298, -845247145;
	xor.b32  	%r2303, %r2294, %r2301;
	xor.b32  	%r2304, %r2303, %r23;
	xor.b32  	%r2305, %r2292, %r2299;
	xor.b32  	%r2306, %r2305, %r24;
	mul.hi.u32 	%r2307, %r2273, %r2304;
	mul.lo.s32 	%r2308, %r2304, -766435501;
	mul.hi.u32 	%r2309, %r2276, %r2306;
	mul.lo.s32 	%r2310, %r2306, -845247145;
	xor.b32  	%r2311, %r2302, %r2309;
	xor.b32  	%r2312, %r2311, %r25;
	xor.b32  	%r2313, %r2300, %r2307;
	xor.b32  	%r2314, %r2313, %r26;
	mul.hi.u32 	%r2315, %r2273, %r2312;
	mul.lo.s32 	%r2316, %r2312, -766435501;
	mul.hi.u32 	%r2317, %r2276, %r2314;
	mul.lo.s32 	%r2318, %r2314, -845247145;
	xor.b32  	%r2319, %r2310, %r2317;
	xor.b32  	%r2320, %r2319, %r27;
	xor.b32  	%r2321, %r2308, %r2315;
	xor.b32  	%r2322, %r2321, %r28;
	mul.hi.u32 	%r2323, %r2273, %r2320;
	mul.lo.s32 	%r2324, %r2320, -766435501;
	mul.hi.u32 	%r2325, %r2276, %r2322;
	mul.lo.s32 	%r2326, %r2322, -845247145;
	xor.b32  	%r2327, %r2318, %r2325;
	xor.b32  	%r2328, %r2327, %r29;
	xor.b32  	%r2329, %r2316, %r2323;
	xor.b32  	%r2330, %r2329, %r30;
	mul.hi.u32 	%r2331, %r2273, %r2328;
	mul.lo.s32 	%r2332, %r2328, -766435501;
	mul.hi.u32 	%r2333, %r2276, %r2330;
	mul.lo.s32 	%r2334, %r2330, -845247145;
	xor.b32  	%r2335, %r2326, %r2333;
	xor.b32  	%r2336, %r2335, %r31;
	xor.b32  	%r2337, %r2324, %r2331;
	xor.b32  	%r2338, %r2337, %r32;
	mul.hi.u32 	%r2339, %r2273, %r2336;
	mul.lo.s32 	%r2340, %r2336, -766435501;
	mul.hi.u32 	%r2341, %r2276, %r2338;
	mul.lo.s32 	%r2342, %r2338, -845247145;
	xor.b32  	%r2343, %r2334, %r2341;
	xor.b32  	%r2344, %r2343, %r33;
	xor.b32  	%r2345, %r2332, %r2339;
	xor.b32  	%r2346, %r2345, %r34;
	mul.hi.u32 	%r2347, %r2273, %r2344;
	mul.lo.s32 	%r4856, %r2344, -766435501;
	mul.hi.u32 	%r2348, %r2276, %r2346;
	mul.lo.s32 	%r4545, %r2346, -845247145;
	xor.b32  	%r2349, %r2342, %r2348;
	xor.b32  	%r4853, %r2349, %r35;
	xor.b32  	%r2350, %r2340, %r2347;
	xor.b32  	%r4857, %r2350, %r36;
	mov.b32 	%r4855, 1;
	mov.u32 	%r4854, %r4839;
	mov.u32 	%r4546, %r4853;
	bra.uni 	$L__BB1_317;
$L__BB1_312:
	add.s32 	%r4855, %r4838, 2;
	setp.eq.s32 	%p152, %r4838, 0;
	selp.b32 	%r4853, %r4545, %r4546, %p152;
	mov.u32 	%r4854, %r4546;
	mov.u32 	%r4856, %r4839;
	mov.u32 	%r4857, %r4840;
	bra.uni 	$L__BB1_317;
$L__BB1_313:
	add.s32 	%r4550, %r4550, 1;
	setp.ne.s32 	%p149, %r4550, 0;
	@%p149 bra 	$L__BB1_316;
	add.s32 	%r4549, %r4549, 1;
	setp.ne.s32 	%p150, %r4549, 0;
	@%p150 bra 	$L__BB1_316;
	add.s32 	%r4548, %r4548, 1;
	setp.eq.s32 	%p151, %r4548, 0;
	selp.u32 	%r2352, 1, 0, %p151;
	add.s32 	%r4547, %r4547, %r2352;
	mov.b32 	%r4549, 0;
$L__BB1_316:
	mov.b32 	%r2354, -766435501;
	mul.hi.u32 	%r2355, %r2354, %r4550;
	mul.lo.s32 	%r2356, %r4550, -766435501;
	mov.b32 	%r2357, -845247145;
	mul.hi.u32 	%r2358, %r2357, %r4548;
	mul.lo.s32 	%r2359, %r4548, -845247145;
	xor.b32  	%r2360, %r2358, %r17;
	xor.b32  	%r2361, %r2360, %r4549;
	xor.b32  	%r2362, %r2355, %r18;
	xor.b32  	%r2363, %r2362, %r4547;
	mul.hi.u32 	%r2364, %r2354, %r2361;
	mul.lo.s32 	%r2365, %r2361, -766435501;
	mul.hi.u32 	%r2366, %r2357, %r2363;
	mul.lo.s32 	%r2367, %r2363, -845247145;
	xor.b32  	%r2368, %r2359, %r2366;
	xor.b32  	%r2369, %r2368, %r19;
	xor.b32  	%r2370, %r2356, %r2364;
	xor.b32  	%r2371, %r2370, %r20;
	mul.hi.u32 	%r2372, %r2354, %r2369;
	mul.lo.s32 	%r2373, %r2369, -766435501;
	mul.hi.u32 	%r2374, %r2357, %r2371;
	mul.lo.s32 	%r2375, %r2371, -845247145;
	xor.b32  	%r2376, %r2367, %r2374;
	xor.b32  	%r2377, %r2376, %r21;
	xor.b32  	%r2378, %r2365, %r2372;
	xor.b32  	%r2379, %r2378, %r22;
	mul.hi.u32 	%r2380, %r2354, %r2377;
	mul.lo.s32 	%r2381, %r2377, -766435501;
	mul.hi.u32 	%r2382, %r2357, %r2379;
	mul.lo.s32 	%r2383, %r2379, -845247145;
	xor.b32  	%r2384, %r2375, %r2382;
	xor.b32  	%r2385, %r2384, %r23;
	xor.b32  	%r2386, %r2373, %r2380;
	xor.b32  	%r2387, %r2386, %r24;
	mul.hi.u32 	%r2388, %r2354, %r2385;
	mul.lo.s32 	%r2389, %r2385, -766435501;
	mul.hi.u32 	%r2390, %r2357, %r2387;
	mul.lo.s32 	%r2391, %r2387, -845247145;
	xor.b32  	%r2392, %r2383, %r2390;
	xor.b32  	%r2393, %r2392, %r25;
	xor.b32  	%r2394, %r2381, %r2388;
	xor.b32  	%r2395, %r2394, %r26;
	mul.hi.u32 	%r2396, %r2354, %r2393;
	mul.lo.s32 	%r2397, %r2393, -766435501;
	mul.hi.u32 	%r2398, %r2357, %r2395;
	mul.lo.s32 	%r2399, %r2395, -845247145;
	xor.b32  	%r2400, %r2391, %r2398;
	xor.b32  	%r2401, %r2400, %r27;
	xor.b32  	%r2402, %r2389, %r2396;
	xor.b32  	%r2403, %r2402, %r28;
	mul.hi.u32 	%r2404, %r2354, %r2401;
	mul.lo.s32 	%r2405, %r2401, -766435501;
	mul.hi.u32 	%r2406, %r2357, %r2403;
	mul.lo.s32 	%r2407, %r2403, -845247145;
	xor.b32  	%r2408, %r2399, %r2406;
	xor.b32  	%r2409, %r2408, %r29;
	xor.b32  	%r2410, %r2397, %r2404;
	xor.b32  	%r2411, %r2410, %r30;
	mul.hi.u32 	%r2412, %r2354, %r2409;
	mul.lo.s32 	%r2413, %r2409, -766435501;
	mul.hi.u32 	%r2414, %r2357, %r2411;
	mul.lo.s32 	%r2415, %r2411, -845247145;
	xor.b32  	%r2416, %r2407, %r2414;
	xor.b32  	%r2417, %r2416, %r31;
	xor.b32  	%r2418, %r2405, %r2412;
	xor.b32  	%r2419, %r2418, %r32;
	mul.hi.u32 	%r2420, %r2354, %r2417;
	mul.lo.s32 	%r2421, %r2417, -766435501;
	mul.hi.u32 	%r2422, %r2357, %r2419;
	mul.lo.s32 	%r2423, %r2419, -845247145;
	xor.b32  	%r2424, %r2415, %r2422;
	xor.b32  	%r2425, %r2424, %r33;
	xor.b32  	%r2426, %r2413, %r2420;
	xor.b32  	%r2427, %r2426, %r34;
	mul.hi.u32 	%r2428, %r2354, %r2425;
	mul.lo.s32 	%r4856, %r2425, -766435501;
	mul.hi.u32 	%r2429, %r2357, %r2427;
	mul.lo.s32 	%r4545, %r2427, -845247145;
	xor.b32  	%r2430, %r2423, %r2429;
	xor.b32  	%r4546, %r2430, %r35;
	xor.b32  	%r2431, %r2421, %r2428;
	xor.b32  	%r4857, %r2431, %r36;
	mov.b32 	%r4855, 0;
	mov.u32 	%r4853, %r4839;
	mov.u32 	%r4854, %r4840;
$L__BB1_317:
	cvt.rn.f32.u32 	%f318, %r4854;
	fma.rn.f32 	%f319, %f318, 0f2F800000, 0f2F000000;
	cvt.rn.f32.u32 	%f320, %r4853;
	fma.rn.f32 	%f321, %f320, 0f30C90FDB, 0f30490FDB;
	setp.lt.f32 	%p153, %f319, 0f00800000;
	mul.f32 	%f322, %f319, 0f4B000000;
	selp.f32 	%f323, %f322, %f319, %p153;
	selp.f32 	%f324, 0fC1B80000, 0f00000000, %p153;
	mov.b32 	%r2433, %f323;
	add.s32 	%r2434, %r2433, -1059760811;
	and.b32  	%r2435, %r2434, -8388608;
	sub.s32 	%r2436, %r2433, %r2435;
	mov.b32 	%f325, %r2436;
	cvt.rn.f32.s32 	%f326, %r2435;
	fma.rn.f32 	%f327, %f326, 0f34000000, %f324;
	add.f32 	%f328, %f325, 0fBF800000;
	fma.rn.f32 	%f329, %f328, 0fBE055027, 0f3E1039F6;
	fma.rn.f32 	%f330, %f329, %f328, 0fBDF8CDCC;
	fma.rn.f32 	%f331, %f330, %f328, 0f3E0F2955;
	fma.rn.f32 	%f332, %f331, %f328, 0fBE2AD8B9;
	fma.rn.f32 	%f333, %f332, %f328, 0f3E4CED0B;
	fma.rn.f32 	%f334, %f333, %f328, 0fBE7FFF22;
	fma.rn.f32 	%f335, %f334, %f328, 0f3EAAAA78;
	fma.rn.f32 	%f336, %f335, %f328, 0fBF000000;
	mul.f32 	%f337, %f328, %f336;
	fma.rn.f32 	%f338, %f337, %f328, %f328;
	fma.rn.f32 	%f339, %f327, 0f3F317218, %f338;
	setp.gt.u32 	%p154, %r2433, 2139095039;
	fma.rn.f32 	%f340, %f323, 0f7F800000, 0f7F800000;
	selp.f32 	%f341, %f340, %f339, %p154;
	setp.eq.f32 	%p155, %f323, 0f00000000;
	mul.f32 	%f342, %f341, 0fC0000000;
	selp.f32 	%f343, 0f7F800000, %f342, %p155;
	sqrt.rn.f32 	%f344, %f343;
	sin.approx.f32 	%f345, %f321;
	cos.approx.f32 	%f346, %f321;
	mul.f32 	%f678, %f344, %f345;
	mul.f32 	%f685, %f344, %f346;
	mov.b32 	%r4961, 1;
	mov.u32 	%r4838, %r4855;
	mov.u32 	%r4839, %r4856;
	mov.u32 	%r4840, %r4857;
$L__BB1_318:
	fma.rn.f32 	%f347, %f678, %f3, 0f3F800000;
	fma.rn.f32 	%f671, %f111, %f347, %f671;
$L__BB1_319:
	add.s32 	%r4746, %r701, 1;
	setp.ne.s32 	%p156, %r701, %r700;
	@%p156 bra 	$L__BB1_253;
$L__BB1_320:
	setp.leu.f32 	%p157, %f5, 0f358637BD;
	mov.u32 	%r4960, %r4838;
	mov.u32 	%r4962, %r4839;
	mov.u32 	%r4667, %r4840;
	@%p157 bra 	$L__BB1_367;
	mov.b32 	%r4960, 2;
	setp.eq.s32 	%p158, %r4838, 1;
	mov.u32 	%r4897, %r4545;
	mov.u32 	%r4962, %r4839;
	mov.u32 	%r4667, %r4840;
	@%p158 bra 	$L__BB1_330;
	setp.eq.s32 	%p159, %r4838, 3;
	@%p159 bra 	$L__BB1_326;
	setp.ne.s32 	%p160, %r4838, 2;
	@%p160 bra 	$L__BB1_325;
	mov.b32 	%r4960, 3;
	mov.u32 	%r4897, %r4840;
	mov.u32 	%r4962, %r4839;
	mov.u32 	%r4667, %r4840;
	bra.uni 	$L__BB1_330;
$L__BB1_325:
	add.s32 	%r4960, %r4838, 1;
	mov.u32 	%r4897, %r4546;
	mov.u32 	%r4962, %r4839;
	mov.u32 	%r4667, %r4840;
	bra.uni 	$L__BB1_330;
$L__BB1_326:
	add.s32 	%r4550, %r4550, 1;
	setp.ne.s32 	%p161, %r4550, 0;
	@%p161 bra 	$L__BB1_329;
	add.s32 	%r4549, %r4549, 1;
	setp.ne.s32 	%p162, %r4549, 0;
	@%p162 bra 	$L__BB1_329;
	add.s32 	%r4548, %r4548, 1;
	setp.eq.s32 	%p163, %r4548, 0;
	selp.u32 	%r2439, 1, 0, %p163;
	add.s32 	%r4547, %r4547, %r2439;
	mov.b32 	%r4549, 0;
$L__BB1_329:
	mov.b32 	%r2441, -766435501;
	mul.hi.u32 	%r2442, %r2441, %r4550;
	mul.lo.s32 	%r2443, %r4550, -766435501;
	mov.b32 	%r2444, -845247145;
	mul.hi.u32 	%r2445, %r2444, %r4548;
	mul.lo.s32 	%r2446, %r4548, -845247145;
	xor.b32  	%r2447, %r2445, %r17;
	xor.b32  	%r2448, %r2447, %r4549;
	xor.b32  	%r2449, %r2442, %r18;
	xor.b32  	%r2450, %r2449, %r4547;
	mul.hi.u32 	%r2451, %r2441, %r2448;
	mul.lo.s32 	%r2452, %r2448, -766435501;
	mul.hi.u32 	%r2453, %r2444, %r2450;
	mul.lo.s32 	%r2454, %r2450, -845247145;
	xor.b32  	%r2455, %r2446, %r2453;
	xor.b32  	%r2456, %r2455, %r19;
	xor.b32  	%r2457, %r2443, %r2451;
	xor.b32  	%r2458, %r2457, %r20;
	mul.hi.u32 	%r2459, %r2441, %r2456;
	mul.lo.s32 	%r2460, %r2456, -766435501;
	mul.hi.u32 	%r2461, %r2444, %r2458;
	mul.lo.s32 	%r2462, %r2458, -845247145;
	xor.b32  	%r2463, %r2454, %r2461;
	xor.b32  	%r2464, %r2463, %r21;
	xor.b32  	%r2465, %r2452, %r2459;
	xor.b32  	%r2466, %r2465, %r22;
	mul.hi.u32 	%r2467, %r2441, %r2464;
	mul.lo.s32 	%r2468, %r2464, -766435501;
	mul.hi.u32 	%r2469, %r2444, %r2466;
	mul.lo.s32 	%r2470, %r2466, -845247145;
	xor.b32  	%r2471, %r2462, %r2469;
	xor.b32  	%r2472, %r2471, %r23;
	xor.b32  	%r2473, %r2460, %r2467;
	xor.b32  	%r2474, %r2473, %r24;
	mul.hi.u32 	%r2475, %r2441, %r2472;
	mul.lo.s32 	%r2476, %r2472, -766435501;
	mul.hi.u32 	%r2477, %r2444, %r2474;
	mul.lo.s32 	%r2478, %r2474, -845247145;
	xor.b32  	%r2479, %r2470, %r2477;
	xor.b32  	%r2480, %r2479, %r25;
	xor.b32  	%r2481, %r2468, %r2475;
	xor.b32  	%r2482, %r2481, %r26;
	mul.hi.u32 	%r2483, %r2441, %r2480;
	mul.lo.s32 	%r2484, %r2480, -766435501;
	mul.hi.u32 	%r2485, %r2444, %r2482;
	mul.lo.s32 	%r2486, %r2482, -845247145;
	xor.b32  	%r2487, %r2478, %r2485;
	xor.b32  	%r2488, %r2487, %r27;
	xor.b32  	%r2489, %r2476, %r2483;
	xor.b32  	%r2490, %r2489, %r28;
	mul.hi.u32 	%r2491, %r2441, %r2488;
	mul.lo.s32 	%r2492, %r2488, -766435501;
	mul.hi.u32 	%r2493, %r2444, %r2490;
	mul.lo.s32 	%r2494, %r2490, -845247145;
	xor.b32  	%r2495, %r2486, %r2493;
	xor.b32  	%r2496, %r2495, %r29;
	xor.b32  	%r2497, %r2484, %r2491;
	xor.b32  	%r2498, %r2497, %r30;
	mul.hi.u32 	%r2499, %r2441, %r2496;
	mul.lo.s32 	%r2500, %r2496, -766435501;
	mul.hi.u32 	%r2501, %r2444, %r2498;
	mul.lo.s32 	%r2502, %r2498, -845247145;
	xor.b32  	%r2503, %r2494, %r2501;
	xor.b32  	%r2504, %r2503, %r31;
	xor.b32  	%r2505, %r2492, %r2499;
	xor.b32  	%r2506, %r2505, %r32;
	mul.hi.u32 	%r2507, %r2441, %r2504;
	mul.lo.s32 	%r2508, %r2504, -766435501;
	mul.hi.u32 	%r2509, %r2444, %r2506;
	mul.lo.s32 	%r2510, %r2506, -845247145;
	xor.b32  	%r2511, %r2502, %r2509;
	xor.b32  	%r2512, %r2511, %r33;
	xor.b32  	%r2513, %r2500, %r2507;
	xor.b32  	%r2514, %r2513, %r34;
	mul.hi.u32 	%r2515, %r2441, %r2512;
	mul.lo.s32 	%r4962, %r2512, -766435501;
	mul.hi.u32 	%r2516, %r2444, %r2514;
	mul.lo.s32 	%r4545, %r2514, -845247145;
	xor.b32  	%r2517, %r2510, %r2516;
	xor.b32  	%r4546, %r2517, %r35;
	xor.b32  	%r2518, %r2508, %r2515;
	xor.b32  	%r4667, %r2518, %r36;
	mov.b32 	%r4960, 0;
	mov.u32 	%r4897, %r4839;
$L__BB1_330:
	cvt.rn.f32.u32 	%f350, %r4897;
	fma.rn.f32 	%f351, %f350, 0f2F800000, 0f2F000000;
	setp.geu.f32 	%p164, %f351, %f5;
	@%p164 bra 	$L__BB1_367;
	mov.b32 	%r4911, 2;
	setp.eq.s32 	%p165, %r4960, 1;
	mov.u32 	%r4910, %r4545;
	@%p165 bra 	$L__BB1_340;
	setp.eq.s32 	%p166, %r4960, 3;
	@%p166 bra 	$L__BB1_336;
	setp.ne.s32 	%p167, %r4960, 2;
	@%p167 bra 	$L__BB1_335;
	mov.b32 	%r4911, 3;
	mov.u32 	%r4910, %r4667;
	bra.uni 	$L__BB1_340;
$L__BB1_335:
	add.s32 	%r4911, %r4960, 1;
	mov.u32 	%r4910, %r4546;
	bra.uni 	$L__BB1_340;
$L__BB1_336:
	add.s32 	%r4550, %r4550, 1;
	setp.ne.s32 	%p168, %r4550, 0;
	@%p168 bra 	$L__BB1_339;
	add.s32 	%r4549, %r4549, 1;
	setp.ne.s32 	%p169, %r4549, 0;
	@%p169 bra 	$L__BB1_339;
	add.s32 	%r4548, %r4548, 1;
	setp.eq.s32 	%p170, %r4548, 0;
	selp.u32 	%r2522, 1, 0, %p170;
	add.s32 	%r4547, %r4547, %r2522;
	mov.b32 	%r4549, 0;
$L__BB1_339:
	mov.b32 	%r2524, -766435501;
	mul.hi.u32 	%r2525, %r2524, %r4550;
	mul.lo.s32 	%r2526, %r4550, -766435501;
	mov.b32 	%r2527, -845247145;
	mul.hi.u32 	%r2528, %r2527, %r4548;
	mul.lo.s32 	%r2529, %r4548, -845247145;
	xor.b32  	%r2530, %r2528, %r17;
	xor.b32  	%r2531, %r2530, %r4549;
	xor.b32  	%r2532, %r2525, %r18;
	xor.b32  	%r2533, %r2532, %r4547;
	mul.hi.u32 	%r2534, %r2524, %r2531;
	mul.lo.s32 	%r2535, %r2531, -766435501;
	mul.hi.u32 	%r2536, %r2527, %r2533;
	mul.lo.s32 	%r2537, %r2533, -845247145;
	xor.b32  	%r2538, %r2529, %r2536;
	xor.b32  	%r2539, %r2538, %r19;
	xor.b32  	%r2540, %r2526, %r2534;
	xor.b32  	%r2541, %r2540, %r20;
	mul.hi.u32 	%r2542, %r2524, %r2539;
	mul.lo.s32 	%r2543, %r2539, -766435501;
	mul.hi.u32 	%r2544, %r2527, %r2541;
	mul.lo.s32 	%r2545, %r2541, -845247145;
	xor.b32  	%r2546, %r2537, %r2544;
	xor.b32  	%r2547, %r2546, %r21;
	xor.b32  	%r2548, %r2535, %r2542;
	xor.b32  	%r2549, %r2548, %r22;
	mul.hi.u32 	%r2550, %r2524, %r2547;
	mul.lo.s32 	%r2551, %r2547, -766435501;
	mul.hi.u32 	%r2552, %r2527, %r2549;
	mul.lo.s32 	%r2553, %r2549, -845247145;
	xor.b32  	%r2554, %r2545, %r2552;
	xor.b32  	%r2555, %r2554, %r23;
	xor.b32  	%r2556, %r2543, %r2550;
	xor.b32  	%r2557, %r2556, %r24;
	mul.hi.u32 	%r2558, %r2524, %r2555;
	mul.lo.s32 	%r2559, %r2555, -766435501;
	mul.hi.u32 	%r2560, %r2527, %r2557;
	mul.lo.s32 	%r2561, %r2557, -845247145;
	xor.b32  	%r2562, %r2553, %r2560;
	xor.b32  	%r2563, %r2562, %r25;
	xor.b32  	%r2564, %r2551, %r2558;
	xor.b32  	%r2565, %r2564, %r26;
	mul.hi.u32 	%r2566, %r2524, %r2563;
	mul.lo.s32 	%r2567, %r2563, -766435501;
	mul.hi.u32 	%r2568, %r2527, %r2565;
	mul.lo.s32 	%r2569, %r2565, -845247145;
	xor.b32  	%r2570, %r2561, %r2568;
	xor.b32  	%r2571, %r2570, %r27;
	xor.b32  	%r2572, %r2559, %r2566;
	xor.b32  	%r2573, %r2572, %r28;
	mul.hi.u32 	%r2574, %r2524, %r2571;
	mul.lo.s32 	%r2575, %r2571, -766435501;
	mul.hi.u32 	%r2576, %r2527, %r2573;
	mul.lo.s32 	%r2577, %r2573, -845247145;
	xor.b32  	%r2578, %r2569, %r2576;
	xor.b32  	%r2579, %r2578, %r29;
	xor.b32  	%r2580, %r2567, %r2574;
	xor.b32  	%r2581, %r2580, %r30;
	mul.hi.u32 	%r2582, %r2524, %r2579;
	mul.lo.s32 	%r2583, %r2579, -766435501;
	mul.hi.u32 	%r2584, %r2527, %r2581;
	mul.lo.s32 	%r2585, %r2581, -845247145;
	xor.b32  	%r2586, %r2577, %r2584;
	xor.b32  	%r2587, %r2586, %r31;
	xor.b32  	%r2588, %r2575, %r2582;
	xor.b32  	%r2589, %r2588, %r32;
	mul.hi.u32 	%r2590, %r2524, %r2587;
	mul.lo.s32 	%r2591, %r2587, -766435501;
	mul.hi.u32 	%r2592, %r2527, %r2589;
	mul.lo.s32 	%r2593, %r2589, -845247145;
	xor.b32  	%r2594, %r2585, %r2592;
	xor.b32  	%r2595, %r2594, %r33;
	xor.b32  	%r2596, %r2583, %r2590;
	xor.b32  	%r2597, %r2596, %r34;
	mul.hi.u32 	%r2598, %r2524, %r2595;
	mul.lo.s32 	%r958, %r2595, -766435501;
	mul.hi.u32 	%r2599, %r2527, %r2597;
	mul.lo.s32 	%r4545, %r2597, -845247145;
	xor.b32  	%r2600, %r2593, %r2599;
	xor.b32  	%r4546, %r2600, %r35;
	xor.b32  	%r2601, %r2591, %r2598;
	xor.b32  	%r4667, %r2601, %r36;
	mov.b32 	%r4911, 0;
	mov.u32 	%r4910, %r4962;
	mov.u32 	%r4962, %r958;
$L__BB1_340:
	cvt.rn.f32.u32 	%f352, %r4910;
	fma.rn.f32 	%f353, %f352, 0f2F800000, 0f2F000000;
	lg2.approx.f32 	%f354, %f353;
	mul.f32 	%f355, %f354, 0fBF317218;
	div.rn.f32 	%f356, %f355, %f6;
	add.f32 	%f121, %f24, %f356;
	mov.b32 	%r4960, 2;
	setp.eq.s32 	%p171, %r4911, 1;
	mov.u32 	%r4923, %r4545;
	@%p171 bra 	$L__BB1_349;
	setp.eq.s32 	%p172, %r4911, 3;
	@%p172 bra 	$L__BB1_345;
	setp.ne.s32 	%p173, %r4911, 2;
	@%p173 bra 	$L__BB1_344;
	mov.b32 	%r4960, 3;
	mov.u32 	%r4923, %r4667;
	bra.uni 	$L__BB1_349;
$L__BB1_344:
	add.s32 	%r4960, %r4911, 1;
	mov.u32 	%r4923, %r4546;
	bra.uni 	$L__BB1_349;
$L__BB1_345:
	add.s32 	%r4550, %r4550, 1;
	setp.ne.s32 	%p174, %r4550, 0;
	@%p174 bra 	$L__BB1_348;
	add.s32 	%r4549, %r4549, 1;
	setp.ne.s32 	%p175, %r4549, 0;
	@%p175 bra 	$L__BB1_348;
	add.s32 	%r4548, %r4548, 1;
	setp.eq.s32 	%p176, %r4548, 0;
	selp.u32 	%r2605, 1, 0, %p176;
	add.s32 	%r4547, %r4547, %r2605;
	mov.b32 	%r4549, 0;
$L__BB1_348:
	mov.b32 	%r2607, -766435501;
	mul.hi.u32 	%r2608, %r2607, %r4550;
	mul.lo.s32 	%r2609, %r4550, -766435501;
	mov.b32 	%r2610, -845247145;
	mul.hi.u32 	%r2611, %r2610, %r4548;
	mul.lo.s32 	%r2612, %r4548, -845247145;
	xor.b32  	%r2613, %r2611, %r17;
	xor.b32  	%r2614, %r2613, %r4549;
	xor.b32  	%r2615, %r2608, %r18;
	xor.b32  	%r2616, %r2615, %r4547;
	mul.hi.u32 	%r2617, %r2607, %r2614;
	mul.lo.s32 	%r2618, %r2614, -766435501;
	mul.hi.u32 	%r2619, %r2610, %r2616;
	mul.lo.s32 	%r2620, %r2616, -845247145;
	xor.b32  	%r2621, %r2612, %r2619;
	xor.b32  	%r2622, %r2621, %r19;
	xor.b32  	%r2623, %r2609, %r2617;
	xor.b32  	%r2624, %r2623, %r20;
	mul.hi.u32 	%r2625, %r2607, %r2622;
	mul.lo.s32 	%r2626, %r2622, -766435501;
	mul.hi.u32 	%r2627, %r2610, %r2624;
	mul.lo.s32 	%r2628, %r2624, -845247145;
	xor.b32  	%r2629, %r2620, %r2627;
	xor.b32  	%r2630, %r2629, %r21;
	xor.b32  	%r2631, %r2618, %r2625;
	xor.b32  	%r2632, %r2631, %r22;
	mul.hi.u32 	%r2633, %r2607, %r2630;
	mul.lo.s32 	%r2634, %r2630, -766435501;
	mul.hi.u32 	%r2635, %r2610, %r2632;
	mul.lo.s32 	%r2636, %r2632, -845247145;
	xor.b32  	%r2637, %r2628, %r2635;
	xor.b32  	%r2638, %r2637, %r23;
	xor.b32  	%r2639, %r2626, %r2633;
	xor.b32  	%r2640, %r2639, %r24;
	mul.hi.u32 	%r2641, %r2607, %r2638;
	mul.lo.s32 	%r2642, %r2638, -766435501;
	mul.hi.u32 	%r2643, %r2610, %r2640;
	mul.lo.s32 	%r2644, %r2640, -845247145;
	xor.b32  	%r2645, %r2636, %r2643;
	xor.b32  	%r2646, %r2645, %r25;
	xor.b32  	%r2647, %r2634, %r2641;
	xor.b32  	%r2648, %r2647, %r26;
	mul.hi.u32 	%r2649, %r2607, %r2646;
	mul.lo.s32 	%r2650, %r2646, -766435501;
	mul.hi.u32 	%r2651, %r2610, %r2648;
	mul.lo.s32 	%r2652, %r2648, -845247145;
	xor.b32  	%r2653, %r2644, %r2651;
	xor.b32  	%r2654, %r2653, %r27;
	xor.b32  	%r2655, %r2642, %r2649;
	xor.b32  	%r2656, %r2655, %r28;
	mul.hi.u32 	%r2657, %r2607, %r2654;
	mul.lo.s32 	%r2658, %r2654, -766435501;
	mul.hi.u32 	%r2659, %r2610, %r2656;
	mul.lo.s32 	%r2660, %r2656, -845247145;
	xor.b32  	%r2661, %r2652, %r2659;
	xor.b32  	%r2662, %r2661, %r29;
	xor.b32  	%r2663, %r2650, %r2657;
	xor.b32  	%r2664, %r2663, %r30;
	mul.hi.u32 	%r2665, %r2607, %r2662;
	mul.lo.s32 	%r2666, %r2662, -766435501;
	mul.hi.u32 	%r2667, %r2610, %r2664;
	mul.lo.s32 	%r2668, %r2664, -845247145;
	xor.b32  	%r2669, %r2660, %r2667;
	xor.b32  	%r2670, %r2669, %r31;
	xor.b32  	%r2671, %r2658, %r2665;
	xor.b32  	%r2672, %r2671, %r32;
	mul.hi.u32 	%r2673, %r2607, %r2670;
	mul.lo.s32 	%r2674, %r2670, -766435501;
	mul.hi.u32 	%r2675, %r2610, %r2672;
	mul.lo.s32 	%r2676, %r2672, -845247145;
	xor.b32  	%r2677, %r2668, %r2675;
	xor.b32  	%r2678, %r2677, %r33;
	xor.b32  	%r2679, %r2666, %r2673;
	xor.b32  	%r2680, %r2679, %r34;
	mul.hi.u32 	%r2681, %r2607, %r2678;
	mul.lo.s32 	%r980, %r2678, -766435501;
	mul.hi.u32 	%r2682, %r2610, %r2680;
	mul.lo.s32 	%r4545, %r2680, -845247145;
	xor.b32  	%r2683, %r2676, %r2682;
	xor.b32  	%r4546, %r2683, %r35;
	xor.b32  	%r2684, %r2674, %r2681;
	xor.b32  	%r4667, %r2684, %r36;
	mov.b32 	%r4960, 0;
	mov.u32 	%r4923, %r4962;
	mov.u32 	%r4962, %r980;
$L__BB1_349:
	ld.shared.u16 	%rs8, [%r126+144];
	// begin inline asm
	{  cvt.f32.f16 %f357, %rs8;}

	// end inline asm
	add.f32 	%f359, %f11, %f357;
	sub.f32 	%f122, %f121, %f359;
	setp.lt.f32 	%p177, %f122, 0f00000000;
	@%p177 bra 	$L__BB1_367;
	cvt.rn.f32.u32 	%f361, %r4923;
	fma.rn.f32 	%f362, %f361, 0f2F800000, 0f2F000000;
	mul.f32 	%f363, %f7, %f122;
	mul.f32 	%f364, %f363, 0fBFB8AA3B;
	ex2.approx.f32 	%f365, %f364;
	mov.f32 	%f366, 0f3F800000;
	sub.f32 	%f123, %f366, %f365;
	setp.gt.f32 	%p178, %f362, %f123;
	@%p178 bra 	$L__BB1_367;
	sub.f32 	%f367, %f121, %f11;
	// begin inline asm
	{  cvt.rn.f16.f32 %rs9, %f367;}

	// end inline asm
	st.shared.u16 	[%r126+144], %rs9;
	setp.leu.f32 	%p179, %f123, 0f358637BD;
	@%p179 bra 	$L__BB1_367;
	setp.ne.s32 	%p180, %r4961, 0;
	mov.b32 	%r4961, 0;
	mov.f32 	%f684, %f685;
	@%p180 bra 	$L__BB1_366;
	mov.b32 	%r4941, 3;
	setp.eq.s32 	%p181, %r4960, 1;
	mov.u32 	%r4939, %r4667;
	mov.u32 	%r4940, %r4545;
	mov.u32 	%r4942, %r4962;
	mov.u32 	%r4943, %r4667;
	@%p181 bra 	$L__BB1_365;
	setp.eq.s32 	%p182, %r4960, 2;
	@%p182 bra 	$L__BB1_361;
	setp.ne.s32 	%p183, %r4960, 3;
	@%p183 bra 	$L__BB1_360;
	add.s32 	%r4550, %r4550, 1;
	setp.ne.s32 	%p184, %r4550, 0;
	@%p184 bra 	$L__BB1_359;
	add.s32 	%r4549, %r4549, 1;
	setp.ne.s32 	%p185, %r4549, 0;
	@%p185 bra 	$L__BB1_359;
	add.s32 	%r4548, %r4548, 1;
	setp.eq.s32 	%p186, %r4548, 0;
	selp.u32 	%r2689, 1, 0, %p186;
	add.s32 	%r4547, %r4547, %r2689;
	mov.b32 	%r4549, 0;
$L__BB1_359:
	mov.b32 	%r2691, -766435501;
	mul.hi.u32 	%r2692, %r2691, %r4550;
	mul.lo.s32 	%r2693, %r4550, -766435501;
	mov.b32 	%r2694, -845247145;
	mul.hi.u32 	%r2695, %r2694, %r4548;
	mul.lo.s32 	%r2696, %r4548, -845247145;
	xor.b32  	%r2697, %r2695, %r17;
	xor.b32  	%r2698, %r2697, %r4549;
	xor.b32  	%r2699, %r2692, %r18;
	xor.b32  	%r2700, %r2699, %r4547;
	mul.hi.u32 	%r2701, %r2691, %r2698;
	mul.lo.s32 	%r2702, %r2698, -766435501;
	mul.hi.u32 	%r2703, %r2694, %r2700;
	mul.lo.s32 	%r2704, %r2700, -845247145;
	xor.b32  	%r2705, %r2696, %r2703;
	xor.b32  	%r2706, %r2705, %r19;
	xor.b32  	%r2707, %r2693, %r2701;
	xor.b32  	%r2708, %r2707, %r20;
	mul.hi.u32 	%r2709, %r2691, %r2706;
	mul.lo.s32 	%r2710, %r2706, -766435501;
	mul.hi.u32 	%r2711, %r2694, %r2708;
	mul.lo.s32 	%r2712, %r2708, -845247145;
	xor.b32  	%r2713, %r2704, %r2711;
	xor.b32  	%r2714, %r2713, %r21;
	xor.b32  	%r2715, %r2702, %r2709;
	xor.b32  	%r2716, %r2715, %r22;
	mul.hi.u32 	%r2717, %r2691, %r2714;
	mul.lo.s32 	%r2718, %r2714, -766435501;
	mul.hi.u32 	%r2719, %r2694, %r2716;
	mul.lo.s32 	%r2720, %r2716, -845247145;
	xor.b32  	%r2721, %r2712, %r2719;
	xor.b32  	%r2722, %r2721, %r23;
	xor.b32  	%r2723, %r2710, %r2717;
	xor.b32  	%r2724, %r2723, %r24;
	mul.hi.u32 	%r2725, %r2691, %r2722;
	mul.lo.s32 	%r2726, %r2722, -766435501;
	mul.hi.u32 	%r2727, %r2694, %r2724;
	mul.lo.s32 	%r2728, %r2724, -845247145;
	xor.b32  	%r2729, %r2720, %r2727;
	xor.b32  	%r2730, %r2729, %r25;
	xor.b32  	%r2731, %r2718, %r2725;
	xor.b32  	%r2732, %r2731, %r26;
	mul.hi.u32 	%r2733, %r2691, %r2730;
	mul.lo.s32 	%r2734, %r2730, -766435501;
	mul.hi.u32 	%r2735, %r2694, %r2732;
	mul.lo.s32 	%r2736, %r2732, -845247145;
	xor.b32  	%r2737, %r2728, %r2735;
	xor.b32  	%r2738, %r2737, %r27;
	xor.b32  	%r2739, %r2726, %r2733;
	xor.b32  	%r2740, %r2739, %r28;
	mul.hi.u32 	%r2741, %r2691, %r2738;
	mul.lo.s32 	%r2742, %r2738, -766435501;
	mul.hi.u32 	%r2743, %r2694, %r2740;
	mul.lo.s32 	%r2744, %r2740, -845247145;
	xor.b32  	%r2745, %r2736, %r2743;
	xor.b32  	%r2746, %r2745, %r29;
	xor.b32  	%r2747, %r2734, %r2741;
	xor.b32  	%r2748, %r2747, %r30;
	mul.hi.u32 	%r2749, %r2691, %r2746;
	mul.lo.s32 	%r2750, %r2746, -766435501;
	mul.hi.u32 	%r2751, %r2694, %r2748;
	mul.lo.s32 	%r2752, %r2748, -845247145;
	xor.b32  	%r2753, %r2744, %r2751;
	xor.b32  	%r2754, %r2753, %r31;
	xor.b32  	%r2755, %r2742, %r2749;
	xor.b32  	%r2756, %r2755, %r32;
	mul.hi.u32 	%r2757, %r2691, %r2754;
	mul.lo.s32 	%r2758, %r2754, -766435501;
	mul.hi.u32 	%r2759, %r2694, %r2756;
	mul.lo.s32 	%r2760, %r2756, -845247145;
	xor.b32  	%r2761, %r2752, %r2759;
	xor.b32  	%r2762, %r2761, %r33;
	xor.b32  	%r2763, %r2750, %r2757;
	xor.b32  	%r2764, %r2763, %r34;
	mul.hi.u32 	%r2765, %r2691, %r2762;
	mul.lo.s32 	%r4942, %r2762, -766435501;
	mul.hi.u32 	%r2766, %r2694, %r2764;
	mul.lo.s32 	%r4545, %r2764, -845247145;
	xor.b32  	%r2767, %r2760, %r2766;
	xor.b32  	%r4939, %r2767, %r35;
	xor.b32  	%r2768, %r2758, %r2765;
	xor.b32  	%r4943, %r2768, %r36;
	mov.b32 	%r4941, 1;
	mov.u32 	%r4940, %r4962;
	mov.u32 	%r4546, %r4939;
	bra.uni 	$L__BB1_365;
$L__BB1_360:
	add.s32 	%r4941, %r4960, 2;
	setp.eq.s32 	%p190, %r4960, 0;
	selp.b32 	%r4939, %r4545, %r4546, %p190;
	mov.u32 	%r4940, %r4546;
	mov.u32 	%r4942, %r4962;
	mov.u32 	%r4943, %r4667;
	bra.uni 	$L__BB1_365;
$L__BB1_361:
	add.s32 	%r4550, %r4550, 1;
	setp.ne.s32 	%p187, %r4550, 0;
	@%p187 bra 	$L__BB1_364;
	add.s32 	%r4549, %r4549, 1;
	setp.ne.s32 	%p188, %r4549, 0;
	@%p188 bra 	$L__BB1_364;
	add.s32 	%r4548, %r4548, 1;
	setp.eq.s32 	%p189, %r4548, 0;
	selp.u32 	%r2770, 1, 0, %p189;
	add.s32 	%r4547, %r4547, %r2770;
	mov.b32 	%r4549, 0;
$L__BB1_364:
	mov.b32 	%r2772, -766435501;
	mul.hi.u32 	%r2773, %r2772, %r4550;
	mul.lo.s32 	%r2774, %r4550, -766435501;
	mov.b32 	%r2775, -845247145;
	mul.hi.u32 	%r2776, %r2775, %r4548;
	mul.lo.s32 	%r2777, %r4548, -845247145;
	xor.b32  	%r2778, %r2776, %r17;
	xor.b32  	%r2779, %r2778, %r4549;
	xor.b32  	%r2780, %r2773, %r18;
	xor.b32  	%r2781, %r2780, %r4547;
	mul.hi.u32 	%r2782, %r2772, %r2779;
	mul.lo.s32 	%r2783, %r2779, -766435501;
	mul.hi.u32 	%r2784, %r2775, %r2781;
	mul.lo.s32 	%r2785, %r2781, -845247145;
	xor.b32  	%r2786, %r2777, %r2784;
	xor.b32  	%r2787, %r2786, %r19;
	xor.b32  	%r2788, %r2774, %r2782;
	xor.b32  	%r2789, %r2788, %r20;
	mul.hi.u32 	%r2790, %r2772, %r2787;
	mul.lo.s32 	%r2791, %r2787, -766435501;
	mul.hi.u32 	%r2792, %r2775, %r2789;
	mul.lo.s32 	%r2793, %r2789, -845247145;
	xor.b32  	%r2794, %r2785, %r2792;
	xor.b32  	%r2795, %r2794, %r21;
	xor.b32  	%r2796, %r2783, %r2790;
	xor.b32  	%r2797, %r2796, %r22;
	mul.hi.u32 	%r2798, %r2772, %r2795;
	mul.lo.s32 	%r2799, %r2795, -766435501;
	mul.hi.u32 	%r2800, %r2775, %r2797;
	mul.lo.s32 	%r2801, %r2797, -845247145;
	xor.b32  	%r2802, %r2793, %r2800;
	xor.b32  	%r2803, %r2802, %r23;
	xor.b32  	%r2804, %r2791, %r2798;
	xor.b32  	%r2805, %r2804, %r24;
	mul.hi.u32 	%r2806, %r2772, %r2803;
	mul.lo.s32 	%r2807, %r2803, -766435501;
	mul.hi.u32 	%r2808, %r2775, %r2805;
	mul.lo.s32 	%r2809, %r2805, -845247145;
	xor.b32  	%r2810, %r2801, %r2808;
	xor.b32  	%r2811, %r2810, %r25;
	xor.b32  	%r2812, %r2799, %r2806;
	xor.b32  	%r2813, %r2812, %r26;
	mul.hi.u32 	%r2814, %r2772, %r2811;
	mul.lo.s32 	%r2815, %r2811, -766435501;
	mul.hi.u32 	%r2816, %r2775, %r2813;
	mul.lo.s32 	%r2817, %r2813, -845247145;
	xor.b32  	%r2818, %r2809, %r2816;
	xor.b32  	%r2819, %r2818, %r27;
	xor.b32  	%r2820, %r2807, %r2814;
	xor.b32  	%r2821, %r2820, %r28;
	mul.hi.u32 	%r2822, %r2772, %r2819;
	mul.lo.s32 	%r2823, %r2819, -766435501;
	mul.hi.u32 	%r2824, %r2775, %r2821;
	mul.lo.s32 	%r2825, %r2821, -845247145;
	xor.b32  	%r2826, %r2817, %r2824;
	xor.b32  	%r2827, %r2826, %r29;
	xor.b32  	%r2828, %r2815, %r2822;
	xor.b32  	%r2829, %r2828, %r30;
	mul.hi.u32 	%r2830, %r2772, %r2827;
	mul.lo.s32 	%r2831, %r2827, -766435501;
	mul.hi.u32 	%r2832, %r2775, %r2829;
	mul.lo.s32 	%r2833, %r2829, -845247145;
	xor.b32  	%r2834, %r2825, %r2832;
	xor.b32  	%r2835, %r2834, %r31;
	xor.b32  	%r2836, %r2823, %r2830;
	xor.b32  	%r2837, %r2836, %r32;
	mul.hi.u32 	%r2838, %r2772, %r2835;
	mul.lo.s32 	%r2839, %r2835, -766435501;
	mul.hi.u32 	%r2840, %r2775, %r2837;
	mul.lo.s32 	%r2841, %r2837, -845247145;
	xor.b32  	%r2842, %r2833, %r2840;
	xor.b32  	%r2843, %r2842, %r33;
	xor.b32  	%r2844, %r2831, %r2838;
	xor.b32  	%r2845, %r2844, %r34;
	mul.hi.u32 	%r2846, %r2772, %r2843;
	mul.lo.s32 	%r4942, %r2843, -766435501;
	mul.hi.u32 	%r2847, %r2775, %r2845;
	mul.lo.s32 	%r4545, %r2845, -845247145;
	xor.b32  	%r2848, %r2841, %r2847;
	xor.b32  	%r4546, %r2848, %r35;
	xor.b32  	%r2849, %r2839, %r2846;
	xor.b32  	%r4943, %r2849, %r36;
	mov.b32 	%r4941, 0;
	mov.u32 	%r4939, %r4962;
	mov.u32 	%r4940, %r4667;
$L__BB1_365:
	cvt.rn.f32.u32 	%f369, %r4940;
	fma.rn.f32 	%f370, %f369, 0f2F800000, 0f2F000000;
	cvt.rn.f32.u32 	%f371, %r4939;
	fma.rn.f32 	%f372, %f371, 0f30C90FDB, 0f30490FDB;
	setp.lt.f32 	%p191, %f370, 0f00800000;
	mul.f32 	%f373, %f370, 0f4B000000;
	selp.f32 	%f374, %f373, %f370, %p191;
	selp.f32 	%f375, 0fC1B80000, 0f00000000, %p191;
	mov.b32 	%r2851, %f374;
	add.s32 	%r2852, %r2851, -1059760811;
	and.b32  	%r2853, %r2852, -8388608;
	sub.s32 	%r2854, %r2851, %r2853;
	mov.b32 	%f376, %r2854;
	cvt.rn.f32.s32 	%f377, %r2853;
	fma.rn.f32 	%f378, %f377, 0f34000000, %f375;
	add.f32 	%f379, %f376, 0fBF800000;
	fma.rn.f32 	%f380, %f379, 0fBE055027, 0f3E1039F6;
	fma.rn.f32 	%f381, %f380, %f379, 0fBDF8CDCC;
	fma.rn.f32 	%f382, %f381, %f379, 0f3E0F2955;
	fma.rn.f32 	%f383, %f382, %f379, 0fBE2AD8B9;
	fma.rn.f32 	%f384, %f383, %f379, 0f3E4CED0B;
	fma.rn.f32 	%f385, %f384, %f379, 0fBE7FFF22;
	fma.rn.f32 	%f386, %f385, %f379, 0f3EAAAA78;
	fma.rn.f32 	%f387, %f386, %f379, 0fBF000000;
	mul.f32 	%f388, %f379, %f387;
	fma.rn.f32 	%f389, %f388, %f379, %f379;
	fma.rn.f32 	%f390, %f378, 0f3F317218, %f389;
	setp.gt.u32 	%p192, %r2851, 2139095039;
	fma.rn.f32 	%f391, %f374, 0f7F800000, 0f7F800000;
	selp.f32 	%f392, %f391, %f390, %p192;
	setp.eq.f32 	%p193, %f374, 0f00000000;
	mul.f32 	%f393, %f392, 0fC0000000;
	selp.f32 	%f394, 0f7F800000, %f393, %p193;
	sqrt.rn.f32 	%f395, %f394;
	sin.approx.f32 	%f396, %f372;
	cos.approx.f32 	%f397, %f372;
	mul.f32 	%f684, %f395, %f396;
	mul.f32 	%f685, %f395, %f397;
	mov.b32 	%r4961, 1;
	mov.u32 	%r4960, %r4941;
	mov.u32 	%r4962, %r4942;
	mov.u32 	%r4667, %r4943;
$L__BB1_366:
	fma.rn.f32 	%f398, %f684, %f3, 0f3F800000;
	mul.f32 	%f688, %f123, %f398;
	mov.f32 	%f687, %f121;
$L__BB1_367:
	st.shared.f32 	[%r9+128], %f671;
	st.shared.f32 	[%r9+132], %f687;
	st.shared.f32 	[%r9+136], %f688;
	mov.u32 	%r138, %r4960;
	mov.u32 	%r136, %r4962;
$L__BB1_368:
	add.s32 	%r4377, %r4377, 1;
$L__BB1_369:
	bar.sync 	0;
	ld.shared.f32 	%f135, [%r9+128];
	ld.shared.f32 	%f136, [%r9+132];
	ld.shared.f32 	%f137, [%r9+136];
	bar.sync 	0;
	setp.leu.f32 	%p330, %f135, 0f358637BD;
	@%p330 bra 	$L__BB1_375;
	setp.lt.f32 	%p331, %f190, %f24;
	setp.ge.s32 	%p332, %r4317, %r4;
	selp.f32 	%f138, %f190, %f24, %p331;
	@%p332 bra 	$L__BB1_375;
	mov.u32 	%r4992, %r4317;
$L__BB1_372:
	mul.wide.u32 	%rd75, %r4992, 4;
	add.s64 	%rd76, %rd2, %rd75;
	ld.global.f32 	%f608, [%rd76];
	sub.f32 	%f139, %f608, %f138;
	setp.lt.f32 	%p333, %f139, 0f00000000;
	@%p333 bra 	$L__BB1_374;
	sub.f32 	%f609, %f139, %f9;
	fma.rn.f32 	%f610, %f8, %f609, 0f3F000000;
	tex.1d.v4.f32.f32 	{%f611, %f612, %f613, %f614}, [%rd3, {%f610}];
	shl.b32 	%r4302, %r4992, 2;
	mov.u32 	%r4303, shared_mem;
	add.s32 	%r4304, %r4303, %r4302;
	ld.shared.f32 	%f615, [%r4304];
	fma.rn.f32 	%f616, %f135, %f611, %f615;
	st.shared.f32 	[%r4304], %f616;
$L__BB1_374:
	add.s32 	%r4992, %r4992, %r7;
	setp.lt.s32 	%p334, %r4992, %r4;
	@%p334 bra 	$L__BB1_372;
$L__BB1_375:
	setp.ge.s32 	%p335, %r4317, %r4;
	setp.leu.f32 	%p336, %f137, 0f358637BD;
	or.pred  	%p337, %p336, %p335;
	@%p337 bra 	$L__BB1_380;
	mov.u32 	%r4993, %r4317;
$L__BB1_377:
	mul.wide.u32 	%rd77, %r4993, 4;
	add.s64 	%rd78, %rd2, %rd77;
	ld.global.f32 	%f617, [%rd78];
	sub.f32 	%f140, %f617, %f136;
	setp.lt.f32 	%p338, %f140, 0f00000000;
	@%p338 bra 	$L__BB1_379;
	sub.f32 	%f618, %f140, %f9;
	fma.rn.f32 	%f619, %f8, %f618, 0f3F000000;
	tex.1d.v4.f32.f32 	{%f620, %f621, %f622, %f623}, [%rd3, {%f619}];
	shl.b32 	%r4305, %r4993, 2;
	mov.u32 	%r4306, shared_mem;
	add.s32 	%r4307, %r4306, %r4305;
	ld.shared.f32 	%f624, [%r4307];
	fma.rn.f32 	%f625, %f137, %f620, %f624;
	st.shared.f32 	[%r4307], %f625;
$L__BB1_379:
	add.s32 	%r4993, %r4993, %r7;
	setp.lt.s32 	%p339, %r4993, %r4;
	@%p339 bra 	$L__BB1_377;
$L__BB1_380:
	max.u32 	%r4308, %r4377, %r5004;
	setp.lt.u32 	%p340, %r4308, %r7;
	mov.u32 	%r5005, %r4377;
	@%p340 bra 	$L__BB1_47;
$L__BB1_381:
	setp.lt.f32 	%p341, %f638, %f144;
	setp.lt.s32 	%p342, %r4372, %r1111;
	setp.lt.s32 	%p343, %r5004, %r4374;
	or.pred  	%p344, %p342, %p343;
	or.pred  	%p345, %p344, %p341;
	@%p345 bra 	$L__BB1_11;
$L__BB1_382:
	ld.param.u64 	%rd88, [sipm_signals_w_ucells_param_13];
	setp.ge.s32 	%p346, %r4317, %r4;
	cvta.to.global.u64 	%rd79, %rd88;
	mul.wide.u32 	%rd80, %r1, 4;
	add.s64 	%rd81, %rd79, %rd80;
	ld.global.f32 	%f142, [%rd81];
	@%p346 bra 	$L__BB1_385;
	mul.lo.s32 	%r1088, %r4, %r3;
	mov.u32 	%r4310, shared_mem;
$L__BB1_384:
	shl.b32 	%r4309, %r4317, 2;
	add.s32 	%r4311, %r4310, %r4309;
	ld.shared.f32 	%f626, [%r4311];
	mul.f32 	%f627, %f142, %f626;
	add.s32 	%r4312, %r4317, %r1088;
	mul.wide.s32 	%rd82, %r4312, 4;
	add.s64 	%rd83, %rd1, %rd82;
	st.global.f32 	[%rd83], %f627;
	add.s32 	%r4317, %r4317, %r7;
	setp.lt.s32 	%p347, %r4317, %r4;
	@%p347 bra 	$L__BB1_384;
$L__BB1_385:
	ret;
$L__BB1_386:
	shl.b32 	%r1098, %r4315, 2;
	mov.u32 	%r1099, shared_mem;
	add.s32 	%r1100, %r1099, %r1098;
	mov.b32 	%r1101, 0;
	st.shared.u32 	[%r1100], %r1101;
	add.s32 	%r4315, %r4315, %r7;
	setp.lt.s32 	%p4, %r4315, %r4;
	@%p4 bra 	$L__BB1_386;
	bra.uni 	$L__BB1_3;

}


// ===== COMPILED SASS (sm_100) =====

	.target	sm_100

	.elftype	@"ET_EXEC"


//--------------------- .note.nv.tkinfo           --------------------------
	.section	.note.nv.tkinfo,"",@"SHT_NOTE"
	.sectionflags	@"SHF_NOTE_NV_TKINFO"
	.tkinfo
        /*0018*/ 	.word	0x00000002
        /*0030*/ 	.string	""
        /*0030*/ 	.string	"ptxas"
        /*0030*/ 	.string	"Cuda compilation tools, release 13.0, V13.0.88"
        /*0030*/ 	.string	"Build cuda_13.0.r13.0/compiler.36424714_0"
        /*0030*/ 	.string	"-arch sm_100 -m 64 "



//--------------------- .note.nv.cuinfo           --------------------------
	.section	.note.nv.cuinfo,"",@"SHT_NOTE"
	.sectionflags	@"SHF_NOTE_NV_CUINFO"
        /*0018*/ 	.short	0x0002
        /*001a*/ 	.short	0x0064
        /*001c*/ 	.short	0x0082
	.zero		2


//--------------------- .nv.info                  --------------------------
	.section	.nv.info,"",@"SHT_CUDA_INFO"
	.align	4


	//----- nvinfo : EIATTR_REGCOUNT
	.align		4
        /*0000*/ 	.byte	0x04, 0x2f
        /*0002*/ 	.short	(.L_10 - .L_9)
	.align		4
.L_9:
        /*0004*/ 	.word	index@(sipm_signals)
        /*0008*/ 	.word	0x0000002c


	//----- nvinfo : EIATTR_FRAME_SIZE
	.align		4
.L_10:
        /*000c*/ 	.byte	0x04, 0x11
        /*000e*/ 	.short	(.L_12 - .L_11)
	.align		4
.L_11:
        /*0010*/ 	.word	index@($__internal_5_$__cuda_sm3x_div_rn_noftz_f32_slowpath)
        /*0014*/ 	.word	0x00000000


	//----- nvinfo : EIATTR_FRAME_SIZE
	.align		4
.L_12:
        /*0018*/ 	.byte	0x04, 0x11
        /*001a*/ 	.short	(.L_14 - .L_13)
	.align		4
.L_13:
        /*001c*/ 	.word	index@($__internal_4_$__cuda_sm20_sqrt_rn_f32_slowpath)
        /*0020*/ 	.word	0x00000000


	//----- nvinfo : EIATTR_FRAME_SIZE
	.align		4
.L_14:
        /*0024*/ 	.byte	0x04, 0x11
        /*0026*/ 	.short	(.L_16 - .L_15)
	.align		4
.L_15:
        /*0028*/ 	.word	index@($__internal_3_$__cuda_sm20_rcp_rn_f32_slowpath)
        /*002c*/ 	.word	0x00000000


	//----- nvinfo : EIATTR_FRAME_SIZE
	.align		4
.L_16:
        /*0030*/ 	.byte	0x04, 0x11
        /*0032*/ 	.short	(.L_18 - .L_17)
	.align		4
.L_17:
        /*0034*/ 	.word	index@(sipm_signals)
        /*0038*/ 	.word	0x00000000


	//----- nvinfo : EIATTR_REGCOUNT
	.align		4
.L_18:
        /*003c*/ 	.byte	0x04, 0x2f
        /*003e*/ 	.short	(.L_20 - .L_19)
	.align		4
.L_19:
        /*0040*/ 	.word	index@(sipm_signals_w_ucells)
        /*0044*/ 	.word	0x00000033


	//----- nvinfo : EIATTR_FRAME_SIZE
	.align		4
.L_20:
        /*0048*/ 	.byte	0x04, 0x11
        /*004a*/ 	.short	(.L_22 - .L_21)
	.align		4
.L_21:
        /*004c*/ 	.word	index@($__internal_2_$__cuda_sm3x_div_rn_noftz_f32_slowpath)
        /*0050*/ 	.word	0x00000000


	//----- nvinfo : EIATTR_FRAME_SIZE
	.align		4
.L_22:
        /*0054*/ 	.byte	0x04, 0x11
        /*0056*/ 	.short	(.L_24 - .L_23)
	.align		4
.L_23:
        /*0058*/ 	.word	index@($__internal_1_$__cuda_sm20_sqrt_rn_f32_slowpath)
        /*005c*/ 	.word	0x00000000


	//----- nvinfo : EIATTR_FRAME_SIZE
	.align		4
.L_24:
        /*0060*/ 	.byte	0x04, 0x11
        /*0062*/ 	.short	(.L_26 - .L_25)
	.align		4
.L_25:
        /*0064*/ 	.word	index@($__internal_0_$__cuda_sm20_rcp_rn_f32_slowpath)
        /*0068*/ 	.word	0x00000000


	//----- nvinfo : EIATTR_FRAME_SIZE
	.align		4
.L_26:
        /*006c*/ 	.byte	0x04, 0x11
        /*006e*/ 	.short	(.L_28 - .L_27)
	.align		4
.L_27:
        /*0070*/ 	.word	index@(sipm_signals_w_ucells)
        /*0074*/ 	.word	0x00000000


	//----- nvinfo : EIATTR_MIN_STACK_SIZE
	.align		4
.L_28:
        /*0078*/ 	.byte	0x04, 0x12
        /*007a*/ 	.short	(.L_30 - .L_29)
	.align		4
.L_29:
        /*007c*/ 	.word	index@(sipm_signals_w_ucells)
        /*0080*/ 	.word	0x00000000


	//----- nvinfo : EIATTR_MIN_STACK_SIZE
	.align		4
.L_30:
        /*0084*/ 	.byte	0x04, 0x12
        /*0086*/ 	.short	(.L_32 - .L_31)
	.align		4
.L_31:
        /*0088*/ 	.word	index@(sipm_signals)
        /*008c*/ 	.word	0x00000000
.L_32:


//--------------------- .nv.compat                --------------------------
	.section	.nv.compat,"",@"SHT_CUDA_COMPAT_INFO"
	.align	4
        /*0000*/ 	.byte	0x02, 0x09, 0x00, 0x00, 0x02, 0x02, 0x02, 0x00, 0x02, 0x05, 0x05, 0x00, 0x03, 0x07, 0x01, 0x01
        /*0010*/ 	.byte	0x02, 0x03, 0x00, 0x00, 0x02, 0x06, 0x01, 0x00, 0x04, 0x0b, 0x08, 0x00, 0x01, 0x00, 0x00, 0x00
        /*0020*/ 	.byte	0x00, 0x00, 0x00, 0x00


//--------------------- .nv.info.sipm_signals_w_ucells --------------------------
	.section	.nv.info.sipm_signals_w_ucells,"",@"SHT_CUDA_INFO"
	.sectionflags	@""
	.align	4


	//----- nvinfo : EIATTR_CUDA_API_VERSION
	.align		4
        /*0000*/ 	.byte	0x04, 0x37
        /*0002*/ 	.short	(.L_34 - .L_33)
.L_33:
        /*0004*/ 	.word	0x00000082


	//----- nvinfo : EIATTR_KPARAM_INFO
	.align		4
.L_34:
        /*0008*/ 	.byte	0x04, 0x17
        /*000a*/ 	.short	(.L_36 - .L_35)
.L_35:
        /*000c*/ 	.word	0x00000000
        /*0010*/ 	.short	0x0018
        /*0012*/ 	.short	0x00b8
        /*0014*/ 	.byte	0x00, 0xf0, 0x11, 0x00


	//----- nvinfo : EIATTR_KPARAM_INFO
	.align		4
.L_36:
        /*0018*/ 	.byte	0x04, 0x17
        /*001a*/ 	.short	(.L_38 - .L_37)
.L_37:
        /*001c*/ 	.word	0x00000000
        /*0020*/ 	.short	0x0017
        /*0022*/ 	.short	0x00b0
        /*0024*/ 	.byte	0x00, 0xf5, 0x21, 0x00


	//----- nvinfo : EIATTR_KPARAM_INFO
	.align		4
.L_38:
        /*0028*/ 	.byte	0x04, 0x17
        /*002a*/ 	.short	(.L_40 - .L_39)
.L_39:
        /*002c*/ 	.word	0x00000000
        /*0030*/ 	.short	0x0016
        /*0032*/ 	.short	0x00ac
        /*0034*/ 	.byte	0x00, 0xf0, 0x11, 0x00


	//----- nvinfo : EIATTR_KPARAM_INFO
	.align		4
.L_40:
        /*0038*/ 	.byte	0x04, 0x17
        /*003a*/ 	.short	(.L_42 - .L_41)
.L_41:
        /*003c*/ 	.word	0x00000000
        /*0040*/ 	.short	0x0015
        /*0042*/ 	.short	0x00a8
        /*0044*/ 	.byte	0x00, 0xf0, 0x11, 0x00


	//----- nvinfo : EIATTR_KPARAM_INFO
	.align		4
.L_42:
        /*0048*/ 	.byte	0x04, 0x17
        /*004a*/ 	.short	(.L_44 - .L_43)
.L_43:
        /*004c*/ 	.word	0x00000000
        /*0050*/ 	.short	0x0014
        /*0052*/ 	.short	0x00a0
        /*0054*/ 	.byte	0x00, 0xf5, 0x21, 0x00


	//----- nvinfo : EIATTR_KPARAM_INFO
	.align		4
.L_44:
        /*0058*/ 	.byte	0x04, 0x17
        /*005a*/ 	.short	(.L_46 - .L_45)
.L_45:
        /*005c*/ 	.word	0x00000000
        /*0060*/ 	.short	0x0013
        /*0062*/ 	.short	0x0098
        /*0064*/ 	.byte	0x00, 0xf5, 0x21, 0x00


	//----- nvinfo : EIATTR_KPARAM_INFO
	.align		4
.L_46:
        /*0068*/ 	.byte	0x04, 0x17
        /*006a*/ 	.short	(.L_48 - .L_47)
.L_47:
        /*006c*/ 	.word	0x00000000
        /*0070*/ 	.short	0x0012
        /*0072*/ 	.short	0x0090
        /*0074*/ 	.byte	0x00, 0xf5, 0x21, 0x00


	//----- nvinfo : EIATTR_KPARAM_INFO
	.align		4
.L_48:
        /*0078*/ 	.byte	0x04, 0x17
        /*007a*/ 	.short	(.L_50 - .L_49)
.L_49:
        /*007c*/ 	.word	0x00000000
        /*0080*/ 	.short	0x0011
        /*0082*/ 	.short	0x0088
        /*0084*/ 	.byte	0x00, 0xf5, 0x21, 0x00


	//----- nvinfo : EIATTR_KPARAM_INFO
	.align		4
.L_50:
        /*0088*/ 	.byte	0x04, 0x17
        /*008a*/ 	.short	(.L_52 - .L_51)
.L_51:
        /*008c*/ 	.word	0x00000000
        /*0090*/ 	.short	0x0010
        /*0092*/ 	.short	0x0080
        /*0094*/ 	.byte	0x00, 0xf5, 0x21, 0x00


	//----- nvinfo : EIATTR_KPARAM_INFO
	.align		4
.L_52:
        /*0098*/ 	.byte	0x04, 0x17
        /*009a*/ 	.short	(.L_54 - .L_53)
.L_53:
        /*009c*/ 	.word	0x00000000
        /*00a0*/ 	.short	0x000f
        /*00a2*/ 	.short	0x0078
        /*00a4*/ 	.byte	0x00, 0xf5, 0x21, 0x00


	//----- nvinfo : EIATTR_KPARAM_INFO
	.align		4
.L_54:
        /*00a8*/ 	.byte	0x04, 0x17
        /*00aa*/ 	.short	(.L_56 - .L_55)
.L_55:
        /*00ac*/ 	.word	0x00000000
        /*00b0*/ 	.short	0x000e
        /*00b2*/ 	.short	0x0070
        /*00b4*/ 	.byte	0x00, 0xf5, 0x21, 0x00


	//----- nvinfo : EIATTR_KPARAM_INFO
	.align		4
.L_56:
        /*00b8*/ 	.byte	0x04, 0x17
        /*00ba*/ 	.short	(.L_58 - .L_57)
.L_57:
        /*00bc*/ 	.word	0x00000000
        /*00c0*/ 	.short	0x000d
        /*00c2*/ 	.short	0x0068
        /*00c4*/ 	.byte	0x00, 0xf5, 0x21, 0x00


	//----- nvinfo : EIATTR_KPARAM_INFO
	.align		4
.L_58:
        /*00c8*/ 	.byte	0x04, 0x17
        /*00ca*/ 	.short	(.L_60 - .L_59)
.L_59:
        /*00cc*/ 	.word	0x00000000
        /*00d0*/ 	.short	0x000c
        /*00d2*/ 	.short	0x0060
        /*00d4*/ 	.byte	0x00, 0xf5, 0x21, 0x00


	//----- nvinfo : EIATTR_KPARAM_INFO
	.align		4
.L_60:
        /*00d8*/ 	.byte	0x04, 0x17
        /*00da*/ 	.short	(.L_62 - .L_61)
.L_61:
        /*00dc*/ 	.word	0x00000000
        /*00e0*/ 	.short	0x000b
        /*00e2*/ 	.short	0x0058
        /*00e4*/ 	.byte	0x00, 0xf5, 0x21, 0x00


	//----- nvinfo : EIATTR_KPARAM_INFO
	.align		4
.L_62:
        /*00e8*/ 	.byte	0x04, 0x17
        /*00ea*/ 	.short	(.L_64 - .L_63)
.L_63:
        /*00ec*/ 	.word	0x00000000
        /*00f0*/ 	.short	0x000a
        /*00f2*/ 	.short	0x0050
        /*00f4*/ 	.byte	0x00, 0xf5, 0x21, 0x00


	//----- nvinfo : EIATTR_KPARAM_INFO
	.align		4
.L_64:
        /*00f8*/ 	.byte	0x04, 0x17
        /*00fa*/ 	.short	(.L_66 - .L_65)
.L_65:
        /*00fc*/ 	.word	0x00000000
        /*0100*/ 	.short	0x0009
        /*0102*/ 	.short	0x0048
        /*0104*/ 	.byte	0x00, 0xf5, 0x21, 0x00


	//----- nvinfo : EIATTR_KPARAM_INFO
	.align		4
.L_66:
        /*0108*/ 	.byte	0x04, 0x17
        /*010a*/ 	.short	(.L_68 - .L_67)
.L_67:
        /*010c*/ 	.word	0x00000000
        /*0110*/ 	.short	0x0008
        /*0112*/ 	.short	0x0040
        /*0114*/ 	.byte	0x00, 0xf5, 0x21, 0x00


	//----- nvinfo : EIATTR_KPARAM_INFO
	.align		4
.L_68:
        /*0118*/ 	.byte	0x04, 0x17
        /*011a*/ 	.short	(.L_70 - .L_69)
.L_69:
        /*011c*/ 	.word	0x00000000
        /*0120*/ 	.short	0x0007
        /*0122*/ 	.short	0x0038
        /*0124*/ 	.byte	0x00, 0xf5, 0x21, 0x00


	//----- nvinfo : EIATTR_KPARAM_INFO
	.align		4
.L_70:
        /*0128*/ 	.byte	0x04, 0x17
        /*012a*/ 	.short	(.L_72 - .L_71)
.L_71:
        /*012c*/ 	.word	0x00000000
        /*0130*/ 	.short	0x0006
        /*0132*/ 	.short	0x0030
        /*0134*/ 	.byte	0x00, 0xf5, 0x21, 0x00


	//----- nvinfo : EIATTR_KPARAM_INFO
	.align		4
.L_72:
        /*0138*/ 	.byte	0x04, 0x17
        /*013a*/ 	.short	(.L_74 - .L_73)
.L_73:
        /*013c*/ 	.word	0x00000000
        /*0140*/ 	.short	0x0005
        /*0142*/ 	.short	0x0028
        /*0144*/ 	.byte	0x00, 0xf0, 0x11, 0x00


	//----- nvinfo : EIATTR_KPARAM_INFO
	.align		4
.L_74:
        /*0148*/ 	.byte	0x04, 0x17
        /*014a*/ 	.short	(.L_76 - .L_75)
.L_75:
        /*014c*/ 	.word	0x00000000
        /*0150*/ 	.short	0x0004
        /*0152*/ 	.short	0x0020
        /*0154*/ 	.byte	0x00, 0xf5, 0x21, 0x00


	//----- nvinfo : EIATTR_KPARAM_INFO
	.align		4
.L_76:
        /*0158*/ 	.byte	0x04, 0x17
        /*015a*/ 	.short	(.L_78 - .L_77)
.L_77:
        /*015c*/ 	.word	0x00000000
        /*0160*/ 	.short	0x0003
        /*0162*/ 	.short	0x0018
        /*0164*/ 	.byte	0x00, 0xf5, 0x21, 0x00


	//----- nvinfo : EIATTR_KPARAM_INFO
	.align		4
.L_78:
        /*0168*/ 	.byte	0x04, 0x17
        /*016a*/ 	.short	(.L_80 - .L_79)
.L_79:
        /*016c*/ 	.word	0x00000000
        /*0170*/ 	.short	0x0002
        /*0172*/ 	.short	0x0010
        /*0174*/ 	.byte	0x00, 0xf5, 0x21, 0x00


	//----- nvinfo : EIATTR_KPARAM_INFO
	.align		4
.L_80:
        /*0178*/ 	.byte	0x04, 0x17
        /*017a*/ 	.short	(.L_82 - .L_81)
.L_81:
        /*017c*/ 	.word	0x00000000
        /*0180*/ 	.short	0x0001
        /*0182*/ 	.short	0x0008
        /*0184*/ 	.byte	0x00, 0xf5, 0x21, 0x00


	//----- nvinfo : EIATTR_KPARAM_INFO
	.align		4
.L_82:
        /*0188*/ 	.byte	0x04, 0x17
        /*018a*/ 	.short	(.L_84 - .L_83)
.L_83:
        /*018c*/ 	.word	0x00000000
        /*0190*/ 	.short	0x0000
        /*0192*/ 	.short	0x0000
        /*0194*/ 	.byte	0x00, 0xf5, 0x21, 0x00


	//----- nvinfo : EIATTR_SPARSE_MMA_MASK
	.align		4
.L_84:
        /*0198*/ 	.byte	0x03, 0x50
        /*019a*/ 	.short	0x0000


	//----- nvinfo : EIATTR_MAXREG_COUNT
	.align		4
        /*019c*/ 	.byte	0x03, 0x1b
        /*019e*/ 	.short	0x00ff


	//----- nvinfo : EIATTR_NUM_BARRIERS
	.align		4
        /*01a0*/ 	.byte	0x02, 0x4c
        /*01a2*/ 	.byte	0x01
	.zero		1


	//----- nvinfo : EIATTR_MERCURY_ISA_VERSION
	.align		4
        /*01a4*/ 	.byte	0x03, 0x5f
        /*01a6*/ 	.short	0x0101


	//----- nvinfo : EIATTR_COOP_GROUP_MASK_REGIDS
	.align		4
        /*01a8*/ 	.byte	0x04, 0x29
        /*01aa*/ 	.short	(.L_86 - .L_85)


	//   ....[0]....
.L_85:
        /*01ac*/ 	.word	0xffffffff


	//   ....[1]....
        /*01b0*/ 	.word	0xffffffff


	//   ....[2]....
        /*01b4*/ 	.word	0xffffffff


	//   ....[3]....
        /*01b8*/ 	.word	0xffffffff


	//   ....[4]....
        /*01bc*/ 	.word	0xffffffff


	//   ....[5]....
        /*01c0*/ 	.word	0xffffffff


	//   ....[6]....
        /*01c4*/ 	.word	0xffffffff


	//   ....[7]....
        /*01c8*/ 	.word	0xffffffff


	//   ....[8]....
        /*01cc*/ 	.word	0xffffffff


	//   ....[9]....
        /*01d0*/ 	.word	0xffffffff


	//   ....[10]....
        /*01d4*/ 	.word	0x0500001e


	//   ....[11]....
        /*01d8*/ 	.word	0x0500001e


	//   ....[12]....
        /*01dc*/ 	.word	0x0500001e


	//   ....[13]....
        /*01e0*/ 	.word	0x0500001e


	//   ....[14]....
        /*01e4*/ 	.word	0x0500001e


	//----- nvinfo : EIATTR_COOP_GROUP_INSTR_OFFSETS
	.align		4
.L_86:
        /*01e8*/ 	.byte	0x04, 0x28
        /*01ea*/ 	.short	(.L_88 - .L_87)


	//   ....[0]....
.L_87:
        /*01ec*/ 	.word	0x00001640


	//   ....[1]....
        /*01f0*/ 	.word	0x00001690


	//   ....[2]....
        /*01f4*/ 	.word	0x000016c0


	//   ....[3]....
        /*01f8*/ 	.word	0x000016f0


	//   ....[4]....
        /*01fc*/ 	.word	0x00001720


	//   ....[5]....
        /*0200*/ 	.word	0x00001850


	//   ....[6]....
        /*0204*/ 	.word	0x00001870


	//   ....[7]....
        /*0208*/ 	.word	0x00001890


	//   ....[8]....
        /*020c*/ 	.word	0x000018b0


	//   ....[9]....
        /*0210*/ 	.word	0x000018d0


	//   ....[10]....
        /*0214*/ 	.word	0x000100b0


	//   ....[11]....
        /*0218*/ 	.word	0x00010110


	//   ....[12]....
        /*021c*/ 	.word	0x00010170


	//   ....[13]....
        /*0220*/ 	.word	0x000101d0


	//   ....[14]....
        /*0224*/ 	.word	0x00010230


	//----- nvinfo : EIATTR_VRC_CTA_INIT_COUNT
	.align		4
.L_88:
        /*0228*/ 	.byte	0x02, 0x4a
	.zero		1
	.zero		1


	//----- nvinfo : EIATTR_EXIT_INSTR_OFFSETS
	.align		4
        /*022c*/ 	.byte	0x04, 0x1c
        /*022e*/ 	.short	(.L_90 - .L_89)


	//   ....[0]....
.L_89:
        /*0230*/ 	.word	0x00000060


	//   ....[1]....
        /*0234*/ 	.word	0x00000260


	//   ....[2]....
        /*0238*/ 	.word	0x00000740


	//   ....[3]....
        /*023c*/ 	.word	0x000007c0


	//   ....[4]....
        /*0240*/ 	.word	0x0000ff60


	//   ....[5]....
        /*0244*/ 	.word	0x00010050


	//----- nvinfo : EIATTR_CRS_STACK_SIZE
	.align		4
.L_90:
        /*0248*/ 	.byte	0x04, 0x1e
        /*024a*/ 	.short	(.L_92 - .L_91)
.L_91:
        /*024c*/ 	.word	0x00000000


	//----- nvinfo : EIATTR_CBANK_PARAM_SIZE
	.align		4
.L_92:
        /*0250*/ 	.byte	0x03, 0x19
        /*0252*/ 	.short	0x00bc


	//----- nvinfo : EIATTR_PARAM_CBANK
	.align		4
        /*0254*/ 	.byte	0x04, 0x0a
        /*0256*/ 	.short	(.L_94 - .L_93)
	.align		4
.L_93:
        /*0258*/ 	.word	index@(.nv.constant0.sipm_signals_w_ucells)
        /*025c*/ 	.short	0x0380
        /*025e*/ 	.short	0x00bc


	//----- nvinfo : EIATTR_SW_WAR
	.align		4
.L_94:
        /*0260*/ 	.byte	0x04, 0x36
        /*0262*/ 	.short	(.L_96 - .L_95)
.L_95:
        /*0264*/ 	.word	0x00000008
.L_96:


//--------------------- .nv.info.sipm_signals     --------------------------
	.section	.nv.info.sipm_signals,"",@"SHT_CUDA_INFO"
	.sectionflags	@""
	.align	4


	//----- nvinfo : EIATTR_CUDA_API_VERSION
	.align		4
        /*0000*/ 	.byte	0x04, 0x37
        /*0002*/ 	.short	(.L_98 - .L_97)
.L_97:
        /*0004*/ 	.word	0x00000082


	//----- nvinfo : EIATTR_KPARAM_INFO
	.align		4
.L_98:
        /*0008*/ 	.byte	0x04, 0x17
        /*000a*/ 	.short	(.L_100 - .L_99)
.L_99:
        /*000c*/ 	.word	0x00000000
        /*0010*/ 	.short	0x0016
        /*0012*/ 	.short	0x00a8
        /*0014*/ 	.byte	0x00, 0xf0, 0x11, 0x00


	//----- nvinfo : EIATTR_KPARAM_INFO
	.align		4
.L_100:
        /*0018*/ 	.byte	0x04, 0x17
        /*001a*/ 	.short	(.L_102 - .L_101)
.L_101:
        /*001c*/ 	.word	0x00000000
        /*0020*/ 	.short	0x0015
        /*0022*/ 	.short	0x00a0
        /*0024*/ 	.byte	0x00, 0xf5, 0x21, 0x00


	//----- nvinfo : EIATTR_KPARAM_INFO
	.align		4
.L_102:
        /*0028*/ 	.byte	0x04, 0x17
        /*002a*/ 	.short	(.L_104 - .L_103)
.L_103:
        /*002c*/ 	.word	0x00000000
        /*0030*/ 	.short	0x0014
        /*0032*/ 	.short	0x009c
        /*0034*/ 	.byte	0x00, 0xf0, 0x11, 0x00


	//----- nvinfo : EIATTR_KPARAM_INFO
	.align		4
.L_104:
        /*0038*/ 	.byte	0x04, 0x17
        /*003a*/ 	.short	(.L_106 - .L_105)
.L_105:
        /*003c*/ 	.word	0x00000000
        /*0040*/ 	.short	0x0013
        /*0042*/ 	.short	0x0098
        /*0044*/ 	.byte	0x00, 0xf0, 0x11, 0x00


	//----- nvinfo : EIATTR_KPARAM_INFO
	.align		4
.L_106:
        /*0048*/ 	.byte	0x04, 0x17
        /*004a*/ 	.short	(.L_108 - .L_107)
.L_107:
        /*004c*/ 	.word	0x00000000
        /*0050*/ 	.short	0x0012
        /*0052*/ 	.short	0x0090
        /*0054*/ 	.byte	0x00, 0xf5, 0x21, 0x00


	//----- nvinfo : EIATTR_KPARAM_INFO
	.align		4
.L_108:
        /*0058*/ 	.byte	0x04, 0x17
        /*005a*/ 	.short	(.L_110 - .L_109)
.L_109:
        /*005c*/ 	.word	0x00000000
        /*0060*/ 	.short	0x0011
        /*0062*/ 	.short	0x0088
        /*0064*/ 	.byte	0x00, 0xf5, 0x21, 0x00


	//----- nvinfo : EIATTR_KPARAM_INFO
	.align		4
.L_110:
        /*0068*/ 	.byte	0x04, 0x17
        /*006a*/ 	.short	(.L_112 - .L_111)
.L_111:
        /*006c*/ 	.word	0x00000000
        /*0070*/ 	.short	0x0010
        /*0072*/ 	.short	0x0080
        /*0074*/ 	.byte	0x00, 0xf5, 0x21, 0x00


	//----- nvinfo : EIATTR_KPARAM_INFO
	.align		4
.L_112:
        /*0078*/ 	.byte	0x04, 0x17
        /*007a*/ 	.short	(.L_114 - .L_113)
.L_113:
        /*007c*/ 	.word	0x00000000
        /*0080*/ 	.short	0x000f
        /*0082*/ 	.short	0x0078
        /*0084*/ 	.byte	0x00, 0xf5, 0x21, 0x00


	//----- nvinfo : EIATTR_KPARAM_INFO
	.align		4
.L_114:
        /*0088*/ 	.byte	0x04, 0x17
        /*008a*/ 	.short	(.L_116 - .L_115)
.L_115:
        /*008c*/ 	.word	0x00000000
        /*0090*/ 	.short	0x000e
        /*0092*/ 	.short	0x0070
        /*0094*/ 	.byte	0x00, 0xf5, 0x21, 0x00


	//----- nvinfo : EIATTR_KPARAM_INFO
	.align		4
.L_116:
        /*0098*/ 	.byte	0x04, 0x17
        /*009a*/ 	.short	(.L_118 - .L_117)
.L_117:
        /*009c*/ 	.word	0x00000000
        /*00a0*/ 	.short	0x000d
        /*00a2*/ 	.short	0x0068
        /*00a4*/ 	.byte	0x00, 0xf5, 0x21, 0x00


	//----- nvinfo : EIATTR_KPARAM_INFO
	.align		4
.L_118:
        /*00a8*/ 	.byte	0x04, 0x17
        /*00aa*/ 	.short	(.L_120 - .L_119)
.L_119:
        /*00ac*/ 	.word	0x00000000
        /*00b0*/ 	.short	0x000c
        /*00b2*/ 	.short	0x0060
        /*00b4*/ 	.byte	0x00, 0xf5, 0x21, 0x00


	//----- nvinfo : EIATTR_KPARAM_INFO
	.align		4
.L_120:
        /*00b8*/ 	.byte	0x04, 0x17
        /*00ba*/ 	.short	(.L_122 - .L_121)
.L_121:
        /*00bc*/ 	.word	0x00000000
        /*00c0*/ 	.short	0x000b
        /*00c2*/ 	.short	0x0058
        /*00c4*/ 	.byte	0x00, 0xf5, 0x21, 0x00


	//----- nvinfo : EIATTR_KPARAM_INFO
	.align		4
.L_122:
        /*00c8*/ 	.byte	0x04, 0x17
        /*00ca*/ 	.short	(.L_124 - .L_123)
.L_123:
        /*00cc*/ 	.word	0x00000000
        /*00d0*/ 	.short	0x000a
        /*00d2*/ 	.short	0x0050
        /*00d4*/ 	.byte	0x00, 0xf5, 0x21, 0x00


	//----- nvinfo : EIATTR_KPARAM_INFO
	.align		4
.L_124:
        /*00d8*/ 	.byte	0x04, 0x17
        /*00da*/ 	.short	(.L_126 - .L_125)
.L_125:
        /*00dc*/ 	.word	0x00000000
        /*00e0*/ 	.short	0x0009
        /*00e2*/ 	.short	0x0048
        /*00e4*/ 	.byte	0x00, 0xf5, 0x21, 0x00


	//----- nvinfo : EIATTR_KPARAM_INFO
	.align		4
.L_126:
        /*00e8*/ 	.byte	0x04, 0x17
        /*00ea*/ 	.short	(.L_128 - .L_127)
.L_127:
        /*00ec*/ 	.word	0x00000000
        /*00f0*/ 	.short	0x0008
        /*00f2*/ 	.short	0x0040
        /*00f4*/ 	.byte	0x00, 0xf5, 0x21, 0x00


	//----- nvinfo : EIATTR_KPARAM_INFO
	.align		4
.L_128:
        /*00f8*/ 	.byte	0x04, 0x17
        /*00fa*/ 	.short	(.L_130 - .L_129)
.L_129:
        /*00fc*/ 	.word	0x00000000
        /*0100*/ 	.short	0x0007
        /*0102*/ 	.short	0x0038
        /*0104*/ 	.byte	0x00, 0xf5, 0x21, 0x00


	//----- nvinfo : EIATTR_KPARAM_INFO
	.align		4
.L_130:
        /*0108*/ 	.byte	0x04, 0x17
        /*010a*/ 	.short	(.L_132 - .L_131)
.L_131:
        /*010c*/ 	.word	0x00000000
        /*0110*/ 	.short	0x0006
        /*0112*/ 	.short	0x0030
        /*0114*/ 	.byte	0x00, 0xf5, 0x21, 0x00


	//----- nvinfo : EIATTR_KPARAM_INFO
	.align		4
.L_132:
        /*0118*/ 	.byte	0x04, 0x17
        /*011a*/ 	.short	(.L_134 - .L_133)
.L_133:
        /*011c*/ 	.word	0x00000000
        /*0120*/ 	.short	0x0005
        /*0122*/ 	.short	0x0028
        /*0124*/ 	.byte	0x00, 0xf0, 0x11, 0x00


	//----- nvinfo : EIATTR_KPARAM_INFO
	.align		4
.L_134:
        /*0128*/ 	.byte	0x04, 0x17
        /*012a*/ 	.short	(.L_136 - .L_135)
.L_135:
        /*012c*/ 	.word	0x00000000
        /*0130*/ 	.short	0x0004
        /*0132*/ 	.short	0x0020
        /*0134*/ 	.byte	0x00, 0xf5, 0x21, 0x00


	//----- nvinfo : EIATTR_KPARAM_INFO
	.align		4
.L_136:
        /*0138*/ 	.byte	0x04, 0x17
        /*013a*/ 	.short	(.L_138 - .L_137)
.L_137:
        /*013c*/ 	.word	0x00000000
        /*0140*/ 	.short	0x0003
        /*0142*/ 	.short	0x0018
        /*0144*/ 	.byte	0x00, 0xf5, 0x21, 0x00


	//----- nvinfo : EIATTR_KPARAM_INFO
	.align		4
.L_138:
        /*0148*/ 	.byte	0x04, 0x17
        /*014a*/ 	.short	(.L_140 - .L_139)
.L_139:
        /*014c*/ 	.word	0x00000000
        /*0150*/ 	.short	0x0002
        /*0152*/ 	.short	0x0010
        /*0154*/ 	.byte	0x00, 0xf5, 0x21, 0x00


	//----- nvinfo : EIATTR_KPARAM_INFO
	.align		4
.L_140:
        /*0158*/ 	.byte	0x04, 0x17
        /*015a*/ 	.short	(.L_142 - .L_141)
.L_141:
        /*015c*/ 	.word	0x00000000
        /*0160*/ 	.short	0x0001
        /*0162*/ 	.short	0x0008
        /*0164*/ 	.byte	0x00, 0xf5, 0x21, 0x00


	//----- nvinfo : EIATTR_KPARAM_INFO
	.align		4
.L_142:
        /*0168*/ 	.byte	0x04, 0x17
        /*016a*/ 	.short	(.L_144 - .L_143)
.L_143:
        /*016c*/ 	.word	0x00000000
        /*0170*/ 	.short	0x0000
        /*0172*/ 	.short	0x0000
        /*0174*/ 	.byte	0x00, 0xf5, 0x21, 0x00


	//----- nvinfo : EIATTR_SPARSE_MMA_MASK
	.align		4
.L_144:
        /*0178*/ 	.byte	0x03, 0x50
        /*017a*/ 	.short	0x0000


	//----- nvinfo : EIATTR_MAXREG_COUNT
	.align		4
        /*017c*/ 	.byte	0x03, 0x1b
        /*017e*/ 	.short	0x00ff


	//----- nvinfo : EIATTR_NUM_BARRIERS
	.align		4
        /*0180*/ 	.byte	0x02, 0x4c
        /*0182*/ 	.byte	0x01
	.zero		1


	//----- nvinfo : EIATTR_MERCURY_ISA_VERSION
	.align		4
        /*0184*/ 	.byte	0x03, 0x5f
        /*0186*/ 	.short	0x0101


	//----- nvinfo : EIATTR_COOP_GROUP_MASK_REGIDS
	.align		4
        /*0188*/ 	.byte	0x04, 0x29
        /*018a*/ 	.short	(.L_146 - .L_145)


	//   ....[0]....
.L_145:
        /*018c*/ 	.word	0xffffffff


	//   ....[1]....
        /*0190*/ 	.word	0xffffffff


	//   ....[2]....
        /*0194*/ 	.word	0xffffffff


	//   ....[3]....
        /*0198*/ 	.word	0xffffffff


	//   ....[4]....
        /*019c*/ 	.word	0xffffffff


	//   ....[5]....
        /*01a0*/ 	.word	0xffffffff


	//   ....[6]....
        /*01a4*/ 	.word	0xffffffff


	//   ....[7]....
        /*01a8*/ 	.word	0xffffffff


	//   ....[8]....
        /*01ac*/ 	.word	0xffffffff


	//   ....[9]....
        /*01b0*/ 	.word	0xffffffff


	//   ....[10]....
        /*01b4*/ 	.word	0x0500001f


	//   ....[11]....
        /*01b8*/ 	.word	0x0500001f


	//   ....[12]....
        /*01bc*/ 	.word	0x0500001f


	//   ....[13]....
        /*01c0*/ 	.word	0x0500001f


	//   ....[14]....
        /*01c4*/ 	.word	0x0500001f


	//----- nvinfo : EIATTR_COOP_GROUP_INSTR_OFFSETS
	.align		4
.L_146:
        /*01c8*/ 	.byte	0x04, 0x28
        /*01ca*/ 	.short	(.L_148 - .L_147)


	//   ....[0]....
.L_147:
        /*01cc*/ 	.word	0x000050a0


	//   ....[1]....
        /*01d0*/ 	.word	0x000050e0


	//   ....[2]....
        /*01d4*/ 	.word	0x00005110


	//   ....[3]....
        /*01d8*/ 	.word	0x00005140


	//   ....[4]....
        /*01dc*/ 	.word	0x00005170


	//   ....[5]....
        /*01e0*/ 	.word	0x00005290


	//   ....[6]....
        /*01e4*/ 	.word	0x000052b0


	//   ....[7]....
        /*01e8*/ 	.word	0x000052d0


	//   ....[8]....
        /*01ec*/ 	.word	0x000052f0


	//   ....[9]....
        /*01f0*/ 	.word	0x00005310


	//   ....[10]....
        /*01f4*/ 	.word	0x00006530


	//   ....[11]....
        /*01f8*/ 	.word	0x00006590


	//   ....[12]....
        /*01fc*/ 	.word	0x000065f0


	//   ....[13]....
        /*0200*/ 	.word	0x00006650


	//   ....[14]....
        /*0204*/ 	.word	0x000066b0


	//----- nvinfo : EIATTR_VRC_CTA_INIT_COUNT
	.align		4
.L_148:
        /*0208*/ 	.byte	0x02, 0x4a
	.zero		1
	.zero		1


	//----- nvinfo : EIATTR_EXIT_INSTR_OFFSETS
	.align		4
        /*020c*/ 	.byte	0x04, 0x1c
        /*020e*/ 	.short	(.L_150 - .L_149)


	//   ....[0]....
.L_149:
        /*0210*/ 	.word	0x00000060


	//   ....[1]....
        /*0214*/ 	.word	0x00000260


	//   ....[2]....
        /*0218*/ 	.word	0x000004d0


	//   ....[3]....
        /*021c*/ 	.word	0x00000550


	//   ....[4]....
        /*0220*/ 	.word	0x000063e0


	//   ....[5]....
        /*0224*/ 	.word	0x000064d0


	//----- nvinfo : EIATTR_CRS_STACK_SIZE
	.align		4
.L_150:
        /*0228*/ 	.byte	0x04, 0x1e
        /*022a*/ 	.short	(.L_152 - .L_151)
.L_151:
        /*022c*/ 	.word	0x00000000


	//----- nvinfo : EIATTR_CBANK_PARAM_SIZE
	.align		4
.L_152:
        /*0230*/ 	.byte	0x03, 0x19
        /*0232*/ 	.short	0x00ac


	//----- nvinfo : EIATTR_PARAM_CBANK
	.align		4
        /*0234*/ 	.byte	0x04, 0x0a
        /*0236*/ 	.short	(.L_154 - .L_153)
	.align		4
.L_153:
        /*0238*/ 	.word	index@(.nv.constant0.sipm_signals)
        /*023c*/ 	.short	0x0380
        /*023e*/ 	.short	0x00ac


	//----- nvinfo : EIATTR_SW_WAR
	.align		4
.L_154:
        /*0240*/ 	.byte	0x04, 0x36
        /*0242*/ 	.short	(.L_156 - .L_155)
.L_155:
        /*0244*/ 	.word	0x00000008
.L_156:


//--------------------- .nv.callgraph             --------------------------
	.section	.nv.callgraph,"",@"SHT_CUDA_CALLGRAPH"
	.align	4
	.sectionentsize	8
	.align		4
        /*0000*/ 	.word	0x00000000
	.align		4
        /*0004*/ 	.word	0xffffffff
	.align		4
        /*0008*/ 	.word	0x00000000
	.align		4
        /*000c*/ 	.word	0xfffffffe
	.align		4
        /*0010*/ 	.word	0x00000000
	.align		4
        /*0014*/ 	.word	0xfffffffd
	.align		4
        /*0018*/ 	.word	0x00000000
	.align		4
        /*001c*/ 	.word	0xfffffffc


//--------------------- .nv.constant4             --------------------------
	.section	.nv.constant4,"a",@progbits
	.align	8
	.align		8
.nv.constant4:
        /*0000*/ 	.dword	precalc_xorwow_matrix
	.align		8
        /*0008*/ 	.dword	precalc_xorwow_offset_matrix
	.align		8
        /*0010*/ 	.dword	mrg32k3aM1
	.align		8
        /*0018*/ 	.dword	mrg32k3aM2
	.align		8
        /*0020*/ 	.dword	mrg32k3aM1SubSeq
	.align		8
        /*0028*/ 	.dword	mrg32k3aM2SubSeq
	.align		8
        /*0030*/ 	.dword	mrg32k3aM1Seq
	.align		8
        /*0038*/ 	.dword	mrg32k3aM2Seq


//--------------------- .nv.constant3             --------------------------
	.section	.nv.constant3,"a",@progbits
	.align	8
.nv.constant3:
	.type		__cr_lgamma_table,@object
	.size		__cr_lgamma_table,(.L_8 - __cr_lgamma_table)
__cr_lgamma_table:
        /*0000*/ 	.byte	0x00, 0x00, 0x00, 0x00, 0x00, 0x00, 0x00, 0x00, 0x00, 0x00, 0x00, 0x00, 0x00, 0x00, 0x00, 0x00
        /*0010*/ 	.byte	0xef, 0x39, 0xfa, 0xfe, 0x42, 0x2e, 0xe6, 0x3f, 0x02, 0x20, 0x2a, 0xfa, 0x0b, 0xab, 0xfc, 0x3f
        /*0020*/ 	.byte	0xf9, 0x2c, 0x92, 0x7c, 0xa7, 0x6c, 0x09, 0x40, 0xc9, 0x79, 0x44, 0x3c, 0x64, 0x26, 0x13, 0x40
        /*0030*/ 	.byte	0xca, 0x01, 0xcf, 0x3a, 0x27, 0x51, 0x1a, 0x40, 0x30, 0xcc, 0x2d, 0xf3, 0xe1, 0x0c, 0x21, 0x40
        /*0040*/ 	.byte	0x0d, 0xb7, 0xfc, 0x82, 0x8e, 0x35, 0x25, 0x40
.L_8:


//--------------------- .text.sipm_signals_w_ucells --------------------------
	.section	.text.sipm_signals_w_ucells,"ax",@progbits
	.align	128
        .global         sipm_signals_w_ucells
        .type           sipm_signals_w_ucells,@function
        .size           sipm_signals_w_ucells,(.L_x_444 - sipm_signals_w_ucells)
        .other          sipm_signals_w_ucells,@"STO_CUDA_ENTRY STV_DEFAULT"
sipm_signals_w_ucells:
.text.sipm_signals_w_ucells:
[----:B------:R-:W-:Y:S01]  /*0000*/  LDC R1, c[0x0][0x37c] ;  /* 0x0000df00ff017b82 */ /* 0x000fe20000000800 */
[----:B------:R-:W0:Y:S01]  /*0010*/  S2R R5, SR_CTAID.X ;  /* 0x0000000000057919 */ /* 0x000e220000002500 */
[----:B------:R-:W1:Y:S01]  /*0020*/  LDCU UR5, c[0x0][0x438] ;  /* 0x00008700ff0577ac */ /* 0x000e620008000800 */
[----:B------:R-:W1:Y:S02]  /*0030*/  LDCU UR4, c[0x0][0x3a8] ;  /* 0x00007500ff0477ac */ /* 0x000e640008000800 */
[----:B-1----:R-:W-:-:S06]  /*0040*/  UIMAD UR4, UR5, UR4, URZ ;  /* 0x00000004050472a4 */ /* 0x002fcc000f8e02ff */
[----:B0-----:R-:W-:-:S13]  /*0050*/  ISETP.GE.AND P0, PT, R5, UR4, PT ;  /* 0x0000000405007c0c */ /* 0x001fda000bf06270 */
[----:B------:R-:W-:Y:S05]  /*0060*/  @P0 EXIT ;  /* 0x000000000000094d */ /* 0x000fea0003800000 */
[----:B------:R-:W0:Y:S01]  /*0070*/  LDC R6, c[0x0][0x438] ;  /* 0x00010e00ff067b82 */ /* 0x000e220000000800 */
[----:B------:R-:W-:Y:S01]  /*0080*/  IABS R8, R5 ;  /* 0x0000000500087213 */ /* 0x000fe20000000000 */
[----:B------:R-:W1:Y:S01]  /*0090*/  LDCU.64 UR14, c[0x0][0x358] ;  /* 0x00006b00ff0e77ac */ /* 0x000e620008000a00 */
[----:B0-----:R-:W-:-:S04]  /*00a0*/  IABS R7, R6 ;  /* 0x0000000600077213 */ /* 0x001fc80000000000 */
[----:B------:R-:W0:Y:S08]  /*00b0*/  I2F.RP R0, R7 ;  /* 0x0000000700007306 */ /* 0x000e300000209400 */
[----:B0-----:R-:W0:Y:S02]  /*00c0*/  MUFU.RCP R0, R0 ;  /* 0x0000000000007308 */ /* 0x001e240000001000 */
[----:B0-----:R-:W-:-:S06]  /*00d0*/  VIADD R2, R0, 0xffffffe ;  /* 0x0ffffffe00027836 */ /* 0x001fcc0000000000 */
[----:B------:R0:W2:Y:S02]  /*00e0*/  F2I.FTZ.U32.TRUNC.NTZ R3, R2 ;  /* 0x0000000200037305 */ /* 0x0000a4000021f000 */
[----:B0-----:R-:W-:Y:S02]  /*00f0*/  HFMA2 R2, -RZ, RZ, 0, 0 ;  /* 0x00000000ff027431 */ /* 0x001fe400000001ff */
[----:B--2---:R-:W-:-:S04]  /*0100*/  IMAD.MOV R4, RZ, RZ, -R3 ;  /* 0x000000ffff047224 */ /* 0x004fc800078e0a03 */
[----:B------:R-:W-:-:S04]  /*0110*/  IMAD R9, R4, R7, RZ ;  /* 0x0000000704097224 */ /* 0x000fc800078e02ff */
[----:B------:R-:W-:-:S06]  /*0120*/  IMAD.HI.U32 R3, R3, R9, R2 ;  /* 0x0000000903037227 */ /* 0x000fcc00078e0002 */
[----:B------:R-:W-:Y:S02]  /*0130*/  IMAD.HI.U32 R4, R3, R8, RZ ;  /* 0x0000000803047227 */ /* 0x000fe400078e00ff */
[----:B------:R-:W0:Y:S02]  /*0140*/  LDC.64 R2, c[0x0][0x3a0] ;  /* 0x0000e800ff027b82 */ /* 0x000e240000000a00 */
[----:B------:R-:W-:-:S04]  /*0150*/  IMAD.MOV R0, RZ, RZ, -R4 ;  /* 0x000000ffff007224 */ /* 0x000fc800078e0a04 */
[C---:B------:R-:W-:Y:S02]  /*0160*/  IMAD R0, R7.reuse, R0, R8 ;  /* 0x0000000007007224 */ /* 0x040fe400078e0208 */
[----:B------:R-:W2:Y:S03]  /*0170*/  LDC R8, c[0x0][0x438] ;  /* 0x00010e00ff087b82 */ /* 0x000ea60000000800 */
[----:B------:R-:W-:-:S13]  /*0180*/  ISETP.GT.U32.AND P1, PT, R7, R0, PT ;  /* 0x000000000700720c */ /* 0x000fda0003f24070 */
[----:B------:R-:W-:Y:S01]  /*0190*/  @!P1 IMAD.IADD R0, R0, 0x1, -R7 ;  /* 0x0000000100009824 */ /* 0x000fe200078e0a07 */
[----:B------:R-:W-:-:S04]  /*01a0*/  @!P1 IADD3 R4, PT, PT, R4, 0x1, RZ ;  /* 0x0000000104049810 */ /* 0x000fc80007ffe0ff */
[----:B------:R-:W-:Y:S02]  /*01b0*/  ISETP.GE.U32.AND P0, PT, R0, R7, PT ;  /* 0x000000070000720c */ /* 0x000fe40003f06070 */
[----:B------:R-:W-:Y:S02]  /*01c0*/  LOP3.LUT R0, R5, R6, RZ, 0x3c, !PT ;  /* 0x0000000605007212 */ /* 0x000fe400078e3cff */
[----:B--2---:R-:W-:Y:S02]  /*01d0*/  ISETP.NE.AND P1, PT, R8, RZ, PT ;  /* 0x000000ff0800720c */ /* 0x004fe40003f25270 */
[----:B------:R-:W-:-:S07]  /*01e0*/  ISETP.GE.AND P2, PT, R0, RZ, PT ;  /* 0x000000ff0000720c */ /* 0x000fce0003f46270 */
[----:B------:R-:W-:-:S06]  /*01f0*/  @P0 VIADD R4, R4, 0x1 ;  /* 0x0000000104040836 */ /* 0x000fcc0000000000 */
[----:B------:R-:W-:Y:S01]  /*0200*/  @!P2 IMAD.MOV R4, RZ, RZ, -R4 ;  /* 0x000000ffff04a224 */ /* 0x000fe200078e0a04 */
[----:B------:R-:W-:-:S04]  /*0210*/  @!P1 LOP3.LUT R4, RZ, R8, RZ, 0x33, !PT ;  /* 0x00000008ff049212 */ /* 0x000fc800078e33ff */
[----:B0-----:R-:W-:-:S04]  /*0220*/  IADD3 R2, P0, PT, R4, R2, RZ ;  /* 0x0000000204027210 */ /* 0x001fc80007f1e0ff */
[----:B------:R-:W-:-:S05]  /*0230*/  LEA.HI.X.SX32 R3, R4, R3, 0x1, P0 ;  /* 0x0000000304037211 */ /* 0x000fca00000f0eff */
[----:B-1----:R-:W2:Y:S02]  /*0240*/  LDG.E.U8 R2, desc[UR14][R2.64] ;  /* 0x0000000e02027981 */ /* 0x002ea4000c1e1100 */
[----:B--2---:R-:W-:-:S13]  /*0250*/  ISETP.NE.AND P0, PT, R2, RZ, PT ;  /* 0x000000ff0200720c */ /* 0x004fda0003f05270 */
[----:B------:R-:W-:Y:S05]  /*0260*/  @P0 EXIT ;  /* 0x000000000000094d */ /* 0x000fea0003800000 */
[----:B------:R-:W0:Y:S01]  /*0270*/  LDC.64 R10, c[0x0][0x3c8] ;  /* 0x0000f200ff0a7b82 */ /* 0x000e220000000a00 */
[----:B------:R-:W-:Y:S01]  /*0280*/  IADD3 R6, PT, PT, -R4, RZ, RZ ;  /* 0x000000ff04067210 */ /* 0x000fe20007ffe1ff */
[----:B------:R-:W1:Y:S04]  /*0290*/  LDCU.128 UR8, c[0x0][0x380] ;  /* 0x00007000ff0877ac */ /* 0x000e680008000c00 */
[----:B------:R-:W-:Y:S02]  /*02a0*/  IMAD R6, R6, UR5, R5 ;  /* 0x0000000506067c24 */ /* 0x000fe4000f8e0205 */
[----:B------:R-:W2:Y:S08]  /*02b0*/  LDC.64 R8, c[0x0][0x398] ;  /* 0x0000e600ff087b82 */ /* 0x000eb00000000a00 */
[----:B------:R-:W3:Y:S01]  /*02c0*/  LDC.64 R26, c[0x0][0x390] ;  /* 0x0000e400ff1a7b82 */ /* 0x000ee20000000a00 */
[----:B0-----:R-:W-:-:S06]  /*02d0*/  IMAD.WIDE R10, R6, 0x4, R10 ;  /* 0x00000004060a7825 */ /* 0x001fcc00078e020a */
[----:B------:R-:W4:Y:S01]  /*02e0*/  LDG.E R10, desc[UR14][R10.64] ;  /* 0x0000000e0a0a7981 */ /* 0x000f22000c1e1900 */
[----:B-1----:R-:W-:Y:S02]  /*02f0*/  IMAD.U32 R2, RZ, RZ, UR10 ;  /* 0x0000000aff027e24 */ /* 0x002fe4000f8e00ff */
[----:B------:R-:W-:Y:S02]  /*0300*/  IMAD.U32 R3, RZ, RZ, UR11 ;  /* 0x0000000bff037e24 */ /* 0x000fe4000f8e00ff */
[----:B------:R-:W-:-:S05]  /*0310*/  IMAD.WIDE R2, R4, 0x4, R2 ;  /* 0x0000000404027825 */ /* 0x000fca00078e0202 */
[----:B------:R-:W3:Y:S04]  /*0320*/  LDG.E R0, desc[UR14][R2.64+0x4] ;  /* 0x0000040e02007981 */ /* 0x000ee8000c1e1900 */
[----:B------:R-:W3:Y:S01]  /*0330*/  LDG.E R7, desc[UR14][R2.64] ;  /* 0x0000000e02077981 */ /* 0x000ee2000c1e1900 */
[----:B--2---:R-:W-:-:S06]  /*0340*/  IMAD.WIDE R8, R4, 0x4, R8 ;  /* 0x0000000404087825 */ /* 0x004fcc00078e0208 */
[----:B------:R-:W2:Y:S01]  /*0350*/  LDG.E R9, desc[UR14][R8.64] ;  /* 0x0000000e08097981 */ /* 0x000ea2000c1e1900 */
[----:B----4-:R-:W-:-:S13]  /*0360*/  R2UR UR20, R10 ;  /* 0x000000000a1472ca */ /* 0x010fda00000e0000 */
[----:B------:R-:W-:-:S04]  /*0370*/  I2FP.F32.S32 R12, UR20 ;  /* 0x00000014000c7c45 */ /* 0x000fc80008201400 */
[----:B------:R-:W-:Y:S02]  /*0380*/  R2UR UR17, R12 ;  /* 0x000000000c1172ca */ /* 0x000fe400000e0000 */
[----:B---3--:R-:W-:Y:S02]  /*0390*/  R2UR UR10, R0 ;  /* 0x00000000000a72ca */ /* 0x008fe400000e0000 */
[----:B------:R-:W-:-:S09]  /*03a0*/  R2UR UR4, R7 ;  /* 0x00000000070472ca */ /* 0x000fd200000e0000 */
[----:B------:R-:W-:Y:S02]  /*03b0*/  UIADD3 UR5, UPT, UPT, UR17, -0xd000000, URZ ;  /* 0xf300000011057890 */ /* 0x000fe4000fffe0ff */
[----:B------:R-:W0:Y:S02]  /*03c0*/  MUFU.RSQ R0, UR17 ;  /* 0x0000001100007d08 */ /* 0x000e240008001400 */
[----:B------:R-:W-:Y:S01]  /*03d0*/  UISETP.GT.U32.AND UP0, UPT, UR5, 0x727fffff, UPT ;  /* 0x727fffff0500788c */ /* 0x000fe2000bf04070 */
[----:B--2---:R-:W-:Y:S01]  /*03e0*/  IMAD.WIDE R26, R9, 0x4, R26 ;  /* 0x00000004091a7825 */ /* 0x004fe200078e021a */
[----:B------:R-:W-:Y:S02]  /*03f0*/  UIMAD.WIDE UR8, UR4, 0x4, UR8 ;  /* 0x00000004040878a5 */ /* 0x000fe4000f8e0208 */
[----:B------:R-:W-:-:S05]  /*0400*/  UIADD3 UR10, UPT, UPT, UR10, -UR4, URZ ;  /* 0x800000040a0a7290 */ /* 0x000fca000fffe0ff */
[----:B------:R-:W-:Y:S07]  /*0410*/  BRA.U !UP0, `(.L_x_0) ;  /* 0x0000000108187547 */ /* 0x000fee000b800000 */
[----:B------:R-:W-:Y:S01]  /*0420*/  BSSY.RECONVERGENT B0, `(.L_x_1) ;  /* 0x0000004000007945 */ /* 0x000fe20003800200 */
[----:B------:R-:W-:Y:S02]  /*0430*/  MOV R17, UR17 ;  /* 0x0000001100117c02 */ /* 0x000fe40008000f00 */
[----:B------:R-:W-:-:S07]  /*0440*/  MOV R40, 0x460 ;  /* 0x0000046000287802 */ /* 0x000fce0000000f00 */
[----:B0-----:R-:W-:Y:S05]  /*0450*/  CALL.REL.NOINC `($__internal_1_$__cuda_sm20_sqrt_rn_f32_slowpath) ;  /* 0x0000010000547944 */ /* 0x001fea0003c00000 */
[----:B------:R-:W-:Y:S05]  /*0460*/  BSYNC.RECONVERGENT B0 ;  /* 0x0000000000007941 */ /* 0x000fea0003800200 */
.L_x_1:
[----:B------:R-:W-:Y:S05]  /*0470*/  BRA `(.L_x_2) ;  /* 0x0000000000107947 */ /* 0x000fea0003800000 */
.L_x_0:
[C---:B0-----:R-:W-:Y:S01]  /*0480*/  FMUL.FTZ R43, R0.reuse, UR17 ;  /* 0x00000011002b7c20 */ /* 0x041fe20008410000 */
[----:B------:R-:W-:-:S03]  /*0490*/  FMUL.FTZ R2, R0, 0.5 ;  /* 0x3f00000000027820 */ /* 0x000fc60000410000 */
[----:B------:R-:W-:-:S04]  /*04a0*/  FFMA R0, -R43, R43, UR17 ;  /* 0x000000112b007e23 */ /* 0x000fc8000800012b */
[----:B------:R-:W-:-:S07]  /*04b0*/  FFMA R43, R0, R2, R43 ;  /* 0x00000002002b7223 */ /* 0x000fce000000002b */
.L_x_2:
[----:B------:R-:W0:Y:S02]  /*04c0*/  LDC.64 R2, c[0x0][0x400] ;  /* 0x00010000ff027b82 */ /* 0x000e240000000a00 */
[----:B0-----:R-:W-:-:S06]  /*04d0*/  IMAD.WIDE R2, R6, 0x4, R2 ;  /* 0x0000000406027825 */ /* 0x001fcc00078e0202 */
[----:B------:R0:W4:Y:S01]  /*04e0*/  LDG.E R2, desc[UR14][R2.64] ;  /* 0x0000000e02027981 */ /* 0x000122000c1e1900 */
[----:B------:R-:W1:Y:S01]  /*04f0*/  LDCU UR11, c[0x0][0x360] ;  /* 0x00006c00ff0b77ac */ /* 0x000e620008000800 */
[----:B------:R-:W-:Y:S01]  /*0500*/  BSSY.RECONVERGENT B0, `(.L_x_3) ;  /* 0x000000d000007945 */ /* 0x000fe20003800200 */
[----:B------:R-:W2:Y:S02]  /*0510*/  S2R R9, SR_TID.X ;  /* 0x0000000000097919 */ /* 0x000ea40000002100 */
[----:B--2---:R-:W-:-:S13]  /*0520*/  ISETP.GE.AND P0, PT, R9, UR10, PT ;  /* 0x0000000a09007c0c */ /* 0x004fda000bf06270 */
[----:B01----:R-:W-:Y:S05]  /*0530*/  @P0 BRA `(.L_x_4) ;  /* 0x0000000000240947 */ /* 0x003fea0003800000 */
[----:B------:R-:W0:Y:S01]  /*0540*/  S2R R8, SR_CgaCtaId ;  /* 0x0000000000087919 */ /* 0x000e220000008800 */
[----:B------:R-:W-:Y:S01]  /*0550*/  MOV R3, 0x400 ;  /* 0x0000040000037802 */ /* 0x000fe20000000f00 */
[----:B------:R-:W-:-:S03]  /*0560*/  IMAD.MOV.U32 R0, RZ, RZ, R9 ;  /* 0x000000ffff007224 */ /* 0x000fc600078e0009 */
[----:B0-----:R-:W-:-:S07]  /*0570*/  LEA R3, R8, R3, 0x18 ;  /* 0x0000000308037211 */ /* 0x001fce00078ec0ff */
.L_x_5:
[C---:B------:R-:W-:Y:S01]  /*0580*/  IMAD R7, R0.reuse, 0x4, R3 ;  /* 0x0000000400077824 */ /* 0x040fe200078e0203 */
[----:B------:R-:W-:-:S04]  /*0590*/  IADD3 R0, PT, PT, R0, UR11, RZ ;  /* 0x0000000b00007c10 */ /* 0x000fc8000fffe0ff */
[----:B------:R0:W-:Y:S01]  /*05a0*/  STS [R7], RZ ;  /* 0x000000ff07007388 */ /* 0x0001e20000000800 */
[----:B------:R-:W-:-:S13]  /*05b0*/  ISETP.GE.AND P0, PT, R0, UR10, PT ;  /* 0x0000000a00007c0c */ /* 0x000fda000bf06270 */
[----:B0-----:R-:W-:Y:S05]  /*05c0*/  @!P0 BRA `(.L_x_5) ;  /* 0xfffffffc00ec8947 */ /* 0x001fea000383ffff */
.L_x_4:
[----:B------:R-:W-:Y:S05]  /*05d0*/  BSYNC.RECONVERGENT B0 ;  /* 0x0000000000007941 */ /* 0x000fea0003800200 */
.L_x_3:
[----:B------:R-:W0:Y:S01]  /*05e0*/  S2UR UR5, SR_CgaCtaId ;  /* 0x00000000000579c3 */ /* 0x000e220000008800 */
[----:B------:R-:W-:Y:S01]  /*05f0*/  IMAD.MOV.U32 R7, RZ, RZ, R9 ;  /* 0x000000ffff077224 */ /* 0x000fe200078e0009 */
[----:B------:R-:W-:Y:S01]  /*0600*/  UMOV UR4, 0x400 ;  /* 0x0000040000047882 */ /* 0x000fe20000000000 */
[----:B------:R1:W2:Y:S01]  /*0610*/  F2I.TRUNC.NTZ R8, R43 ;  /* 0x0000002b00087305 */ /* 0x0002a2000020f100 */
[----:B------:R-:W-:Y:S01]  /*0620*/  BSSY.RECONVERGENT B0, `(.L_x_6) ;  /* 0x000000f000007945 */ /* 0x000fe20003800200 */
[----:B----4-:R-:W-:Y:S02]  /*0630*/  ISETP.NE.AND P1, PT, R2, 0x1, PT ;  /* 0x000000010200780c */ /* 0x010fe40003f25270 */
[----:B------:R-:W-:Y:S01]  /*0640*/  ISETP.GE.AND P0, PT, R7, UR20, PT ;  /* 0x0000001407007c0c */ /* 0x000fe2000bf06270 */
[----:B0-----:R-:W-:-:S04]  /*0650*/  ULEA UR4, UR5, UR4, 0x18 ;  /* 0x0000000405047291 */ /* 0x001fc8000f8ec0ff */
[----:B------:R-:W-:-:S04]  /*0660*/  ULEA UR4, UR10, UR4, 0x2 ;  /* 0x000000040a047291 */ /* 0x000fc8000f8e10ff */
[----:B------:R-:W-:-:S04]  /*0670*/  ULEA UR4, UR11, UR4, 0x2 ;  /* 0x000000040b047291 */ /* 0x000fc8000f8e10ff */
[----:B------:R-:W-:Y:S01]  /*0680*/  ULEA UR13, UR11, UR4, 0x2 ;  /* 0x000000040b0d7291 */ /* 0x000fe2000f8e10ff */
[----:B-12---:R-:W-:Y:S11]  /*0690*/  @P0 BRA `(.L_x_7) ;  /* 0x00000000001c0947 */ /* 0x006ff60003800000 */
[----:B------:R-:W-:Y:S01]  /*06a0*/  IMAD.MOV.U32 R3, RZ, RZ, 0xfc00 ;  /* 0x0000fc00ff037424 */ /* 0x000fe200078e00ff */
[----:B------:R-:W-:-:S07]  /*06b0*/  MOV R0, R7 ;  /* 0x0000000700007202 */ /* 0x000fce0000000f00 */
.L_x_8:
[C---:B------:R-:W-:Y:S01]  /*06c0*/  LEA R2, R0.reuse, UR13, 0x1 ;  /* 0x0000000d00027c11 */ /* 0x040fe2000f8e08ff */
[----:B------:R-:W-:-:S04]  /*06d0*/  VIADD R0, R0, UR11 ;  /* 0x0000000b00007c36 */ /* 0x000fc80008000000 */
[----:B------:R0:W-:Y:S01]  /*06e0*/  STS.U16 [R2+0x90], R3 ;  /* 0x0000900302007388 */ /* 0x0001e20000000400 */
[----:B------:R-:W-:-:S13]  /*06f0*/  ISETP.GE.AND P0, PT, R0, UR20, PT ;  /* 0x0000001400007c0c */ /* 0x000fda000bf06270 */
[----:B0-----:R-:W-:Y:S05]  /*0700*/  @!P0 BRA `(.L_x_8) ;  /* 0xfffffffc00ec8947 */ /* 0x001fea000383ffff */
.L_x_7:
[----:B------:R-:W-:Y:S05]  /*0710*/  BSYNC.RECONVERGENT B0 ;  /* 0x0000000000007941 */ /* 0x000fea0003800200 */
.L_x_6:
[----:B------:R-:W-:Y:S05]  /*0720*/  @P1 BRA `(.L_x_9) ;  /* 0x0000000000281947 */ /* 0x000fea0003800000 */
[----:B------:R-:W-:-:S13]  /*0730*/  ISETP.GE.AND P0, PT, R7, UR10, PT ;  /* 0x0000000a07007c0c */ /* 0x000fda000bf06270 */
[----:B------:R-:W-:Y:S05]  /*0740*/  @P0 EXIT ;  /* 0x000000000000094d */ /* 0x000fea0003800000 */
[----:B------:R-:W-:-:S07]  /*0750*/  IMAD R6, R6, UR10, RZ ;  /* 0x0000000a06067c24 */ /* 0x000fce000f8e02ff */
.L_x_10:
[----:B0-----:R-:W-:Y:S01]  /*0760*/  IMAD.IADD R3, R6, 0x1, R7 ;  /* 0x0000000106037824 */ /* 0x001fe200078e0207 */
[----:B------:R-:W-:-:S03]  /*0770*/  IADD3 R7, PT, PT, R7, UR11, RZ ;  /* 0x0000000b07077c10 */ /* 0x000fc6000fffe0ff */
[----:B------:R-:W-:Y:S01]  /*0780*/  IMAD.WIDE R2, R3, 0x4, R26 ;  /* 0x0000000403027825 */ /* 0x000fe200078e021a */
[----:B------:R-:W-:-:S04]  /*0790*/  ISETP.GE.AND P0, PT, R7, UR10, PT ;  /* 0x0000000a07007c0c */ /* 0x000fc8000bf06270 */
[----:B------:R0:W-:Y:S09]  /*07a0*/  STG.E desc[UR14][R2.64], RZ ;  /* 0x000000ff02007986 */ /* 0x0001f2000c10190e */
[----:B------:R-:W-:Y:S05]  /*07b0*/  @!P0 BRA `(.L_x_10) ;  /* 0xfffffffc00e88947 */ /* 0x000fea000383ffff */
[----:B------:R-:W-:Y:S05]  /*07c0*/  EXIT ;  /* 0x000000000000794d */ /* 0x000fea0003800000 */
.L_x_9:
[----:B------:R-:W0:Y:S08]  /*07d0*/  LDC.64 R2, c[0x0][0x430] ;  /* 0x00010c00ff027b82 */ /* 0x000e300000000a00 */
[----:B------:R-:W1:Y:S08]  /*07e0*/  LDC.64 R22, c[0x0][0x3b8] ;  /* 0x0000ee00ff167b82 */ /* 0x000e700000000a00 */
[----:B------:R-:W2:Y:S01]  /*07f0*/  LDC.64 R20, c[0x0][0x420] ;  /* 0x00010800ff147b82 */ /* 0x000ea20000000a00 */
[----:B0-----:R-:W-:-:S07]  /*0800*/  IMAD.WIDE R2, R6, 0x8, R2 ;  /* 0x0000000806027825 */ /* 0x001fce00078e0202 */
[----:B------:R-:W-:Y:S08]  /*0810*/  BAR.SYNC.DEFER_BLOCKING 0x0 ;  /* 0x0000000000007b1d */ /* 0x000ff00000010000 */
[----:B------:R-:W0:Y:S01]  /*0820*/  LDC.64 R24, c[0x0][0x410] ;  /* 0x00010400ff187b82 */ /* 0x000e220000000a00 */
[----:B-1----:R-:W-:-:S07]  /*0830*/  IMAD.WIDE R22, R6, 0x4, R22 ;  /* 0x0000000406167825 */ /* 0x002fce00078e0216 */
[----:B------:R-:W1:Y:S08]  /*0840*/  LDC.64 R28, c[0x0][0x418] ;  /* 0x00010600ff1c7b82 */ /* 0x000e700000000a00 */
[----:B------:R-:W3:Y:S01]  /*0850*/  LDC.64 R30, c[0x0][0x3d0] ;  /* 0x0000f400ff1e7b82 */ /* 0x000ee20000000a00 */
[----:B------:R-:W3:Y:S04]  /*0860*/  LDG.E.64 R2, desc[UR14][R2.64] ;  /* 0x0000000e02027981 */ /* 0x000ee8000c1e1b00 */
[----:B------:R-:W3:Y:S01]  /*0870*/  LDG.E R14, desc[UR14][R22.64+0x4] ;  /* 0x0000040e160e7981 */ /* 0x000ee2000c1e1900 */
[----:B--2---:R-:W-:-:S02]  /*0880*/  IMAD.WIDE R20, R6, 0x4, R20 ;  /* 0x0000000406147825 */ /* 0x004fc400078e0214 */
[----:B------:R-:W2:Y:S01]  /*0890*/  LDC.64 R18, c[0x0][0x3e0] ;  /* 0x0000f800ff127b82 */ /* 0x000ea20000000a00 */
[----:B------:R2:W2:Y:S01]  /*08a0*/  LDG.E R15, desc[UR14][R22.64] ;  /* 0x0000000e160f7981 */ /* 0x0004a2000c1e1900 */
[----:B0-----:R-:W-:-:S03]  /*08b0*/  IMAD.WIDE R24, R6, 0x4, R24 ;  /* 0x0000000406187825 */ /* 0x001fc600078e0218 */
[----:B------:R-:W2:Y:S03]  /*08c0*/  LDG.E R0, desc[UR14][R20.64] ;  /* 0x0000000e14007981 */ /* 0x000ea6000c1e1900 */
[----:B------:R-:W0:Y:S08]  /*08d0*/  LDC.64 R32, c[0x0][0x3d8] ;  /* 0x0000f600ff207b82 */ /* 0x000e300000000a00 */
[----:B------:R-:W0:Y:S08]  /*08e0*/  LDC.64 R16, c[0x0][0x3f0] ;  /* 0x0000fc00ff107b82 */ /* 0x000e300000000a00 */
[----:B------:R-:W0:Y:S08]  /*08f0*/  LDC.64 R10, c[0x0][0x3f8] ;  /* 0x0000fe00ff0a7b82 */ /* 0x000e300000000a00 */
[----:B------:R-:W0:Y:S01]  /*0900*/  LDC.64 R12, c[0x0][0x408] ;  /* 0x00010200ff0c7b82 */ /* 0x000e220000000a00 */
[----:B-1----:R-:W-:Y:S01]  /*0910*/  IMAD.WIDE R28, R6, 0x4, R28 ;  /* 0x00000004061c7825 */ /* 0x002fe200078e021c */
[----:B------:R-:W2:Y:S03]  /*0920*/  LDG.E R24, desc[UR14][R24.64] ;  /* 0x0000000e18187981 */ /* 0x000ea6000c1e1900 */
[----:B---3--:R-:W-:-:S02]  /*0930*/  IMAD.WIDE R30, R4, 0x8, R30 ;  /* 0x00000008041e7825 */ /* 0x008fc400078e021e */
[----:B------:R-:W3:Y:S02]  /*0940*/  LDG.E R28, desc[UR14][R28.64] ;  /* 0x0000000e1c1c7981 */ /* 0x000ee4000c1e1900 */
[C---:B--2---:R-:W-:Y:S02]  /*0950*/  IMAD.WIDE R34, R4.reuse, 0x4, R18 ;  /* 0x0000000404227825 */ /* 0x044fe400078e0212 */
[----:B------:R-:W2:Y:S02]  /*0960*/  LDG.E R30, desc[UR14][R30.64] ;  /* 0x0000000e1e1e7981 */ /* 0x000ea4000c1e1900 */
[----:B0-----:R-:W-:-:S04]  /*0970*/  IMAD.WIDE R32, R4, 0x4, R32 ;  /* 0x0000000404207825 */ /* 0x001fc800078e0220 */
[C---:B------:R-:W-:Y:S01]  /*0980*/  IMAD.WIDE R16, R6.reuse, 0x4, R16 ;  /* 0x0000000406107825 */ /* 0x040fe200078e0210 */
[----:B------:R0:W4:Y:S03]  /*0990*/  LDG.E R9, desc[UR14][R32.64] ;  /* 0x0000000e20097981 */ /* 0x000126000c1e1900 */
[C---:B------:R-:W-:Y:S02]  /*09a0*/  IMAD.WIDE R18, R6.reuse, 0x4, R10 ;  /* 0x0000000406127825 */ /* 0x040fe400078e020a */
[----:B------:R0:W4:Y:S02]  /*09b0*/  LDG.E R10, desc[UR14][R34.64] ;  /* 0x0000000e220a7981 */ /* 0x000124000c1e1900 */
[----:B------:R-:W-:Y:S02]  /*09c0*/  IMAD.WIDE R22, R6, 0x4, R12 ;  /* 0x0000000406167825 */ /* 0x000fe400078e020c */
[----:B------:R0:W4:Y:S04]  /*09d0*/  LDG.E R11, desc[UR14][R16.64] ;  /* 0x0000000e100b7981 */ /* 0x000128000c1e1900 */
[----:B------:R0:W4:Y:S04]  /*09e0*/  LDG.E R12, desc[UR14][R18.64] ;  /* 0x0000000e120c7981 */ /* 0x000128000c1e1900 */
[----:B------:R0:W4:Y:S01]  /*09f0*/  LDG.E R13, desc[UR14][R22.64] ;  /* 0x0000000e160d7981 */ /* 0x000122000c1e1900 */
[----:B------:R-:W-:-:S02]  /*0a00*/  R2UR UR18, R2 ;  /* 0x00000000021272ca */ /* 0x000fc400000e0000 */
[----:B------:R-:W-:Y:S02]  /*0a10*/  R2UR UR19, R3 ;  /* 0x00000000031372ca */ /* 0x000fe400000e0000 */
[----:B------:R-:W1:Y:S01]  /*0a20*/  LDC.64 R2, c[0x0][0x428] ;  /* 0x00010a00ff027b82 */ /* 0x000e620000000a00 */
[----:B------:R-:W-:Y:S02]  /*0a30*/  R2UR UR42, R14 ;  /* 0x000000000e2a72ca */ /* 0x000fe400000e0000 */
[----:B------:R-:W-:Y:S02]  /*0a40*/  R2UR UR21, R15 ;  /* 0x000000000f1572ca */ /* 0x000fe400000e0000 */
[----:B------:R-:W-:-:S09]  /*0a50*/  FSETP.GT.AND P0, PT, R0, 1000000, PT ;  /* 0x497424000000780b */ /* 0x000fd20003f04000 */
[----:B------:R-:W-:Y:S01]  /*0a60*/  ISETP.GE.AND P1, PT, R15, UR42, PT ;  /* 0x0000002a0f007c0c */ /* 0x000fe2000bf26270 */
[----:B-1----:R-:W-:-:S05]  /*0a70*/  FADD R15, R3, 1 ;  /* 0x3f800000030f7421 */ /* 0x002fca0000000000 */
[----:B------:R-:W-:-:S04]  /*0a80*/  FSEL R14, R15, R2, P0 ;  /* 0x000000020f0e7208 */ /* 0x000fc80000000000 */
[----:B------:R-:W-:Y:S01]  /*0a90*/  FSETP.GEU.AND P0, PT, R14, R3, PT ;  /* 0x000000030e00720b */ /* 0x000fe20003f0e000 */
[----:B------:R-:W-:Y:S02]  /*0aa0*/  UIADD3 UR22, UPT, UPT, UR18, -0x61c88647, URZ ;  /* 0x9e3779b912167890 */ /* 0x000fe4000fffe0ff */
[----:B------:R-:W-:Y:S01]  /*0ab0*/  UIADD3 UR23, UPT, UPT, UR19, -0x4498517b, URZ ;  /* 0xbb67ae8513177890 */ /* 0x000fe2000fffe0ff */
[----:B------:R-:W-:Y:S01]  /*0ac0*/  R2UR UR40, R24 ;  /* 0x00000000182872ca */ /* 0x000fe200000e0000 */
[----:B------:R-:W-:Y:S02]  /*0ad0*/  UIADD3 UR24, UPT, UPT, UR18, 0x3c6ef372, URZ ;  /* 0x3c6ef37212187890 */ /* 0x000fe4000fffe0ff */
[----:B------:R-:W-:Y:S01]  /*0ae0*/  UIADD3 UR25, UPT, UPT, UR19, 0x76cf5d0a, URZ ;  /* 0x76cf5d0a13197890 */ /* 0x000fe2000fffe0ff */
[----:B---3--:R-:W-:Y:S01]  /*0af0*/  R2UR UR41, R28 ;  /* 0x000000001c2972ca */ /* 0x008fe200000e0000 */
[----:B------:R-:W-:Y:S02]  /*0b00*/  UIADD3 UR26, UPT, UPT, UR18, -0x255992d5, URZ ;  /* 0xdaa66d2b121a7890 */ /* 0x000fe4000fffe0ff */
[----:B------:R-:W-:Y:S01]  /*0b10*/  UIADD3 UR27, UPT, UPT, UR19, 0x32370b8f, URZ ;  /* 0x32370b8f131b7890 */ /* 0x000fe2000fffe0ff */
[----:B--2---:R-:W-:Y:S01]  /*0b20*/  R2UR UR16, R30 ;  /* 0x000000001e1072ca */ /* 0x004fe200000e0000 */
[----:B------:R-:W-:-:S02]  /*0b30*/  UIADD3 UR28, UPT, UPT, UR18, 0x78dde6e4, URZ ;  /* 0x78dde6e4121c7890 */ /* 0x000fc4000fffe0ff */
[----:B------:R-:W-:Y:S02]  /*0b40*/  UIADD3 UR29, UPT, UPT, UR19, -0x126145ec, URZ ;  /* 0xed9eba14131d7890 */ /* 0x000fe4000fffe0ff */
[----:B------:R-:W-:Y:S02]  /*0b50*/  UIADD3 UR30, UPT, UPT, UR18, 0x1715609d, URZ ;  /* 0x1715609d121e7890 */ /* 0x000fe4000fffe0ff */
[----:B------:R-:W-:Y:S02]  /*0b60*/  UIADD3 UR31, UPT, UPT, UR19, -0x56f99767, URZ ;  /* 0xa9066899131f7890 */ /* 0x000fe4000fffe0ff */
[----:B------:R-:W-:Y:S02]  /*0b70*/  UIADD3 UR32, UPT, UPT, UR18, -0x4ab325aa, URZ ;  /* 0xb54cda5612207890 */ /* 0x000fe4000fffe0ff */
[----:B------:R-:W-:Y:S02]  /*0b80*/  UIADD3 UR33, UPT, UPT, UR19, 0x646e171e, URZ ;  /* 0x646e171e13217890 */ /* 0x000fe4000fffe0ff */
[----:B------:R-:W-:-:S02]  /*0b90*/  UIADD3 UR34, UPT, UPT, UR18, 0x5384540f, URZ ;  /* 0x5384540f12227890 */ /* 0x000fc4000fffe0ff */
[----:B------:R-:W-:Y:S02]  /*0ba0*/  UIADD3 UR35, UPT, UPT, UR19, 0x1fd5c5a3, URZ ;  /* 0x1fd5c5a313237890 */ /* 0x000fe4000fffe0ff */
[----:B------:R-:W-:Y:S02]  /*0bb0*/  UIADD3 UR36, UPT, UPT, UR18, -0xe443238, URZ ;  /* 0xf1bbcdc812247890 */ /* 0x000fe4000fffe0ff */
[----:B------:R-:W-:Y:S02]  /*0bc0*/  UIADD3 UR37, UPT, UPT, UR19, -0x24c28bd8, URZ ;  /* 0xdb3d742813257890 */ /* 0x000fe4000fffe0ff */
[----:B------:R-:W-:Y:S02]  /*0bd0*/  UIADD3 UR38, UPT, UPT, UR18, -0x700cb87f, URZ ;  /* 0x8ff3478112267890 */ /* 0x000fe4000fffe0ff */
[----:B------:R-:W-:Y:S01]  /*0be0*/  UIADD3 UR39, UPT, UPT, UR19, -0x695add53, URZ ;  /* 0x96a522ad13277890 */ /* 0x000fe2000fffe0ff */
[----:B0-----:R-:W-:Y:S11]  /*0bf0*/  @P1 BRA P0, `(.L_x_11) ;  /* 0x000000f000cc1947 */ /* 0x001ff60000000000 */
[C---:B------:R-:W-:Y:S01]  /*0c00*/  IMAD.HI.U32 R4, R7.reuse, -0x326172a9, RZ ;  /* 0xcd9e8d5707047827 */ /* 0x040fe200078e00ff */
[----:B------:R-:W-:Y:S02]  /*0c10*/  UIMAD.WIDE.U32 UR4, UR19, -0x326172a9, URZ ;  /* 0xcd9e8d57130478a5 */ /* 0x000fe4000f8e00ff */
[----:B------:R-:W-:Y:S01]  /*0c20*/  UIMAD UR4, UR19, -0x326172a9, URZ ;  /* 0xcd9e8d57130478a4 */ /* 0x000fe2000f8e02ff */
[----:B------:R-:W-:Y:S01]  /*0c30*/  IMAD R15, R7, -0x326172a9, RZ ;  /* 0xcd9e8d57070f7824 */ /* 0x000fe200078e02ff */
[----:B------:R-:W-:Y:S01]  /*0c40*/  LOP3.LUT R4, R4, UR18, RZ, 0x3c, !PT ;  /* 0x0000001204047c12 */ /* 0x000fe2000f8e3cff */
[----:B------:R-:W-:Y:S01]  /*0c50*/  IMAD.MOV.U32 R22, RZ, RZ, RZ ;  /* 0x000000ffff167224 */ /* 0x000fe200078e00ff */
[----:B------:R-:W-:Y:S01]  /*0c60*/  UIADD3 UR43, UPT, UPT, UR20, -0x1, URZ ;  /* 0xffffffff142b7890 */ /* 0x000fe2000fffe0ff */
[----:B------:R-:W-:Y:S01]  /*0c70*/  IMAD.U32 R18, RZ, RZ, UR5 ;  /* 0x00000005ff127e24 */ /* 0x000fe2000f8e00ff */
[----:B------:R-:W-:Y:S01]  /*0c80*/  UMOV UR5, UR11 ;  /* 0x0000000b00057c82 */ /* 0x000fe20008000000 */
[----:B------:R-:W-:Y:S01]  /*0c90*/  IMAD.HI.U32 R16, R4, -0x2daee0ad, RZ ;  /* 0xd2511f5304107827 */ /* 0x000fe200078e00ff */
[----:B------:R-:W-:-:S02]  /*0ca0*/  UMOV UR6, UR11 ;  /* 0x0000000b00067c82 */ /* 0x000fc40008000000 */
[----:B------:R-:W-:Y:S01]  /*0cb0*/  LOP3.LUT R15, R15, UR22, R18, 0x96, !PT ;  /* 0x000000160f0f7c12 */ /* 0x000fe2000f8e9612 */
[----:B------:R-:W-:Y:S01]  /*0cc0*/  IMAD R18, R4, -0x2daee0ad, RZ ;  /* 0xd2511f5304127824 */ /* 0x000fe200078e02ff */
[----:B------:R-:W-:Y:S01]  /*0cd0*/  LOP3.LUT R16, R16, UR23, RZ, 0x3c, !PT ;  /* 0x0000001710107c12 */ /* 0x000fe2000f8e3cff */
[----:B------:R-:W-:Y:S01]  /*0ce0*/  IMAD.U32 R19, RZ, RZ, UR4 ;  /* 0x00000004ff137e24 */ /* 0x000fe2000f8e00ff */
[----:B------:R-:W-:Y:S01]  /*0cf0*/  UMOV UR4, URZ ;  /* 0x000000ff00047c82 */ /* 0x000fe20008000000 */
[----:B------:R-:W-:-:S04]  /*0d00*/  IMAD.HI.U32 R17, R15, -0x2daee0ad, RZ ;  /* 0xd2511f530f117827 */ /* 0x000fc800078e00ff */
[----:B------:R-:W-:Y:S01]  /*0d10*/  IMAD.HI.U32 R4, R16, -0x326172a9, RZ ;  /* 0xcd9e8d5710047827 */ /* 0x000fe200078e00ff */
[----:B------:R-:W-:-:S03]  /*0d20*/  LOP3.LUT R17, R18, UR25, R17, 0x96, !PT ;  /* 0x0000001912117c12 */ /* 0x000fc6000f8e9611 */
[----:B------:R-:W-:Y:S01]  /*0d30*/  IMAD R16, R16, -0x326172a9, RZ ;  /* 0xcd9e8d5710107824 */ /* 0x000fe200078e02ff */
[----:B------:R-:W-:Y:S01]  /*0d40*/  LOP3.LUT R4, R19, UR24, R4, 0x96, !PT ;  /* 0x0000001813047c12 */ /* 0x000fe2000f8e9604 */
[----:B------:R-:W-:Y:S02]  /*0d50*/  IMAD R19, R15, -0x2daee0ad, RZ ;  /* 0xd2511f530f137824 */ /* 0x000fe400078e02ff */
        /* <DEDUP_REMOVED lines=33> */
[----:B------:R-:W-:Y:S02]  /*0f70*/  HFMA2 R21, -RZ, RZ, 0, 0 ;  /* 0x00000000ff157431 */ /* 0x000fe400000001ff */
[----:B------:R-:W-:Y:S01]  /*0f80*/  IMAD R17, R17, -0x326172a9, RZ ;  /* 0xcd9e8d5711117824 */ /* 0x000fe200078e02ff */
[----:B------:R-:W-:Y:S01]  /*0f90*/  LOP3.LUT R19, R19, UR36, R4, 0x96, !PT ;  /* 0x0000002413137c12 */ /* 0x000fe2000f8e9604 */
[----:B------:R-:W-:Y:S02]  /*0fa0*/  IMAD R35, R15, -0x2daee0ad, RZ ;  /* 0xd2511f530f237824 */ /* 0x000fe400078e02ff */
[----:B------:R-:W-:Y:S01]  /*0fb0*/  FADD R15, R3, R2 ;  /* 0x00000002030f7221 */ /* 0x000fe20000000000 */
[----:B------:R-:W-:-:S04]  /*0fc0*/  IMAD.HI.U32 R16, R24, -0x326172a9, RZ ;  /* 0xcd9e8d5718107827 */ /* 0x000fc800078e00ff */
[----:B------:R-:W-:Y:S01]  /*0fd0*/  IMAD.WIDE.U32 R18, R19, -0x2daee0ad, RZ ;  /* 0xd2511f5313127825 */ /* 0x000fe200078e00ff */
[----:B------:R-:W-:-:S03]  /*0fe0*/  LOP3.LUT R16, R17, UR38, R16, 0x96, !PT ;  /* 0x0000002611107c12 */ /* 0x000fc6000f8e9610 */
[----:B------:R-:W-:Y:S01]  /*0ff0*/  IMAD.MOV.U32 R17, RZ, RZ, RZ ;  /* 0x000000ffff117224 */ /* 0x000fe200078e00ff */
[----:B------:R-:W-:Y:S01]  /*1000*/  LOP3.LUT R35, R35, UR39, R19, 0x96, !PT ;  /* 0x0000002723237c12 */ /* 0x000fe2000f8e9613 */
[----:B------:R-:W-:Y:S01]  /*1010*/  IMAD.MOV.U32 R20, RZ, RZ, R7 ;  /* 0x000000ffff147224 */ /* 0x000fe200078e0007 */
[----:B------:R-:W-:Y:S02]  /*1020*/  MOV R4, R18 ;  /* 0x0000001200047202 */ /* 0x000fe40000000f00 */
[----:B------:R-:W-:Y:S01]  /*1030*/  CS2R R18, SRZ ;  /* 0x0000000000127805 */ /* 0x000fe2000001ff00 */
[----:B------:R-:W-:Y:S02]  /*1040*/  IMAD.MOV.U32 R32, RZ, RZ, RZ ;  /* 0x000000ffff207224 */ /* 0x000fe400078e00ff */
[----:B------:R-:W-:-:S07]  /*1050*/  IMAD R24, R24, -0x326172a9, RZ ;  /* 0xcd9e8d5718187824 */ /* 0x000fce00078e02ff */
.L_x_282:
[----:B0-----:R-:W0:Y:S01]  /*1060*/  S2UR UR12, SR_CgaCtaId ;  /* 0x00000000000c79c3 */ /* 0x001e220000008800 */
[----:B------:R-:W-:Y:S01]  /*1070*/  UISETP.NE.AND UP0, UPT, UR6, UR11, UPT ;  /* 0x0000000b0600728c */ /* 0x000fe2000bf05270 */
[----:B------:R-:W-:Y:S01]  /*1080*/  BSSY B0, `(.L_x_12) ;  /* 0x00000e3000007945 */ /* 0x000fe20003800000 */
[----:B------:R-:W-:Y:S02]  /*1090*/  UMOV UR7, 0x400 ;  /* 0x0000040000077882 */ /* 0x000fe40000000000 */
[----:B0-----:R-:W-:-:S04]  /*10a0*/  ULEA UR7, UR12, UR7, 0x18 ;  /* 0x000000070c077291 */ /* 0x001fc8000f8ec0ff */
[----:B------:R-:W-:-:S04]  /*10b0*/  ULEA UR7, UR10, UR7, 0x2 ;  /* 0x000000070a077291 */ /* 0x000fc8000f8e10ff */
[----:B------:R-:W-:Y:S01]  /*10c0*/  ULEA UR12, UR11, UR7, 0x2 ;  /* 0x000000070b0c7291 */ /* 0x000fe2000f8e10ff */
[----:B-1--4-:R-:W-:Y:S11]  /*10d0*/  BRA.U UP0, `(.L_x_13) ;  /* 0x0000000d00747547 */ /* 0x012ff6000b800000 */
[----:B------:R-:W-:Y:S01]  /*10e0*/  ISETP.NE.AND P0, PT, R32, 0x1, PT ;  /* 0x000000012000780c */ /* 0x000fe20003f05270 */
[----:B------:R-:W-:Y:S01]  /*10f0*/  BSSY.RECONVERGENT B1, `(.L_x_14) ;  /* 0x0000047000017945 */ /* 0x000fe20003800200 */
[----:B------:R-:W-:Y:S02]  /*1100*/  HFMA2 R28, -RZ, RZ, 0, 1.1920928955078125e-07 ;  /* 0x00000002ff1c7431 */ /* 0x000fe400000001ff */
[----:B------:R-:W-:Y:S02]  /*1110*/  IMAD.MOV.U32 R2, RZ, RZ, R24 ;  /* 0x000000ffff027224 */ /* 0x000fe400078e0018 */
[----:B------:R-:W-:-:S07]  /*1120*/  IMAD.MOV.U32 R34, RZ, RZ, R4 ;  /* 0x000000ffff227224 */ /* 0x000fce00078e0004 */
[----:B------:R-:W-:Y:S05]  /*1130*/  @!P0 BRA `(.L_x_15) ;  /* 0x0000000400088947 */ /* 0x000fea0003800000 */
[----:B------:R-:W-:-:S13]  /*1140*/  ISETP.NE.AND P0, PT, R32, 0x3, PT ;  /* 0x000000032000780c */ /* 0x000fda0003f05270 */
[----:B------:R-:W-:Y:S05]  /*1150*/  @!P0 BRA `(.L_x_16) ;  /* 0x0000000000208947 */ /* 0x000fea0003800000 */
[----:B------:R-:W-:-:S13]  /*1160*/  ISETP.NE.AND P0, PT, R32, 0x2, PT ;  /* 0x000000022000780c */ /* 0x000fda0003f05270 */
[----:B------:R-:W-:Y:S01]  /*1170*/  @!P0 MOV R28, 0x3 ;  /* 0x00000003001c8802 */ /* 0x000fe20000000f00 */
[--C-:B------:R-:W-:Y:S01]  /*1180*/  @!P0 IMAD.MOV.U32 R34, RZ, RZ, R4.reuse ;  /* 0x000000ffff228224 */ /* 0x100fe200078e0004 */
[----:B------:R-:W-:Y:S01]  /*1190*/  @P0 IADD3 R28, PT, PT, R32, 0x1, RZ ;  /* 0x00000001201c0810 */ /* 0x000fe20007ffe0ff */
[----:B------:R-:W-:Y:S02]  /*11a0*/  @!P0 IMAD.MOV.U32 R2, RZ, RZ, R35 ;  /* 0x000000ffff028224 */ /* 0x000fe400078e0023 */
[----:B------:R-:W-:Y:S02]  /*11b0*/  @P0 IMAD.MOV.U32 R34, RZ, RZ, R4 ;  /* 0x000000ffff220224 */ /* 0x000fe400078e0004 */
[----:B------:R-:W-:Y:S01]  /*11c0*/  @P0 IMAD.MOV.U32 R2, RZ, RZ, R16 ;  /* 0x000000ffff020224 */ /* 0x000fe200078e0010 */
[----:B------:R-:W-:Y:S06]  /*11d0*/  BRA `(.L_x_15) ;  /* 0x0000000000e07947 */ /* 0x000fec0003800000 */
.L_x_16:
[----:B------:R-:W-:Y:S01]  /*11e0*/  IADD3 R18, PT, PT, R18, 0x1, RZ ;  /* 0x0000000112127810 */ /* 0x000fe20007ffe0ff */
[----:B------:R-:W-:Y:S03]  /*11f0*/  BSSY.RECONVERGENT B2, `(.L_x_17) ;  /* 0x000000c000027945 */ /* 0x000fe60003800200 */
[C---:B------:R-:W-:Y:S01]  /*1200*/  ISETP.NE.AND P0, PT, R18.reuse, RZ, PT ;  /* 0x000000ff1200720c */ /* 0x040fe20003f05270 */
[----:B------:R-:W-:-:S12]  /*1210*/  IMAD.WIDE.U32 R28, R18, -0x2daee0ad, RZ ;  /* 0xd2511f53121c7825 */ /* 0x000fd800078e00ff */
[----:B------:R-:W-:Y:S05]  /*1220*/  @P0 BRA `(.L_x_18) ;  /* 0x0000000000200947 */ /* 0x000fea0003800000 */
[----:B------:R-:W-:-:S05]  /*1230*/  VIADD R19, R19, 0x1 ;  /* 0x0000000113137836 */ /* 0x000fca0000000000 */
[----:B------:R-:W-:-:S13]  /*1240*/  ISETP.NE.AND P0, PT, R19, RZ, PT ;  /* 0x000000ff1300720c */ /* 0x000fda0003f05270 */
[----:B------:R-:W-:Y:S01]  /*1250*/  @!P0 VIADD R20, R20, 0x1 ;  /* 0x0000000114148836 */ /* 0x000fe20000000000 */
[----:B------:R-:W-:Y:S01]  /*1260*/  @!P0 IADD3 R2, PT, PT, R21, 0x1, RZ ;  /* 0x0000000115028810 */ /* 0x000fe20007ffe0ff */
[----:B------:R-:W-:-:S03]  /*1270*/  @!P0 IMAD.MOV.U32 R19, RZ, RZ, RZ ;  /* 0x000000ffff138224 */ /* 0x000fc600078e00ff */
[----:B------:R-:W-:-:S13]  /*1280*/  ISETP.NE.AND P1, PT, R20, RZ, !P0 ;  /* 0x000000ff1400720c */ /* 0x000fda0004725270 */
[----:B------:R-:W-:-:S05]  /*1290*/  @P1 IMAD.MOV R2, RZ, RZ, R21 ;  /* 0x000000ffff021224 */ /* 0x000fca00078e0215 */
[----:B------:R-:W-:-:S07]  /*12a0*/  @!P0 MOV R21, R2 ;  /* 0x0000000200158202 */ /* 0x000fce0000000f00 */
.L_x_18:
[----:B------:R-:W-:Y:S05]  /*12b0*/  BSYNC.RECONVERGENT B2 ;  /* 0x0000000000027941 */ /* 0x000fea0003800200 */
.L_x_17:
[----:B------:R-:W-:Y:S01]  /*12c0*/  IMAD.WIDE.U32 R2, R20, -0x326172a9, RZ ;  /* 0xcd9e8d5714027825 */ /* 0x000fe200078e00ff */
[----:B------:R-:W-:-:S04]  /*12d0*/  LOP3.LUT R30, R21, UR19, R29, 0x96, !PT ;  /* 0x00000013151e7c12 */ /* 0x000fc8000f8e961d */
[----:B------:R-:W-:Y:S01]  /*12e0*/  LOP3.LUT R32, R19, UR18, R3, 0x96, !PT ;  /* 0x0000001213207c12 */ /* 0x000fe2000f8e9603 */
[----:B------:R-:W-:-:S04]  /*12f0*/  IMAD.WIDE.U32 R30, R30, -0x326172a9, RZ ;  /* 0xcd9e8d571e1e7825 */ /* 0x000fc800078e00ff */
        /* <DEDUP_REMOVED lines=33> */
[----:B------:R-:W-:-:S03]  /*1510*/  LOP3.LUT R16, R28, UR38, R31, 0x96, !PT ;  /* 0x000000261c107c12 */ /* 0x000fc6000f8e961f */
[----:B------:R-:W-:Y:S02]  /*1520*/  HFMA2 R28, -RZ, RZ, 0, 0 ;  /* 0x00000000ff1c7431 */ /* 0x000fe400000001ff */
[----:B------:R-:W-:Y:S01]  /*1530*/  IMAD.MOV.U32 R24, RZ, RZ, R30 ;  /* 0x000000ffff187224 */ /* 0x000fe200078e001e */
[----:B------:R-:W-:Y:S01]  /*1540*/  LOP3.LUT R35, R2, UR39, R35, 0x96, !PT ;  /* 0x0000002702237c12 */ /* 0x000fe2000f8e9623 */
[----:B------:R-:W-:-:S07]  /*1550*/  IMAD.MOV.U32 R2, RZ, RZ, R4 ;  /* 0x000000ffff027224 */ /* 0x000fce00078e0004 */
.L_x_15:
[----:B------:R-:W-:Y:S05]  /*1560*/  BSYNC.RECONVERGENT B1 ;  /* 0x0000000000017941 */ /* 0x000fea0003800200 */
.L_x_14:
[----:B------:R-:W-:Y:S01]  /*1570*/  I2FP.F32.U32 R2, R2 ;  /* 0x0000000200027245 */ /* 0x000fe20000201000 */
[----:B------:R-:W-:Y:S01]  /*1580*/  IMAD.MOV.U32 R23, RZ, RZ, 0x2f800000 ;  /* 0x2f800000ff177424 */ /* 0x000fe200078e00ff */
[----:B------:R-:W-:-:S03]  /*1590*/  ISETP.GT.U32.AND P1, PT, R7, 0x1f, PT ;  /* 0x0000001f0700780c */ /* 0x000fc60003f24070 */
[----:B------:R-:W-:-:S05]  /*15a0*/  FFMA R2, R2, R23, 1.1641532182693481445e-10 ;  /* 0x2f00000002027423 */ /* 0x000fca0000000017 */
[----:B------:R-:W-:-:S13]  /*15b0*/  FSETP.GEU.AND P0, PT, |R2|, 1.175494350822287508e-38, PT ;  /* 0x008000000200780b */ /* 0x000fda0003f0e200 */
[----:B------:R-:W-:-:S04]  /*15c0*/  @!P0 FMUL R2, R2, 16777216 ;  /* 0x4b80000002028820 */ /* 0x000fc80000400000 */
[----:B------:R0:W1:Y:S02]  /*15d0*/  MUFU.LG2 R3, R2 ;  /* 0x0000000200037308 */ /* 0x0000640000000c00 */
[----:B0-----:R-:W-:-:S04]  /*15e0*/  SHF.R.U32.HI R2, RZ, 0x3, R7 ;  /* 0x00000003ff027819 */ /* 0x001fc80000011607 */
[----:B------:R-:W-:Y:S01]  /*15f0*/  LOP3.LUT R2, R2, 0x7c, RZ, 0xc0, !PT ;  /* 0x0000007c02027812 */ /* 0x000fe200078ec0ff */
[----:B-1----:R-:W-:-:S04]  /*1600*/  @!P0 FADD R3, R3, -24 ;  /* 0xc1c0000003038421 */ /* 0x002fc80000000000 */
[----:B------:R-:W-:-:S04]  /*1610*/  FMUL R3, R3, 0.69314718246459960938 ;  /* 0x3f31721803037820 */ /* 0x000fc80000400000 */
[----:B------:R-:W-:-:S04]  /*1620*/  FFMA R4, R0, R3, RZ ;  /* 0x0000000300047223 */ /* 0x000fc800000000ff */
[----:B------:R-:W-:-:S05]  /*1630*/  FADD R30, -R4, -RZ ;  /* 0x800000ff041e7221 */ /* 0x000fca0000000100 */
[----:B------:R-:W0:Y:S02]  /*1640*/  SHFL.UP PT, R3, R30, 0x1, RZ ;  /* 0x042000001e037989 */ /* 0x000e2400000e00ff */
[----:B0-----:R-:W-:Y:S01]  /*1650*/  FADD R29, -R4, R3 ;  /* 0x00000003041d7221 */ /* 0x001fe20000000100 */
[----:B------:R-:W-:-:S04]  /*1660*/  LOP3.LUT P0, R3, R7, 0x1f, RZ, 0xc0, !PT ;  /* 0x0000001f07037812 */ /* 0x000fc8000780c0ff */
[----:B------:R-:W-:Y:S02]  /*1670*/  FSEL R4, -R4, R29, !P0 ;  /* 0x0000001d04047208 */ /* 0x000fe40004000100 */
[----:B------:R-:W-:-:S03]  /*1680*/  ISETP.GE.U32.AND P0, PT, R3, 0x2, PT ;  /* 0x000000020300780c */ /* 0x000fc60003f06070 */
[----:B------:R-:W0:Y:S10]  /*1690*/  SHFL.UP PT, R29, R4, 0x2, RZ ;  /* 0x04400000041d7989 */ /* 0x000e3400000e00ff */
[----:B0-----:R-:W-:Y:S01]  /*16a0*/  @P0 FADD R4, R4, R29 ;  /* 0x0000001d04040221 */ /* 0x001fe20000000000 */
[----:B------:R-:W-:-:S04]  /*16b0*/  ISETP.GE.U32.AND P0, PT, R3, 0x4, PT ;  /* 0x000000040300780c */ /* 0x000fc80003f06070 */
[----:B------:R-:W0:Y:S09]  /*16c0*/  SHFL.UP PT, R29, R4, 0x4, RZ ;  /* 0x04800000041d7989 */ /* 0x000e3200000e00ff */
[----:B0-----:R-:W-:Y:S01]  /*16d0*/  @P0 FADD R4, R4, R29 ;  /* 0x0000001d04040221 */ /* 0x001fe20000000000 */
[----:B------:R-:W-:-:S04]  /*16e0*/  ISETP.GE.U32.AND P0, PT, R3, 0x8, PT ;  /* 0x000000080300780c */ /* 0x000fc80003f06070 */
[----:B------:R-:W0:Y:S09]  /*16f0*/  SHFL.UP PT, R29, R4, 0x8, RZ ;  /* 0x05000000041d7989 */ /* 0x000e3200000e00ff */
[----:B0-----:R-:W-:Y:S01]  /*1700*/  @P0 FADD R4, R4, R29 ;  /* 0x0000001d04040221 */ /* 0x001fe20000000000 */
[----:B------:R-:W-:-:S04]  /*1710*/  ISETP.NE.AND P0, PT, R3, 0x1f, PT ;  /* 0x0000001f0300780c */ /* 0x000fc80003f05270 */
[----:B------:R-:W0:Y:S02]  /*1720*/  SHFL.UP PT, R29, R4, 0x10, RZ ;  /* 0x06000000041d7989 */ /* 0x000e2400000e00ff */
[----:B0-----:R-:W-:-:S07]  /*1730*/  FADD R29, R4, R29 ;  /* 0x0000001d041d7221 */ /* 0x001fce0000000000 */
[----:B------:R0:W-:Y:S01]  /*1740*/  @!P0 STS [R2+UR13], R29 ;  /* 0x0000001d02008988 */ /* 0x0001e2000800080d */
[----:B------:R-:W-:Y:S01]  /*1750*/  BAR.SYNC.DEFER_BLOCKING 0x0 ;  /* 0x0000000000007b1d */ /* 0x000fe20000010000 */
[----:B------:R-:W-:-:S04]  /*1760*/  ISETP.GE.U32.AND P0, PT, R3, 0x10, PT ;  /* 0x000000100300780c */ /* 0x000fc80003f06070 */
[----:B------:R-:W-:Y:S01]  /*1770*/  FSEL R3, R4, R29, !P0 ;  /* 0x0000001d04037208 */ /* 0x000fe20004000000 */
[----:B------:R-:W-:Y:S08]  /*1780*/  @P1 BRA `(.L_x_19) ;  /* 0x0000000000601947 */ /* 0x000ff00003800000 */
[----:B------:R-:W-:Y:S01]  /*1790*/  USHF.R.U32.HI UR6, URZ, 0x5, UR11 ;  /* 0x00000005ff067899 */ /* 0x000fe2000801160b */
[----:B0-----:R-:W-:Y:S01]  /*17a0*/  IMAD.MOV.U32 R29, RZ, RZ, RZ ;  /* 0x000000ffff1d7224 */ /* 0x001fe200078e00ff */
[C---:B------:R-:W-:Y:S02]  /*17b0*/  ISETP.GE.U32.AND P1, PT, R7.reuse, 0x10, PT ;  /* 0x000000100700780c */ /* 0x040fe40003f26070 */
[C---:B------:R-:W-:Y:S02]  /*17c0*/  ISETP.GE.U32.AND P2, PT, R7.reuse, 0x8, PT ;  /* 0x000000080700780c */ /* 0x040fe40003f46070 */
[C---:B------:R-:W-:Y:S01]  /*17d0*/  ISETP.GE.U32.AND P0, PT, R7.reuse, UR6, PT ;  /* 0x0000000607007c0c */ /* 0x040fe2000bf06070 */
[----:B------:R-:W-:Y:S01]  /*17e0*/  UMOV UR6, 0xffffffff ;  /* 0xffffffff00067882 */ /* 0x000fe20000000000 */
[C---:B------:R-:W-:Y:S02]  /*17f0*/  ISETP.GE.U32.AND P3, PT, R7.reuse, 0x4, PT ;  /* 0x000000040700780c */ /* 0x040fe40003f66070 */
[----:B------:R-:W-:-:S02]  /*1800*/  ISETP.GE.U32.AND P4, PT, R7, 0x2, PT ;  /* 0x000000020700780c */ /* 0x000fc40003f86070 */
[----:B------:R-:W-:-:S07]  /*1810*/  ISETP.NE.AND P5, PT, R7, RZ, PT ;  /* 0x000000ff0700720c */ /* 0x000fce0003fa5270 */
[----:B------:R-:W-:-:S05]  /*1820*/  @!P0 LEA R4, R7, UR13, 0x2 ;  /* 0x0000000d07048c11 */ /* 0x000fca000f8e10ff */
[----:B------:R0:W1:Y:S01]  /*1830*/  @!P0 LDS R29, [R4] ;  /* 0x00000000041d8984 */ /* 0x0000620000000800 */
[----:B------:R-:W-:Y:S05]  /*1840*/  BRA.DIV UR6, `(.L_x_20) ;  /* 0x000000ea06047947 */ /* 0x000fea000b800000 */
[----:B01----:R-:W0:Y:S02]  /*1850*/  SHFL.UP PT, R4, R29, 0x1, RZ ;  /* 0x042000001d047989 */ /* 0x003e2400000e00ff */
[----:B0-----:R-:W-:-:S05]  /*1860*/  @P5 FADD R29, R4, R29 ;  /* 0x0000001d041d5221 */ /* 0x001fca0000000000 */
[----:B------:R-:W0:Y:S02]  /*1870*/  SHFL.UP PT, R4, R29, 0x2, RZ ;  /* 0x044000001d047989 */ /* 0x000e2400000e00ff */
[----:B0-----:R-:W-:-:S05]  /*1880*/  @P4 FADD R29, R29, R4 ;  /* 0x000000041d1d4221 */ /* 0x001fca0000000000 */
[----:B------:R-:W0:Y:S02]  /*1890*/  SHFL.UP PT, R4, R29, 0x4, RZ ;  /* 0x048000001d047989 */ /* 0x000e2400000e00ff */
[----:B0-----:R-:W-:-:S05]  /*18a0*/  @P3 FADD R29, R29, R4 ;  /* 0x000000041d1d3221 */ /* 0x001fca0000000000 */
[----:B------:R-:W0:Y:S02]  /*18b0*/  SHFL.UP PT, R4, R29, 0x8, RZ ;  /* 0x050000001d047989 */ /* 0x000e2400000e00ff */
[----:B0-----:R-:W-:-:S05]  /*18c0*/  @P2 FADD R29, R29, R4 ;  /* 0x000000041d1d2221 */ /* 0x001fca0000000000 */
[----:B------:R0:W1:Y:S02]  /*18d0*/  SHFL.UP PT, R4, R29, 0x10, RZ ;  /* 0x060000001d047989 */ /* 0x00006400000e00ff */
.L_x_289:
[----:B01----:R-:W-:Y:S01]  /*18e0*/  @P1 FADD R29, R29, R4 ;  /* 0x000000041d1d1221 */ /* 0x003fe20000000000 */
[----:B------:R-:W-:-:S05]  /*18f0*/  @!P0 LEA R4, R7, UR13, 0x2 ;  /* 0x0000000d07048c11 */ /* 0x000fca000f8e10ff */
[----:B------:R1:W-:Y:S02]  /*1900*/  @!P0 STS [R4], R29 ;  /* 0x0000001d04008388 */ /* 0x0003e40000000800 */
.L_x_19:
[----:B------:R-:W-:Y:S05]  /*1910*/  WARPSYNC.ALL ;  /* 0x0000000000007948 */ /* 0x000fea0003800000 */
[----:B------:R-:W-:Y:S01]  /*1920*/  BAR.SYNC.DEFER_BLOCKING 0x0 ;  /* 0x0000000000007b1d */ /* 0x000fe20000010000 */
[C---:B------:R-:W-:Y:S01]  /*1930*/  ISETP.GE.U32.AND P0, PT, R7.reuse, 0x20, PT ;  /* 0x000000200700780c */ /* 0x040fe20003f06070 */
[----:B------:R-:W-:Y:S01]  /*1940*/  HFMA2 R32, -RZ, RZ, 0, 1.1920928955078125e-07 ;  /* 0x00000002ff207431 */ /* 0x000fe200000001ff */
[----:B------:R-:W-:Y:S01]  /*1950*/  LEA R30, R7, UR7, 0x2 ;  /* 0x00000007071e7c11 */ /* 0x000fe2000f8e10ff */
[----:B01----:R-:W-:Y:S02]  /*1960*/  IMAD.MOV.U32 R29, RZ, RZ, R24 ;  /* 0x000000ffff1d7224 */ /* 0x003fe400078e0018 */
[----:B------:R-:W-:Y:S01]  /*1970*/  BSSY.RECONVERGENT B1, `(.L_x_21) ;  /* 0x000004b000017945 */ /* 0x000fe20003800200 */
[----:B------:R-:W-:-:S07]  /*1980*/  IMAD.MOV.U32 R4, RZ, RZ, R34 ;  /* 0x000000ffff047224 */ /* 0x000fce00078e0022 */
[----:B------:R-:W0:Y:S02]  /*1990*/  @P0 LDS R2, [R2+UR13+-0x4] ;  /* 0xfffffc0d02020984 */ /* 0x000e240008000800 */
[----:B0-----:R-:W-:Y:S01]  /*19a0*/  @P0 FADD R3, R3, R2 ;  /* 0x0000000203030221 */ /* 0x001fe20000000000 */
[----:B------:R-:W-:-:S03]  /*19b0*/  ISETP.NE.AND P0, PT, R28, 0x1, PT ;  /* 0x000000011c00780c */ /* 0x000fc60003f05270 */
[----:B------:R-:W-:-:S05]  /*19c0*/  FADD R3, R14, R3 ;  /* 0x000000030e037221 */ /* 0x000fca0000000000 */
[----:B------:R0:W-:Y:S05]  /*19d0*/  STS [R30], R3 ;  /* 0x000000031e007388 */ /* 0x0001ea0000000800 */
        /* <DEDUP_REMOVED lines=11> */
.L_x_23:
        /* <DEDUP_REMOVED lines=13> */
.L_x_25:
[----:B------:R-:W-:Y:S05]  /*1b60*/  BSYNC.RECONVERGENT B2 ;  /* 0x0000000000027941 */ /* 0x000fea0003800200 */
.L_x_24:
[----:B0-----:R-:W-:Y:S01]  /*1b70*/  IMAD.WIDE.U32 R2, R20, -0x326172a9, RZ ;  /* 0xcd9e8d5714027825 */ /* 0x001fe200078e00ff */
        /* <DEDUP_REMOVED lines=33> */
[----:B------:R-:W-:Y:S01]  /*1d90*/  IMAD.MOV.U32 R32, RZ, RZ, RZ ;  /* 0x000000ffff207224 */ /* 0x000fe200078e00ff */
[----:B------:R-:W-:Y:S01]  /*1da0*/  LOP3.LUT R28, R30, UR36, R37, 0x96, !PT ;  /* 0x000000241e1c7c12 */ /* 0x000fe2000f8e9625 */
[----:B------:R-:W-:-:S04]  /*1db0*/  IMAD.WIDE.U32 R30, R31, -0x326172a9, RZ ;  /* 0xcd9e8d571f1e7825 */ /* 0x000fc800078e00ff */
[----:B------:R-:W-:Y:S01]  /*1dc0*/  IMAD.WIDE.U32 R28, R28, -0x2daee0ad, RZ ;  /* 0xd2511f531c1c7825 */ /* 0x000fe200078e00ff */
[----:B------:R-:W-:-:S03]  /*1dd0*/  LOP3.LUT R16, R36, UR38, R31, 0x96, !PT ;  /* 0x0000002624107c12 */ /* 0x000fc6000f8e961f */
[----:B------:R-:W-:Y:S01]  /*1de0*/  IMAD.MOV.U32 R24, RZ, RZ, R30 ;  /* 0x000000ffff187224 */ /* 0x000fe200078e001e */
[----:B------:R-:W-:Y:S01]  /*1df0*/  LOP3.LUT R35, R2, UR39, R29, 0x96, !PT ;  /* 0x0000002702237c12 */ /* 0x000fe2000f8e961d */
[----:B------:R-:W-:Y:S01]  /*1e00*/  IMAD.MOV.U32 R4, RZ, RZ, R28 ;  /* 0x000000ffff047224 */ /* 0x000fe200078e001c */
[----:B------:R-:W-:-:S07]  /*1e10*/  MOV R29, R34 ;  /* 0x00000022001d7202 */ /* 0x000fce0000000f00 */
.L_x_22:
[----:B------:R-:W-:Y:S05]  /*1e20*/  BSYNC.RECONVERGENT B1 ;  /* 0x0000000000017941 */ /* 0x000fea0003800200 */
.L_x_21:
[----:B------:R-:W-:Y:S01]  /*1e30*/  BAR.SYNC.DEFER_BLOCKING 0x0 ;  /* 0x0000000000007b1d */ /* 0x000fe20000010000 */
[----:B------:R-:W-:-:S05]  /*1e40*/  I2FP.F32.U32 R2, R29 ;  /* 0x0000001d00027245 */ /* 0x000fca0000201000 */
[----:B------:R-:W-:Y:S01]  /*1e50*/  FFMA R2, R2, R23, 1.1641532182693481445e-10 ;  /* 0x2f00000002027423 */ /* 0x000fe20000000017 */
[----:B------:R-:W-:-:S03]  /*1e60*/  UMOV UR6, URZ ;  /* 0x000000ff00067c82 */ /* 0x000fc60008000000 */
[----:B------:R-:W-:-:S06]  /*1e70*/  FMUL R2, R2, UR17 ;  /* 0x0000001102027c20 */ /* 0x000fcc0008400000 */
[----:B------:R-:W1:Y:S01]  /*1e80*/  F2I.TRUNC.NTZ R2, R2 ;  /* 0x0000000200027305 */ /* 0x000e62000020f100 */
[----:B------:R-:W2:Y:S01]  /*1e90*/  LDS R14, [UR12+-0x4] ;  /* 0xfffffc0cff0e7984 */ /* 0x000ea20008000800 */
[----:B-1----:R-:W-:-:S07]  /*1ea0*/  VIMNMX R23, PT, PT, R2, UR43, PT ;  /* 0x0000002b02177c48 */ /* 0x002fce000bfe0100 */
.L_x_13:
[----:B------:R-:W-:Y:S05]  /*1eb0*/  BSYNC B0 ;  /* 0x0000000000007941 */ /* 0x000fea0003800000 */
.L_x_12:
[----:B------:R-:W-:-:S09]  /*1ec0*/  UISETP.NE.AND UP0, UPT, UR5, UR11, UPT ;  /* 0x0000000b0500728c */ /* 0x000fd2000bf05270 */
[----:B------:R-:W-:Y:S05]  /*1ed0*/  BRA.U UP0, `(.L_x_26) ;  /* 0x0000000100607547 */ /* 0x000fea000b800000 */
[----:B------:R-:W1:Y:S01]  /*1ee0*/  LDC R2, c[0x0][0x360] ;  /* 0x0000d800ff027b82 */ /* 0x000e620000000800 */
[----:B0-----:R-:W-:Y:S01]  /*1ef0*/  IMAD.U32 R3, RZ, RZ, UR42 ;  /* 0x0000002aff037e24 */ /* 0x001fe2000f8e00ff */
[----:B------:R-:W-:Y:S04]  /*1f00*/  BSSY.RECONVERGENT B0, `(.L_x_27) ;  /* 0x0000012000007945 */ /* 0x000fe80003800200 */
[----:B-1----:R-:W-:-:S04]  /*1f10*/  VIADDMNMX.U32 R2, R3, -UR21, R2, PT ;  /* 0x8000001503027c46 */ /* 0x002fc8000b800002 */
[----:B------:R-:W-:-:S13]  /*1f20*/  R2UR UR4, R2 ;  /* 0x00000000020472ca */ /* 0x000fda00000e0000 */
[----:B------:R-:W-:-:S13]  /*1f30*/  ISETP.GE.U32.AND P0, PT, R7, UR4, PT ;  /* 0x0000000407007c0c */ /* 0x000fda000bf06070 */
[----:B------:R-:W-:Y:S05]  /*1f40*/  @P0 BRA `(.L_x_28) ;  /* 0x0000000000280947 */ /* 0x000fea0003800000 */
[----:B------:R-:W0:Y:S01]  /*1f50*/  LDC.64 R28, c[0x0][0x3b0] ;  /* 0x0000ec00ff1c7b82 */ /* 0x000e220000000a00 */
[----:B------:R-:W-:-:S07]  /*1f60*/  IADD3 R25, PT, PT, R7, UR21, RZ ;  /* 0x0000001507197c10 */ /* 0x000fce000fffe0ff */
[----:B------:R-:W1:Y:S01]  /*1f70*/  LDC.64 R2, c[0x0][0x3c0] ;  /* 0x0000f000ff027b82 */ /* 0x000e620000000a00 */
[----:B0-----:R-:W-:-:S06]  /*1f80*/  IMAD.WIDE.U32 R28, R25, 0x4, R28 ;  /* 0x00000004191c7825 */ /* 0x001fcc00078e001c */
[----:B------:R-:W3:Y:S01]  /*1f90*/  LDG.E R28, desc[UR14][R28.64] ;  /* 0x0000000e1c1c7981 */ /* 0x000ee2000c1e1900 */
[----:B-1----:R-:W-:-:S05]  /*1fa0*/  IMAD.WIDE.U32 R2, R25, 0x4, R2 ;  /* 0x0000000419027825 */ /* 0x002fca00078e0002 */
[----:B------:R0:W4:Y:S01]  /*1fb0*/  LDG.E R25, desc[UR14][R2.64] ;  /* 0x0000000e02197981 */ /* 0x000122000c1e1900 */
[----:B------:R-:W-:-:S05]  /*1fc0*/  LEA R31, R7, UR12, 0x2 ;  /* 0x0000000c071f7c11 */ /* 0x000fca000f8e10ff */
[----:B---3--:R0:W-:Y:S01]  /*1fd0*/  STS [R31], R28 ;  /* 0x0000001c1f007388 */ /* 0x0081e20000000800 */
[----:B------:R-:W-:Y:S05]  /*1fe0*/  BRA `(.L_x_29) ;  /* 0x00000000000c7947 */ /* 0x000fea0003800000 */
.L_x_28:
[----:B------:R-:W-:Y:S01]  /*1ff0*/  LEA R3, R7, UR12, 0x2 ;  /* 0x0000000c07037c11 */ /* 0x000fe2000f8e10ff */
[----:B------:R-:W-:-:S05]  /*2000*/  IMAD.MOV.U32 R2, RZ, RZ, 0x60ad78ec ;  /* 0x60ad78ecff027424 */ /* 0x000fca00078e00ff */
[----:B------:R1:W-:Y:S02]  /*2010*/  STS [R3], R2 ;  /* 0x0000000203007388 */ /* 0x0003e40000000800 */
.L_x_29:
[----:B------:R-:W-:Y:S05]  /*2020*/  BSYNC.RECONVERGENT B0 ;  /* 0x0000000000007941 */ /* 0x000fea0003800200 */
.L_x_27:
[----:B------:R-:W-:Y:S01]  /*2030*/  BAR.SYNC.DEFER_BLOCKING 0x0 ;  /* 0x0000000000007b1d */ /* 0x000fe20000010000 */
[----:B------:R-:W-:-:S05]  /*2040*/  UIADD3 UR21, UPT, UPT, UR21, UR4, URZ ;  /* 0x0000000415157290 */ /* 0x000fca000fffe0ff */
[----:B------:R-:W-:-:S07]  /*2050*/  UMOV UR5, URZ ;  /* 0x000000ff00057c82 */ /* 0x000fce0008000000 */
.L_x_26:
[----:B------:R-:W-:-:S04]  /*2060*/  UISETP.LT.U32.AND UP0, UPT, UR5, UR6, UPT ;  /* 0x000000060500728c */ /* 0x000fc8000bf01070 */
[----:B------:R-:W-:-:S04]  /*2070*/  USEL UR7, UR5, UR6, !UP0 ;  /* 0x0000000605077287 */ /* 0x000fc8000c000000 */
[----:B------:R-:W-:-:S09]  /*2080*/  UISETP.GE.U32.AND UP0, UPT, UR7, UR11, UPT ;  /* 0x0000000b0700728c */ /* 0x000fd2000bf06070 */
[----:B------:R-:W-:Y:S05]  /*2090*/  BRA.U UP0, `(.L_x_30) ;  /* 0x000000dd008c7547 */ /* 0x000fea000b800000 */
[----:B0-----:R-:W-:Y:S01]  /*20a0*/  LEA R28, R23, UR13, 0x1 ;  /* 0x0000000d171c7c11 */ /* 0x001fe2000f8e08ff */
[----:B------:R-:W-:-:S06]  /*20b0*/  UMOV UR12, UR6 ;  /* 0x00000006000c7c82 */ /* 0x000fcc0008000000 */
.L_x_281:
[----:B0-----:R-:W0:Y:S01]  /*20c0*/  S2UR UR7, SR_CgaCtaId ;  /* 0x00000000000779c3 */ /* 0x001e220000008800 */
[----:B------:R-:W-:Y:S02]  /*20d0*/  UMOV UR6, 0x400 ;  /* 0x0000040000067882 */ /* 0x000fe40000000000 */
[----:B0-----:R-:W-:-:S04]  /*20e0*/  ULEA UR6, UR7, UR6, 0x18 ;  /* 0x0000000607067291 */ /* 0x001fc8000f8ec0ff */
[----:B------:R-:W-:-:S04]  /*20f0*/  ULEA UR6, UR10, UR6, 0x2 ;  /* 0x000000060a067291 */ /* 0x000fc8000f8e10ff */
[----:B------:R-:W-:Y:S02]  /*2100*/  ULEA UR7, UR12, UR6, 0x2 ;  /* 0x000000060c077291 */ /* 0x000fe4000f8e10ff */
[----:B------:R-:W-:-:S04]  /*2110*/  ULEA UR6, UR11, UR6, 0x2 ;  /* 0x000000060b067291 */ /* 0x000fc8000f8e10ff */
[----:B------:R-:W-:-:S03]  /*2120*/  ULEA UR6, UR5, UR6, 0x2 ;  /* 0x0000000605067291 */ /* 0x000fc6000f8e10ff */
[----:B-1----:R-:W0:Y:S06]  /*2130*/  LDS R2, [UR7] ;  /* 0x00000007ff027984 */ /* 0x002e2c0008000800 */
[----:B------:R-:W1:Y:S02]  /*2140*/  LDS R3, [UR6] ;  /* 0x00000006ff037984 */ /* 0x000e640008000800 */
[----:B------:R-:W0:Y:S02]  /*2150*/  LDCU UR6, c[0x0][0x42c] ;  /* 0x00008580ff0677ac */ /* 0x000e240008000800 */
[----:B0-----:R-:W-:Y:S01]  /*2160*/  FSETP.GT.AND P0, PT, R2, UR6, PT ;  /* 0x0000000602007c0b */ /* 0x001fe2000bf04000 */
[----:B------:R-:W-:-:S03]  /*2170*/  UMOV UR6, UR11 ;  /* 0x0000000b00067c82 */ /* 0x000fc60008000000 */
[----:B------:R-:W-:Y:S02]  /*2180*/  FSEL R2, R2, 1.00000002004087734272e+20, !P0 ;  /* 0x60ad78ec02027808 */ /* 0x000fe40004000000 */
[----:B-1----:R-:W-:Y:S02]  /*2190*/  R2UR UR44, R3 ;  /* 0x00000000032c72ca */ /* 0x002fe400000e0000 */
[----:B------:R-:W-:-:S11]  /*21a0*/  R2UR UR7, R2 ;  /* 0x00000000020772ca */ /* 0x000fd600000e0000 */
[----:B------:R-:W-:Y:S02]  /*21b0*/  IMAD.U32 R2, RZ, RZ, UR44 ;  /* 0x0000002cff027e24 */ /* 0x000fe4000f8e00ff */
[----:B------:R-:W-:-:S03]  /*21c0*/  MOV R3, UR7 ;  /* 0x0000000700037c02 */ /* 0x000fc60008000f00 */
[----:B------:R-:W-:Y:S02]  /*21d0*/  FSETP.GE.AND P0, PT, R2, 9.99999998050644787200e+18, PT ;  /* 0x5f0ac7230200780b */ /* 0x000fe40003f06000 */
[----:B------:R-:W-:-:S13]  /*21e0*/  FSETP.GE.AND P1, PT, R3, 9.99999998050644787200e+18, PT ;  /* 0x5f0ac7230300780b */ /* 0x000fda0003f26000 */
[----:B------:R-:W-:Y:S05]  /*21f0*/  @P0 BRA P1, `(.L_x_30) ;  /* 0x000000dc00340947 */ /* 0x000fea0000800000 */
[----:B------:R-:W-:-:S05]  /*2200*/  IMAD.U32 R2, RZ, RZ, UR44 ;  /* 0x0000002cff027e24 */ /* 0x000fca000f8e00ff */
[----:B------:R-:W-:-:S13]  /*2210*/  FSETP.GEU.AND P0, PT, R2, UR7, PT ;  /* 0x0000000702007c0b */ /* 0x000fda000bf0e000 */
[----:B------:R-:W-:Y:S05]  /*2220*/  @P0 BRA `(.L_x_31) ;  /* 0x0000006800fc0947 */ /* 0x000fea0003800000 */
[----:B------:R-:W-:Y:S01]  /*2230*/  ISETP.NE.AND P0, PT, R7, UR5, PT ;  /* 0x0000000507007c0c */ /* 0x000fe2000bf05270 */
[----:B------:R-:W-:-:S12]  /*2240*/  BSSY.RECONVERGENT B0, `(.L_x_32) ;  /* 0x00006bb000007945 */ /* 0x000fd80003800200 */
[----:B------:R-:W-:Y:S05]  /*2250*/  @P0 BRA `(.L_x_33) ;  /* 0x0000006800e40947 */ /* 0x000fea0003800000 */
[----:B------:R-:W-:Y:S01]  /*2260*/  ISETP.NE.AND P0, PT, R32, 0x1, PT ;  /* 0x000000012000780c */ /* 0x000fe20003f05270 */
[----:B------:R-:W-:Y:S01]  /*2270*/  BSSY.RECONVERGENT B1, `(.L_x_34) ;  /* 0x0000047000017945 */ /* 0x000fe20003800200 */
[----:B------:R-:W-:Y:S01]  /*2280*/  IMAD.MOV.U32 R39, RZ, RZ, 0x2 ;  /* 0x00000002ff277424 */ /* 0x000fe200078e00ff */
[----:B------:R-:W-:Y:S01]  /*2290*/  MOV R2, R24 ;  /* 0x0000001800027202 */ /* 0x000fe20000000f00 */
[----:B------:R-:W-:-:S09]  /*22a0*/  IMAD.MOV.U32 R40, RZ, RZ, R4 ;  /* 0x000000ffff287224 */ /* 0x000fd200078e0004 */
[----:B------:R-:W-:Y:S05]  /*22b0*/  @!P0 BRA `(.L_x_35) ;  /* 0x0000000400088947 */ /* 0x000fea0003800000 */
[----:B------:R-:W-:-:S13]  /*22c0*/  ISETP.NE.AND P0, PT, R32, 0x3, PT ;  /* 0x000000032000780c */ /* 0x000fda0003f05270 */
[----:B------:R-:W-:Y:S05]  /*22d0*/  @!P0 BRA `(.L_x_36) ;  /* 0x0000000000208947 */ /* 0x000fea0003800000 */
[----:B------:R-:W-:-:S13]  /*22e0*/  ISETP.NE.AND P0, PT, R32, 0x2, PT ;  /* 0x000000022000780c */ /* 0x000fda0003f05270 */
[----:B------:R-:W-:Y:S01]  /*22f0*/  @!P0 IMAD.MOV.U32 R39, RZ, RZ, 0x3 ;  /* 0x00000003ff278424 */ /* 0x000fe200078e00ff */
[-C--:B------:R-:W-:Y:S01]  /*2300*/  @!P0 MOV R40, R4.reuse ;  /* 0x0000000400288202 */ /* 0x080fe20000000f00 */
[----:B------:R-:W-:Y:S01]  /*2310*/  @!P0 IMAD.MOV.U32 R2, RZ, RZ, R35 ;  /* 0x000000ffff028224 */ /* 0x000fe200078e0023 */
[----:B------:R-:W-:Y:S01]  /*2320*/  @P0 MOV R40, R4 ;  /* 0x0000000400280202 */ /* 0x000fe20000000f00 */
[----:B------:R-:W-:Y:S02]  /*2330*/  @P0 VIADD R39, R32, 0x1 ;  /* 0x0000000120270836 */ /* 0x000fe40000000000 */
[----:B------:R-:W-:Y:S01]  /*2340*/  @P0 IMAD.MOV.U32 R2, RZ, RZ, R16 ;  /* 0x000000ffff020224 */ /* 0x000fe200078e0010 */
[----:B------:R-:W-:Y:S06]  /*2350*/  BRA `(.L_x_35) ;  /* 0x0000000000e07947 */ /* 0x000fec0003800000 */
.L_x_36:
[----:B------:R-:W-:Y:S01]  /*2360*/  VIADD R18, R18, 0x1 ;  /* 0x0000000112127836 */ /* 0x000fe20000000000 */
[----:B------:R-:W-:Y:S03]  /*2370*/  BSSY.RECONVERGENT B2, `(.L_x_37) ;  /* 0x000000c000027945 */ /* 0x000fe60003800200 */
[C---:B------:R-:W-:Y:S01]  /*2380*/  IMAD.WIDE.U32 R32, R18.reuse, -0x2daee0ad, RZ ;  /* 0xd2511f5312207825 */ /* 0x040fe200078e00ff */
[----:B------:R-:W-:-:S13]  /*2390*/  ISETP.NE.AND P0, PT, R18, RZ, PT ;  /* 0x000000ff1200720c */ /* 0x000fda0003f05270 */
[----:B------:R-:W-:Y:S05]  /*23a0*/  @P0 BRA `(.L_x_38) ;  /* 0x0000000000200947 */ /* 0x000fea0003800000 */
[----:B------:R-:W-:-:S04]  /*23b0*/  IADD3 R19, PT, PT, R19, 0x1, RZ ;  /* 0x0000000113137810 */ /* 0x000fc80007ffe0ff */
[----:B------:R-:W-:-:S13]  /*23c0*/  ISETP.NE.AND P0, PT, R19, RZ, PT ;  /* 0x000000ff1300720c */ /* 0x000fda0003f05270 */
[----:B------:R-:W-:Y:S02]  /*23d0*/  @!P0 VIADD R20, R20, 0x1 ;  /* 0x0000000114148836 */ /* 0x000fe40000000000 */
[----:B------:R-:W-:Y:S02]  /*23e0*/  @!P0 VIADD R2, R21, 0x1 ;  /* 0x0000000115028836 */ /* 0x000fe40000000000 */
[----:B------:R-:W-:Y:S01]  /*23f0*/  @!P0 IMAD.MOV.U32 R19, RZ, RZ, RZ ;  /* 0x000000ffff138224 */ /* 0x000fe200078e00ff */
[----:B------:R-:W-:-:S13]  /*2400*/  ISETP.NE.AND P1, PT, R20, RZ, !P0 ;  /* 0x000000ff1400720c */ /* 0x000fda0004725270 */
[----:B------:R-:W-:-:S05]  /*2410*/  @P1 IADD3 R2, PT, PT, R21, RZ, RZ ;  /* 0x000000ff15021210 */ /* 0x000fca0007ffe0ff */
[----:B------:R-:W-:-:S07]  /*2420*/  @!P0 IMAD.MOV.U32 R21, RZ, RZ, R2 ;  /* 0x000000ffff158224 */ /* 0x000fce00078e0002 */
.L_x_38:
[----:B------:R-:W-:Y:S05]  /*2430*/  BSYNC.RECONVERGENT B2 ;  /* 0x0000000000027941 */ /* 0x000fea0003800200 */
.L_x_37:
[----:B------:R-:W-:Y:S01]  /*2440*/  IMAD.WIDE.U32 R2, R20, -0x326172a9, RZ ;  /* 0xcd9e8d5714027825 */ /* 0x000fe200078e00ff */
[----:B------:R-:W-:-:S03]  /*2450*/  LOP3.LUT R30, R21, UR19, R33, 0x96, !PT ;  /* 0x00000013151e7c12 */ /* 0x000fc6000f8e9621 */
[----:B------:R-:W-:Y:S01]  /*2460*/  IMAD.MOV.U32 R39, RZ, RZ, RZ ;  /* 0x000000ffff277224 */ /* 0x000fe200078e00ff */
        /* <DEDUP_REMOVED lines=35> */
[----:B------:R-:W-:Y:S02]  /*26a0*/  LOP3.LUT R16, R32, UR38, R31, 0x96, !PT ;  /* 0x0000002620107c12 */ /* 0x000fe4000f8e961f */
[----:B------:R-:W-:Y:S02]  /*26b0*/  MOV R24, R30 ;  /* 0x0000001e00187202 */ /* 0x000fe40000000f00 */
[----:B------:R-:W-:Y:S01]  /*26c0*/  LOP3.LUT R35, R2, UR39, R41, 0x96, !PT ;  /* 0x0000002702237c12 */ /* 0x000fe2000f8e9629 */
[----:B------:R-:W-:-:S07]  /*26d0*/  IMAD.MOV.U32 R2, RZ, RZ, R4 ;  /* 0x000000ffff027224 */ /* 0x000fce00078e0004 */
.L_x_35:
[----:B------:R-:W-:Y:S05]  /*26e0*/  BSYNC.RECONVERGENT B1 ;  /* 0x0000000000017941 */ /* 0x000fea0003800200 */
.L_x_34:
[----:B----4-:R-:W-:Y:S01]  /*26f0*/  LEA R29, R25, UR13, 0x1 ;  /* 0x0000000d191d7c11 */ /* 0x010fe2000f8e08ff */
[----:B------:R-:W-:Y:S01]  /*2700*/  BSSY.RECONVERGENT B1, `(.L_x_39) ;  /* 0x0000669000017945 */ /* 0x000fe20003800200 */
[----:B------:R-:W-:Y:S01]  /*2710*/  HFMA2 R37, -RZ, RZ, 0, 0 ;  /* 0x00000000ff257431 */ /* 0x000fe200000001ff */
[----:B------:R-:W-:Y:S02]  /*2720*/  CS2R R30, SRZ ;  /* 0x00000000001e7805 */ /* 0x000fe4000001ff00 */
[----:B------:R-:W0:Y:S02]  /*2730*/  LDS.U16 R3, [R29+0x90] ;  /* 0x000090001d037984 */ /* 0x000e240000000400 */
[----:B0-----:R-:W-:-:S05]  /*2740*/  HADD2.F32 R4, -RZ, R3.H0_H0 ;  /* 0x20000003ff047230 */ /* 0x001fca0000004100 */
[----:B------:R-:W-:-:S05]  /*2750*/  FFMA R4, R15, 0.5, R4 ;  /* 0x3f0000000f047823 */ /* 0x000fca0000000004 */
[----:B------:R-:W-:-:S13]  /*2760*/  FSETP.LEU.AND P0, PT, R4, UR44, PT ;  /* 0x0000002c04007c0b */ /* 0x000fda000bf0b000 */
[----:B------:R-:W-:Y:S05]  /*2770*/  @!P0 BRA `(.L_x_40) ;  /* 0x0000006400848947 */ /* 0x000fea0003800000 */
[----:B------:R-:W-:Y:S01]  /*2780*/  FADD R3, -R4, UR44 ;  /* 0x0000002c04037e21 */ /* 0x000fe20008000100 */
[----:B------:R-:W-:-:S03]  /*2790*/  I2FP.F32.U32 R2, R2 ;  /* 0x0000000200027245 */ /* 0x000fc60000201000 */
[----:B------:R-:W-:-:S04]  /*27a0*/  FMUL R3, R3, UR41 ;  /* 0x0000002903037c20 */ /* 0x000fc80008400000 */
[----:B------:R-:W-:Y:S01]  /*27b0*/  FMUL R4, R3, -1.4426950216293334961 ;  /* 0xbfb8aa3b03047820 */ /* 0x000fe20000400000 */
[----:B------:R-:W-:-:S04]  /*27c0*/  IMAD.MOV.U32 R3, RZ, RZ, 0x2f800000 ;  /* 0x2f800000ff037424 */ /* 0x000fc800078e00ff */
[----:B------:R-:W-:Y:S01]  /*27d0*/  FSETP.GEU.AND P0, PT, R4, -126, PT ;  /* 0xc2fc00000400780b */ /* 0x000fe20003f0e000 */
[----:B------:R-:W-:-:S12]  /*27e0*/  FFMA R33, R2, R3, 1.1641532182693481445e-10 ;  /* 0x2f00000002217423 */ /* 0x000fd80000000003 */
[----:B------:R-:W-:-:S04]  /*27f0*/  @!P0 FMUL R4, R4, 0.5 ;  /* 0x3f00000004048820 */ /* 0x000fc80000400000 */
[----:B------:R-:W0:Y:S02]  /*2800*/  MUFU.EX2 R32, R4 ;  /* 0x0000000400207308 */ /* 0x000e240000000800 */
[----:B0-----:R-:W-:-:S04]  /*2810*/  @!P0 FMUL R32, R32, R32 ;  /* 0x0000002020208220 */ /* 0x001fc80000400000 */
[----:B------:R-:W-:-:S05]  /*2820*/  FADD R2, -R32, 1 ;  /* 0x3f80000020027421 */ /* 0x000fca0000000100 */
[----:B------:R-:W-:-:S13]  /*2830*/  FSETP.GT.AND P0, PT, R33, R2, PT ;  /* 0x000000022100720b */ /* 0x000fda0003f04000 */
[----:B------:R-:W-:Y:S05]  /*2840*/  @P0 BRA `(.L_x_40) ;  /* 0x0000006400500947 */ /* 0x000fea0003800000 */
[----:B------:R-:W-:Y:S01]  /*2850*/  IMAD.MOV.U32 R32, RZ, RZ, 0x3f000000 ;  /* 0x3f000000ff207424 */ /* 0x000fe200078e00ff */
[----:B------:R-:W-:-:S03]  /*2860*/  FSETP.GT.AND P0, PT, R2, 9.9999999747524270788e-07, PT ;  /* 0x358637bd0200780b */ /* 0x000fc60003f04000 */
[----:B------:R-:W-:-:S05]  /*2870*/  FFMA R32, R15, -R32, UR44 ;  /* 0x0000002c0f207e23 */ /* 0x000fca0008000820 */
[----:B------:R-:W-:-:S05]  /*2880*/  F2FP.F16.F32.PACK_AB R32, RZ, R32 ;  /* 0x00000020ff20723e */ /* 0x000fca00000000ff */
[----:B------:R0:W-:Y:S01]  /*2890*/  STS.U16 [R29+0x90], R32 ;  /* 0x000090201d007388 */ /* 0x0001e20000000400 */
[----:B------:R-:W-:Y:S05]  /*28a0*/  @!P0 BRA `(.L_x_40) ;  /* 0x0000006400388947 */ /* 0x000fea0003800000 */
[----:B------:R-:W-:Y:S01]  /*28b0*/  ISETP.NE.AND P0, PT, R22, 0x1, PT ;  /* 0x000000011600780c */ /* 0x000fe20003f05270 */
[----:B------:R-:W-:Y:S01]  /*28c0*/  BSSY.RECONVERGENT B2, `(.L_x_41) ;  /* 0x00000c2000027945 */ /* 0x000fe20003800200 */
[----:B------:R-:W-:Y:S01]  /*28d0*/  MOV R38, R39 ;  /* 0x0000002700267202 */ /* 0x000fe20000000f00 */
[----:B------:R-:W-:Y:S01]  /*28e0*/  IMAD.MOV.U32 R34, RZ, RZ, R40 ;  /* 0x000000ffff227224 */ /* 0x000fe200078e0028 */
[----:B------:R-:W-:Y:S01]  /*28f0*/  MOV R41, R17 ;  /* 0x0000001100297202 */ /* 0x000fe20000000f00 */
[----:B------:R-:W-:Y:S02]  /*2900*/  IMAD.MOV.U32 R33, RZ, RZ, R35 ;  /* 0x000000ffff217224 */ /* 0x000fe400078e0023 */
[----:B------:R-:W-:-:S06]  /*2910*/  IMAD.MOV.U32 R22, RZ, RZ, RZ ;  /* 0x000000ffff167224 */ /* 0x000fcc00078e00ff */
[----:B------:R-:W-:Y:S05]  /*2920*/  @!P0 BRA `(.L_x_42) ;  /* 0x0000000800ec8947 */ /* 0x000fea0003800000 */
[----:B------:R-:W-:Y:S01]  /*2930*/  ISETP.NE.AND P0, PT, R39, 0x1, PT ;  /* 0x000000012700780c */ /* 0x000fe20003f05270 */
[----:B------:R-:W-:Y:S01]  /*2940*/  BSSY.RECONVERGENT B3, `(.L_x_43) ;  /* 0x0000086000037945 */ /* 0x000fe20003800200 */
[----:B------:R-:W-:Y:S01]  /*2950*/  IMAD.MOV.U32 R38, RZ, RZ, 0x3 ;  /* 0x00000003ff267424 */ /* 0x000fe200078e00ff */
[-C--:B------:R-:W-:Y:S01]  /*2960*/  MOV R4, R35.reuse ;  /* 0x0000002300047202 */ /* 0x080fe20000000f00 */
[----:B------:R-:W-:Y:S01]  /*2970*/  IMAD.MOV.U32 R17, RZ, RZ, R24 ;  /* 0x000000ffff117224 */ /* 0x000fe200078e0018 */
[----:B------:R-:W-:Y:S01]  /*2980*/  MOV R33, R35 ;  /* 0x0000002300217202 */ /* 0x000fe20000000f00 */
[----:B------:R-:W-:-:S07]  /*2990*/  IMAD.MOV.U32 R34, RZ, RZ, R40 ;  /* 0x000000ffff227224 */ /* 0x000fce00078e0028 */
[----:B------:R-:W-:Y:S05]  /*29a0*/  @!P0 BRA `(.L_x_44) ;  /* 0x0000000400fc8947 */ /* 0x000fea0003800000 */
[----:B------:R-:W-:-:S13]  /*29b0*/  ISETP.NE.AND P0, PT, R39, 0x2, PT ;  /* 0x000000022700780c */ /* 0x000fda0003f05270 */
[----:B------:R-:W-:Y:S05]  /*29c0*/  @!P0 BRA `(.L_x_45) ;  /* 0x00000004000c8947 */ /* 0x000fea0003800000 */
[----:B------:R-:W-:-:S13]  /*29d0*/  ISETP.NE.AND P0, PT, R39, 0x3, PT ;  /* 0x000000032700780c */ /* 0x000fda0003f05270 */
[----:B------:R-:W-:Y:S05]  /*29e0*/  @P0 BRA `(.L_x_46) ;  /* 0x0000000000e80947 */ /* 0x000fea0003800000 */
[----:B------:R-:W-:Y:S01]  /*29f0*/  VIADD R18, R18, 0x1 ;  /* 0x0000000112127836 */ /* 0x000fe20000000000 */
[----:B------:R-:W-:Y:S03]  /*2a00*/  BSSY.RECONVERGENT B4, `(.L_x_47) ;  /* 0x000000c000047945 */ /* 0x000fe60003800200 */
[C---:B------:R-:W-:Y:S01]  /*2a10*/  IMAD.WIDE.U32 R38, R18.reuse, -0x2daee0ad, RZ ;  /* 0xd2511f5312267825 */ /* 0x040fe200078e00ff */
[----:B------:R-:W-:-:S13]  /*2a20*/  ISETP.NE.AND P0, PT, R18, RZ, PT ;  /* 0x000000ff1200720c */ /* 0x000fda0003f05270 */
[----:B------:R-:W-:Y:S05]  /*2a30*/  @P0 BRA `(.L_x_48) ;  /* 0x0000000000200947 */ /* 0x000fea0003800000 */
[----:B------:R-:W-:-:S05]  /*2a40*/  VIADD R19, R19, 0x1 ;  /* 0x0000000113137836 */ /* 0x000fca0000000000 */
[----:B------:R-:W-:-:S13]  /*2a50*/  ISETP.NE.AND P0, PT, R19, RZ, PT ;  /* 0x000000ff1300720c */ /* 0x000fda0003f05270 */
[----:B------:R-:W-:Y:S01]  /*2a60*/  @!P0 IADD3 R20, PT, PT, R20, 0x1, RZ ;  /* 0x0000000114148810 */ /* 0x000fe20007ffe0ff */
[----:B------:R-:W-:Y:S01]  /*2a70*/  @!P0 VIADD R4, R21, 0x1 ;  /* 0x0000000115048836 */ /* 0x000fe20000000000 */
[----:B------:R-:W-:Y:S02]  /*2a80*/  @!P0 MOV R19, RZ ;  /* 0x000000ff00138202 */ /* 0x000fe40000000f00 */
[----:B------:R-:W-:-:S13]  /*2a90*/  ISETP.NE.AND P1, PT, R20, RZ, !P0 ;  /* 0x000000ff1400720c */ /* 0x000fda0004725270 */
[----:B------:R-:W-:-:S04]  /*2aa0*/  @P1 IMAD.MOV R4, RZ, RZ, R21 ;  /* 0x000000ffff041224 */ /* 0x000fc800078e0215 */
[----:B------:R-:W-:-:S07]  /*2ab0*/  @!P0 IMAD.MOV.U32 R21, RZ, RZ, R4 ;  /* 0x000000ffff158224 */ /* 0x000fce00078e0004 */
.L_x_48:
[----:B------:R-:W-:Y:S05]  /*2ac0*/  BSYNC.RECONVERGENT B4 ;  /* 0x0000000000047941 */ /* 0x000fea0003800200 */
.L_x_47:
        /* <DEDUP_REMOVED lines=36> */
[----:B------:R-:W-:-:S04]  /*2d10*/  IMAD.WIDE.U32 R36, R36, -0x326172a9, RZ ;  /* 0xcd9e8d5724247825 */ /* 0x000fc800078e00ff */
[----:B------:R-:W-:Y:S01]  /*2d20*/  IMAD.WIDE.U32 R34, R34, -0x2daee0ad, RZ ;  /* 0xd2511f5322227825 */ /* 0x000fe200078e00ff */
[----:B------:R-:W-:-:S03]  /*2d30*/  LOP3.LUT R4, R38, UR38, R37, 0x96, !PT ;  /* 0x0000002626047c12 */ /* 0x000fc6000f8e9625 */
[----:B------:R-:W-:Y:S01]  /*2d40*/  IMAD.MOV.U32 R24, RZ, RZ, R36 ;  /* 0x000000ffff187224 */ /* 0x000fe200078e0024 */
[----:B------:R-:W-:Y:S01]  /*2d50*/  LOP3.LUT R33, R16, UR39, R35, 0x96, !PT ;  /* 0x0000002710217c12 */ /* 0x000fe2000f8e9623 */
[----:B------:R-:W-:Y:S02]  /*2d60*/  IMAD.MOV.U32 R38, RZ, RZ, 0x1 ;  /* 0x00000001ff267424 */ /* 0x000fe400078e00ff */
[----:B------:R-:W-:Y:S01]  /*2d70*/  IMAD.MOV.U32 R16, RZ, RZ, R4 ;  /* 0x000000ffff107224 */ /* 0x000fe200078e0004 */
[----:B------:R-:W-:Y:S06]  /*2d80*/  BRA `(.L_x_44) ;  /* 0x0000000400047947 */ /* 0x000fec0003800000 */
.L_x_46:
[C---:B------:R-:W-:Y:S01]  /*2d90*/  ISETP.NE.AND P0, PT, R39.reuse, RZ, PT ;  /* 0x000000ff2700720c */ /* 0x040fe20003f05270 */
[----:B------:R-:W-:Y:S01]  /*2da0*/  IMAD.MOV.U32 R33, RZ, RZ, R35 ;  /* 0x000000ffff217224 */ /* 0x000fe200078e0023 */
[----:B------:R-:W-:Y:S01]  /*2db0*/  MOV R34, R40 ;  /* 0x0000002800227202 */ /* 0x000fe20000000f00 */
[----:B------:R-:W-:Y:S01]  /*2dc0*/  VIADD R38, R39, 0x2 ;  /* 0x0000000227267836 */ /* 0x000fe20000000000 */
[-C--:B------:R-:W-:Y:S02]  /*2dd0*/  MOV R17, R16.reuse ;  /* 0x0000001000117202 */ /* 0x080fe40000000f00 */
[----:B------:R-:W-:Y:S01]  /*2de0*/  SEL R4, R24, R16, !P0 ;  /* 0x0000001018047207 */ /* 0x000fe20004000000 */
[----:B------:R-:W-:Y:S06]  /*2df0*/  BRA `(.L_x_44) ;  /* 0x0000000000e87947 */ /* 0x000fec0003800000 */
.L_x_45:
        /* <DEDUP_REMOVED lines=13> */
.L_x_50:
[----:B------:R-:W-:Y:S05]  /*2ed0*/  BSYNC.RECONVERGENT B4 ;  /* 0x0000000000047941 */ /* 0x000fea0003800200 */
.L_x_49:
[----:B------:R-:W-:Y:S01]  /*2ee0*/  IMAD.WIDE.U32 R16, R20, -0x326172a9, RZ ;  /* 0xcd9e8d5714107825 */ /* 0x000fe200078e00ff */
[----:B------:R-:W-:-:S03]  /*2ef0*/  LOP3.LUT R36, R21, UR19, R39, 0x96, !PT ;  /* 0x0000001315247c12 */ /* 0x000fc6000f8e9627 */
[----:B------:R-:W-:Y:S01]  /*2f00*/  IMAD.MOV.U32 R4, RZ, RZ, R40 ;  /* 0x000000ffff047224 */ /* 0x000fe200078e0028 */
        /* <DEDUP_REMOVED lines=36> */
[----:B------:R-:W-:Y:S01]  /*3150*/  IMAD.MOV.U32 R24, RZ, RZ, R42 ;  /* 0x000000ffff187224 */ /* 0x000fe200078e002a */
[----:B------:R-:W-:Y:S01]  /*3160*/  LOP3.LUT R33, R38, UR39, R37, 0x96, !PT ;  /* 0x0000002726217c12 */ /* 0x000fe2000f8e9625 */
[----:B------:R-:W-:Y:S01]  /*3170*/  HFMA2 R38, -RZ, RZ, 0, 0 ;  /* 0x00000000ff267431 */ /* 0x000fe200000001ff */
[----:B------:R-:W-:Y:S01]  /*3180*/  MOV R34, R36 ;  /* 0x0000002400227202 */ /* 0x000fe20000000f00 */
[----:B------:R-:W-:-:S07]  /*3190*/  IMAD.MOV.U32 R17, RZ, RZ, R35 ;  /* 0x000000ffff117224 */ /* 0x000fce00078e0023 */
.L_x_44:
[----:B------:R-:W-:Y:S05]  /*31a0*/  BSYNC.RECONVERGENT B3 ;  /* 0x0000000000037941 */ /* 0x000fea0003800200 */
.L_x_43:
[----:B------:R-:W-:Y:S01]  /*31b0*/  I2FP.F32.U32 R22, R17 ;  /* 0x0000001100167245 */ /* 0x000fe20000201000 */
[----:B------:R-:W-:Y:S01]  /*31c0*/  BSSY.RECONVERGENT B3, `(.L_x_51) ;  /* 0x000002b000037945 */ /* 0x000fe20003800200 */
[----:B------:R-:W-:-:S03]  /*31d0*/  MOV R36, 0x3e055027 ;  /* 0x3e05502700247802 */ /* 0x000fc60000000f00 */
[----:B------:R-:W-:-:S05]  /*31e0*/  FFMA R3, R22, R3, 1.1641532182693481445e-10 ;  /* 0x2f00000016037423 */ /* 0x000fca0000000003 */
[----:B------:R-:W-:-:S13]  /*31f0*/  FSETP.GEU.AND P0, PT, R3, 1.175494350822287508e-38, PT ;  /* 0x008000000300780b */ /* 0x000fda0003f0e000 */
[----:B------:R-:W-:-:S04]  /*3200*/  @!P0 FMUL R3, R3, 8388608 ;  /* 0x4b00000003038820 */ /* 0x000fc80000400000 */
[----:B------:R-:W-:-:S05]  /*3210*/  VIADD R17, R3, 0xc0d55555 ;  /* 0xc0d5555503117836 */ /* 0x000fca0000000000 */
[----:B------:R-:W-:-:S05]  /*3220*/  LOP3.LUT R22, R17, 0xff800000, RZ, 0xc0, !PT ;  /* 0xff80000011167812 */ /* 0x000fca00078ec0ff */
[----:B------:R-:W-:Y:S01]  /*3230*/  IMAD.IADD R17, R3, 0x1, -R22 ;  /* 0x0000000103117824 */ /* 0x000fe200078e0a16 */
[----:B------:R-:W-:-:S03]  /*3240*/  I2FP.F32.S32 R22, R22 ;  /* 0x0000001600167245 */ /* 0x000fc60000201400 */
[----:B------:R-:W-:Y:S01]  /*3250*/  FADD R35, R17, -1 ;  /* 0xbf80000011237421 */ /* 0x000fe20000000000 */
[----:B------:R-:W-:Y:S02]  /*3260*/  FSEL R17, RZ, -23, P0 ;  /* 0xc1b80000ff117808 */ /* 0x000fe40000000000 */
[----:B------:R-:W-:Y:S01]  /*3270*/  ISETP.GT.U32.AND P0, PT, R3, 0x7f7fffff, PT ;  /* 0x7f7fffff0300780c */ /* 0x000fe20003f04070 */
[C---:B------:R-:W-:Y:S02]  /*3280*/  FFMA R36, R35.reuse, -R36, 0.14084610342979431152 ;  /* 0x3e1039f623247423 */ /* 0x040fe40000000824 */
[----:B------:R-:W-:Y:S01]  /*3290*/  FFMA R17, R22, 1.1920928955078125e-07, R17 ;  /* 0x3400000016117823 */ /* 0x000fe20000000011 */
[----:B------:R-:W-:Y:S02]  /*32a0*/  IMAD.MOV.U32 R22, RZ, RZ, 0x7f800000 ;  /* 0x7f800000ff167424 */ /* 0x000fe400078e00ff */
[----:B------:R-:W-:-:S04]  /*32b0*/  FFMA R36, R35, R36, -0.12148627638816833496 ;  /* 0xbdf8cdcc23247423 */ /* 0x000fc80000000024 */
[----:B------:R-:W-:-:S04]  /*32c0*/  FFMA R36, R35, R36, 0.13980610668659210205 ;  /* 0x3e0f295523247423 */ /* 0x000fc80000000024 */
[----:B------:R-:W-:-:S04]  /*32d0*/  FFMA R36, R35, R36, -0.16684235632419586182 ;  /* 0xbe2ad8b923247423 */ /* 0x000fc80000000024 */
[----:B------:R-:W-:-:S04]  /*32e0*/  FFMA R36, R35, R36, 0.20012299716472625732 ;  /* 0x3e4ced0b23247423 */ /* 0x000fc80000000024 */
[----:B------:R-:W-:-:S04]  /*32f0*/  FFMA R36, R35, R36, -0.24999669194221496582 ;  /* 0xbe7fff2223247423 */ /* 0x000fc80000000024 */
[----:B------:R-:W-:-:S04]  /*3300*/  FFMA R36, R35, R36, 0.33333182334899902344 ;  /* 0x3eaaaa7823247423 */ /* 0x000fc80000000024 */
[----:B------:R-:W-:-:S04]  /*3310*/  FFMA R36, R35, R36, -0.5 ;  /* 0xbf00000023247423 */ /* 0x000fc80000000024 */
[----:B------:R-:W-:-:S04]  /*3320*/  FMUL R36, R35, R36 ;  /* 0x0000002423247220 */ /* 0x000fc80000400000 */
[----:B------:R-:W-:-:S04]  /*3330*/  FFMA R36, R35, R36, R35 ;  /* 0x0000002423247223 */ /* 0x000fc80000000023 */
[----:B------:R-:W-:Y:S01]  /*3340*/  FFMA R17, R17, 0.69314718246459960938, R36 ;  /* 0x3f31721811117823 */ /* 0x000fe20000000024 */
[C---:B------:R-:W-:Y:S01]  /*3350*/  @P0 FFMA R17, R3.reuse, R22, +INF ;  /* 0x7f80000003110423 */ /* 0x040fe20000000016 */
[----:B------:R-:W-:Y:S02]  /*3360*/  FSETP.NEU.AND P0, PT, R3, RZ, PT ;  /* 0x000000ff0300720b */ /* 0x000fe40003f0d000 */
[----:B------:R-:W-:Y:S01]  /*3370*/  I2FP.F32.U32 R3, R4 ;  /* 0x0000000400037245 */ /* 0x000fe20000201000 */
[----:B------:R-:W-:Y:S01]  /*3380*/  FMUL R17, R17, -2 ;  /* 0xc000000011117820 */ /* 0x000fe20000400000 */
[----:B------:R-:W-:-:S04]  /*3390*/  HFMA2 R4, -RZ, RZ, 0.1495361328125, 0.0004794597625732421875 ;  /* 0x30c90fdbff047431 */ /* 0x000fc800000001ff */
[----:B------:R-:W-:-:S04]  /*33a0*/  FSEL R17, R17, +INF , P0 ;  /* 0x7f80000011117808 */ /* 0x000fc80000000000 */
[----:B------:R1:W3:Y:S01]  /*33b0*/  MUFU.RSQ R36, R17 ;  /* 0x0000001100247308 */ /* 0x0002e20000001400 */
[----:B------:R-:W-:-:S05]  /*33c0*/  VIADD R22, R17, 0xf3000000 ;  /* 0xf300000011167836 */ /* 0x000fca0000000000 */
[----:B------:R-:W-:Y:S01]  /*33d0*/  ISETP.GT.U32.AND P0, PT, R22, 0x727fffff, PT ;  /* 0x727fffff1600780c */ /* 0x000fe20003f04070 */
[----:B------:R-:W-:-:S12]  /*33e0*/  FFMA R22, R3, R4, 7.314590599882819788e-10 ;  /* 0x30490fdb03167423 */ /* 0x000fd80000000004 */
[----:B-1-3--:R-:W-:Y:S05]  /*33f0*/  @!P0 BRA `(.L_x_52) ;  /* 0x00000000000c8947 */ /* 0x00afea0003800000 */
[----:B------:R-:W-:-:S07]  /*3400*/  MOV R40, 0x3420 ;  /* 0x0000342000287802 */ /* 0x000fce0000000f00 */
[----:B0-2---:R-:W-:Y:S05]  /*3410*/  CALL.REL.NOINC `($__internal_1_$__cuda_sm20_sqrt_rn_f32_slowpath) ;  /* 0x000000d000647944 */ /* 0x005fea0003c00000 */
[----:B------:R-:W-:Y:S05]  /*3420*/  BRA `(.L_x_53) ;  /* 0x0000000000107947 */ /* 0x000fea0003800000 */
.L_x_52:
[----:B------:R-:W-:Y:S01]  /*3430*/  FMUL.FTZ R43, R17, R36 ;  /* 0x00000024112b7220 */ /* 0x000fe20000410000 */
[----:B------:R-:W-:-:S03]  /*3440*/  FMUL.FTZ R3, R36, 0.5 ;  /* 0x3f00000024037820 */ /* 0x000fc60000410000 */
[----:B------:R-:W-:-:S04]  /*3450*/  FFMA R4, -R43, R43, R17 ;  /* 0x0000002b2b047223 */ /* 0x000fc80000000111 */
[----:B------:R-:W-:-:S07]  /*3460*/  FFMA R43, R4, R3, R43 ;  /* 0x00000003042b7223 */ /* 0x000fce000000002b */
.L_x_53:
[----:B------:R-:W-:Y:S05]  /*3470*/  BSYNC.RECONVERGENT B3 ;  /* 0x0000000000037941 */ /* 0x000fea0003800200 */
.L_x_51:
[----:B------:R-:W-:Y:S01]  /*3480*/  FMUL.RZ R3, R22, 0.15915493667125701904 ;  /* 0x3e22f98316037820 */ /* 0x000fe2000040c000 */
[----:B------:R-:W-:-:S03]  /*3490*/  IMAD.MOV.U32 R22, RZ, RZ, 0x1 ;  /* 0x00000001ff167424 */ /* 0x000fc600078e00ff */
[----:B------:R-:W1:Y:S08]  /*34a0*/  MUFU.SIN R4, R3 ;  /* 0x0000000300047308 */ /* 0x000e700000000400 */
[----:B------:R-:W3:Y:S01]  /*34b0*/  MUFU.COS R36, R3 ;  /* 0x0000000300247308 */ /* 0x000ee20000000000 */
[-C--:B-1----:R-:W-:Y:S01]  /*34c0*/  FMUL R41, R4, R43.reuse ;  /* 0x0000002b04297220 */ /* 0x082fe20000400000 */
[----:B---3--:R-:W-:-:S07]  /*34d0*/  FMUL R17, R36, R43 ;  /* 0x0000002b24117220 */ /* 0x008fce0000400000 */
.L_x_42:
[----:B------:R-:W-:Y:S05]  /*34e0*/  BSYNC.RECONVERGENT B2 ;  /* 0x0000000000027941 */ /* 0x000fea0003800200 */
.L_x_41:
[-C--:B------:R-:W-:Y:S01]  /*34f0*/  IABS R4, R8.reuse ;  /* 0x0000000800047213 */ /* 0x080fe20000000000 */
[----:B------:R-:W-:Y:S01]  /*3500*/  BSSY.RECONVERGENT B2, `(.L_x_54) ;  /* 0x0000094000027945 */ /* 0x000fe20003800200 */
[----:B------:R-:W-:Y:S02]  /*3510*/  IABS R40, R25 ;  /* 0x0000001900287213 */ /* 0x000fe40000000000 */
[----:B------:R-:W1:Y:S01]  /*3520*/  I2F.RP R3, R4 ;  /* 0x0000000400037306 */ /* 0x000e620000209400 */
[----:B------:R-:W-:-:S07]  /*3530*/  IABS R39, R8 ;  /* 0x0000000800277213 */ /* 0x000fce0000000000 */
[----:B-1----:R-:W1:Y:S02]  /*3540*/  MUFU.RCP R3, R3 ;  /* 0x0000000300037308 */ /* 0x002e640000001000 */
[----:B-1----:R-:W-:Y:S02]  /*3550*/  VIADD R36, R3, 0xffffffe ;  /* 0x0ffffffe03247836 */ /* 0x002fe40000000000 */
[----:B------:R-:W-:-:S04]  /*3560*/  IMAD.MOV R3, RZ, RZ, -R39 ;  /* 0x000000ffff037224 */ /* 0x000fc800078e0a27 */
[----:B------:R1:W3:Y:S02]  /*3570*/  F2I.FTZ.U32.TRUNC.NTZ R37, R36 ;  /* 0x0000002400257305 */ /* 0x0002e4000021f000 */
[----:B-1----:R-:W-:Y:S01]  /*3580*/  IMAD.MOV.U32 R36, RZ, RZ, RZ ;  /* 0x000000ffff247224 */ /* 0x002fe200078e00ff */
[----:B---3--:R-:W-:-:S05]  /*3590*/  IADD3 R35, PT, PT, RZ, -R37, RZ ;  /* 0x80000025ff237210 */ /* 0x008fca0007ffe0ff */
[----:B------:R-:W-:-:S04]  /*35a0*/  IMAD R35, R35, R4, RZ ;  /* 0x0000000423237224 */ /* 0x000fc800078e02ff */
[----:B------:R-:W-:-:S04]  /*35b0*/  IMAD.HI.U32 R37, R37, R35, R36 ;  /* 0x0000002325257227 */ /* 0x000fc800078e0024 */
[----:B------:R-:W-:Y:S02]  /*35c0*/  IMAD.MOV.U32 R36, RZ, RZ, R38 ;  /* 0x000000ffff247224 */ /* 0x000fe400078e0026 */
[----:B------:R-:W-:-:S04]  /*35d0*/  IMAD.HI.U32 R35, R37, R40, RZ ;  /* 0x0000002825237227 */ /* 0x000fc800078e00ff */
[----:B------:R-:W-:Y:S01]  /*35e0*/  FFMA R37, R12, R41, 1 ;  /* 0x3f8000000c257423 */ /* 0x000fe20000000029 */
[----:B------:R-:W-:-:S03]  /*35f0*/  IMAD R3, R35, R3, R40 ;  /* 0x0000000323037224 */ /* 0x000fc600078e0228 */
[----:B------:R-:W-:Y:S02]  /*3600*/  FFMA R37, R2, R37, RZ ;  /* 0x0000002502257223 */ /* 0x000fe400000000ff */
[----:B------:R-:W-:-:S13]  /*3610*/  ISETP.GT.U32.AND P1, PT, R4, R3, PT ;  /* 0x000000030400720c */ /* 0x000fda0003f24070 */
[-C--:B------:R-:W-:Y:S01]  /*3620*/  @!P1 IADD3 R3, PT, PT, R3, -R4.reuse, RZ ;  /* 0x8000000403039210 */ /* 0x080fe20007ffe0ff */
[----:B------:R-:W-:Y:S01]  /*3630*/  @!P1 VIADD R35, R35, 0x1 ;  /* 0x0000000123239836 */ /* 0x000fe20000000000 */
[----:B------:R-:W-:Y:S02]  /*3640*/  ISETP.NE.AND P1, PT, R8, RZ, PT ;  /* 0x000000ff0800720c */ /* 0x000fe40003f25270 */
[----:B------:R-:W-:Y:S01]  /*3650*/  ISETP.GE.U32.AND P0, PT, R3, R4, PT ;  /* 0x000000040300720c */ /* 0x000fe20003f06070 */
[----:B------:R-:W-:Y:S01]  /*3660*/  FMUL R4, R11, R2 ;  /* 0x000000020b047220 */ /* 0x000fe20000400000 */
[----:B------:R-:W-:-:S04]  /*3670*/  LOP3.LUT R3, R25, R8, RZ, 0x3c, !PT ;  /* 0x0000000819037212 */ /* 0x000fc800078e3cff */
[----:B------:R-:W-:Y:S01]  /*3680*/  ISETP.GE.AND P2, PT, R3, RZ, PT ;  /* 0x000000ff0300720c */ /* 0x000fe20003f46270 */
[----:B------:R-:W-:-:S06]  /*3690*/  IMAD.MOV.U32 R3, RZ, RZ, 0x3f800000 ;  /* 0x3f800000ff037424 */ /* 0x000fcc00078e00ff */
[----:B------:R-:W-:Y:S01]  /*36a0*/  @P0 VIADD R35, R35, 0x1 ;  /* 0x0000000123230836 */ /* 0x000fe20000000000 */
[----:B------:R-:W-:-:S05]  /*36b0*/  FSETP.GEU.AND P0, PT, R4, 9.9999997473787516356e-05, PT ;  /* 0x38d1b7170400780b */ /* 0x000fca0003f0e000 */
[----:B------:R-:W-:Y:S02]  /*36c0*/  @!P2 IADD3 R35, PT, PT, -R35, RZ, RZ ;  /* 0x000000ff2323a210 */ /* 0x000fe40007ffe1ff */
[----:B------:R-:W-:-:S06]  /*36d0*/  @!P1 LOP3.LUT R35, RZ, R8, RZ, 0x33, !PT ;  /* 0x00000008ff239212 */ /* 0x000fcc00078e33ff */
[----:B------:R-:W-:Y:S05]  /*36e0*/  @!P0 BRA `(.L_x_55) ;  /* 0x0000000400d48947 */ /* 0x000fea0003800000 */
[----:B------:R-:W-:Y:S01]  /*36f0*/  ISETP.NE.AND P0, PT, R38, 0x1, PT ;  /* 0x000000012600780c */ /* 0x000fe20003f05270 */
[----:B------:R-:W-:Y:S01]  /*3700*/  BSSY.RECONVERGENT B3, `(.L_x_56) ;  /* 0x0000045000037945 */ /* 0x000fe20003800200 */
[----:B------:R-:W-:Y:S01]  /*3710*/  MOV R36, 0x2 ;  /* 0x0000000200247802 */ /* 0x000fe20000000f00 */
[----:B------:R-:W-:-:S10]  /*3720*/  IMAD.MOV.U32 R39, RZ, RZ, R24 ;  /* 0x000000ffff277224 */ /* 0x000fd400078e0018 */
[----:B------:R-:W-:Y:S05]  /*3730*/  @!P0 BRA `(.L_x_57) ;  /* 0x0000000400048947 */ /* 0x000fea0003800000 */
[----:B------:R-:W-:-:S13]  /*3740*/  ISETP.NE.AND P0, PT, R38, 0x3, PT ;  /* 0x000000032600780c */ /* 0x000fda0003f05270 */
[----:B------:R-:W-:Y:S05]  /*3750*/  @!P0 BRA `(.L_x_58) ;  /* 0x0000000000188947 */ /* 0x000fea0003800000 */
[----:B------:R-:W-:-:S13]  /*3760*/  ISETP.NE.AND P0, PT, R38, 0x2, PT ;  /* 0x000000022600780c */ /* 0x000fda0003f05270 */
[----:B------:R-:W-:Y:S01]  /*3770*/  @!P0 IMAD.MOV.U32 R36, RZ, RZ, 0x3 ;  /* 0x00000003ff248424 */ /* 0x000fe200078e00ff */
[----:B------:R-:W-:Y:S01]  /*3780*/  @!P0 MOV R39, R33 ;  /* 0x0000002100278202 */ /* 0x000fe20000000f00 */
[----:B------:R-:W-:Y:S02]  /*3790*/  @P0 VIADD R36, R38, 0x1 ;  /* 0x0000000126240836 */ /* 0x000fe40000000000 */
[----:B------:R-:W-:Y:S01]  /*37a0*/  @P0 IMAD.MOV.U32 R39, RZ, RZ, R16 ;  /* 0x000000ffff270224 */ /* 0x000fe200078e0010 */
[----:B------:R-:W-:Y:S06]  /*37b0*/  BRA `(.L_x_57) ;  /* 0x0000000000e47947 */ /* 0x000fec0003800000 */
.L_x_58:
        /* <DEDUP_REMOVED lines=13> */
.L_x_60:
[----:B------:R-:W-:Y:S05]  /*3890*/  BSYNC.RECONVERGENT B4 ;  /* 0x0000000000047941 */ /* 0x000fea0003800200 */
.L_x_59:
        /* <DEDUP_REMOVED lines=43> */
.L_x_57:
[----:B------:R-:W-:Y:S05]  /*3b50*/  BSYNC.RECONVERGENT B3 ;  /* 0x0000000000037941 */ /* 0x000fea0003800200 */
.L_x_56:
[----:B------:R-:W-:Y:S01]  /*3b60*/  FMUL R40, R4, -1.4426950216293334961 ;  /* 0xbfb8aa3b04287820 */ /* 0x000fe20000400000 */
[----:B------:R-:W-:Y:S01]  /*3b70*/  I2FP.F32.U32 R38, R39 ;  /* 0x0000002700267245 */ /* 0x000fe20000201000 */
[----:B------:R-:W-:-:S03]  /*3b80*/  IMAD.MOV.U32 R39, RZ, RZ, 0x2f800000 ;  /* 0x2f800000ff277424 */ /* 0x000fc600078e00ff */
[----:B------:R-:W-:Y:S01]  /*3b90*/  FSETP.GEU.AND P0, PT, R40, -126, PT ;  /* 0xc2fc00002800780b */ /* 0x000fe20003f0e000 */
[----:B------:R-:W-:-:S12]  /*3ba0*/  FFMA R38, R38, R39, 1.1641532182693481445e-10 ;  /* 0x2f00000026267423 */ /* 0x000fd80000000027 */
[----:B------:R-:W-:-:S04]  /*3bb0*/  @!P0 FMUL R40, R40, 0.5 ;  /* 0x3f00000028288820 */ /* 0x000fc80000400000 */
[----:B------:R-:W1:Y:S02]  /*3bc0*/  MUFU.EX2 R41, R40 ;  /* 0x0000002800297308 */ /* 0x000e640000000800 */
[----:B-1----:R-:W-:-:S05]  /*3bd0*/  @!P0 FMUL R41, R41, R41 ;  /* 0x0000002929298220 */ /* 0x002fca0000400000 */
[----:B------:R-:W-:-:S13]  /*3be0*/  FSETP.GTU.AND P0, PT, R38, R41, PT ;  /* 0x000000292600720b */ /* 0x000fda0003f0c000 */
[----:B------:R-:W-:Y:S05]  /*3bf0*/  @!P0 BRA `(.L_x_55) ;  /* 0x0000000000908947 */ /* 0x000fea0003800000 */
[----:B------:R-:W-:Y:S01]  /*3c00*/  MOV R39, R41 ;  /* 0x0000002900277202 */ /* 0x000fe20000000f00 */
[----:B------:R-:W-:-:S04]  /*3c10*/  IMAD.MOV.U32 R3, RZ, RZ, 0x3f800000 ;  /* 0x3f800000ff037424 */ /* 0x000fc800078e00ff */
[----:B------:R-:W-:Y:S01]  /*3c20*/  FMUL R40, R4, R39 ;  /* 0x0000002704287220 */ /* 0x000fe20000400000 */
[----:B------:R-:W-:-:S07]  /*3c30*/  IMAD.MOV.U32 R41, RZ, RZ, R39 ;  /* 0x000000ffff297224 */ /* 0x000fce00078e0027 */
.L_x_64:
[----:B------:R-:W-:Y:S01]  /*3c40*/  IADD3 R4, PT, PT, R3, 0x1800000, RZ ;  /* 0x0180000003047810 */ /* 0x000fe20007ffe0ff */
[----:B------:R-:W-:Y:S03]  /*3c50*/  BSSY.RECONVERGENT B3, `(.L_x_61) ;  /* 0x000000b000037945 */ /* 0x000fe60003800200 */
[----:B------:R-:W-:-:S04]  /*3c60*/  LOP3.LUT R4, R4, 0x7f800000, RZ, 0xc0, !PT ;  /* 0x7f80000004047812 */ /* 0x000fc800078ec0ff */
[----:B------:R-:W-:-:S13]  /*3c70*/  ISETP.GT.U32.AND P0, PT, R4, 0x1ffffff, PT ;  /* 0x01ffffff0400780c */ /* 0x000fda0003f04070 */
[----:B------:R-:W-:Y:S05]  /*3c80*/  @P0 BRA `(.L_x_62) ;  /* 0x00000000000c0947 */ /* 0x000fea0003800000 */
[----:B------:R-:W-:-:S07]  /*3c90*/  MOV R4, 0x3cb0 ;  /* 0x00003cb000047802 */ /* 0x000fce0000000f00 */
[----:B0-2---:R-:W-:Y:S05]  /*3ca0*/  CALL.REL.NOINC `($__internal_0_$__cuda_sm20_rcp_rn_f32_slowpath) ;  /* 0x000000c4006c7944 */ /* 0x005fea0003c00000 */
[----:B------:R-:W-:Y:S05]  /*3cb0*/  BRA `(.L_x_63) ;  /* 0x0000000000107947 */ /* 0x000fea0003800000 */
.L_x_62:
[----:B------:R-:W1:Y:S02]  /*3cc0*/  MUFU.RCP R44, R3 ;  /* 0x00000003002c7308 */ /* 0x000e640000001000 */
[----:B-1----:R-:W-:-:S04]  /*3cd0*/  FFMA R4, R44, R3, -1 ;  /* 0xbf8000002c047423 */ /* 0x002fc80000000003 */
[----:B------:R-:W-:-:S04]  /*3ce0*/  FADD.FTZ R43, -R4, -RZ ;  /* 0x800000ff042b7221 */ /* 0x000fc80000010100 */
[----:B------:R-:W-:-:S07]  /*3cf0*/  FFMA R44, R44, R43, R44 ;  /* 0x0000002b2c2c7223 */ /* 0x000fce000000002c */
.L_x_63:
[----:B------:R-:W-:Y:S05]  /*3d00*/  BSYNC.RECONVERGENT B3 ;  /* 0x0000000000037941 */ /* 0x000fea0003800200 */
.L_x_61:
[----:B------:R-:W-:Y:S01]  /*3d10*/  FADD R44, R44, 1 ;  /* 0x3f8000002c2c7421 */ /* 0x000fe20000000000 */
[C---:B------:R-:W-:Y:S01]  /*3d20*/  FADD R4, R3.reuse, -1 ;  /* 0xbf80000003047421 */ /* 0x040fe20000000000 */
[----:B------:R-:W-:-:S03]  /*3d30*/  FADD R3, R3, 1 ;  /* 0x3f80000003037421 */ /* 0x000fc60000000000 */
[----:B------:R-:W-:-:S13]  /*3d40*/  FSETP.GEU.AND P0, PT, |R44|, 1.175494350822287508e-38, PT ;  /* 0x008000002c00780b */ /* 0x000fda0003f0e200 */
[----:B------:R-:W-:-:S04]  /*3d50*/  @!P0 FMUL R44, R44, 16777216 ;  /* 0x4b8000002c2c8820 */ /* 0x000fc80000400000 */
[----:B------:R-:W1:Y:S02]  /*3d60*/  MUFU.LG2 R43, R44 ;  /* 0x0000002c002b7308 */ /* 0x000e640000000c00 */
[----:B-1----:R-:W-:-:S04]  /*3d70*/  @!P0 FADD R43, R43, -24 ;  /* 0xc1c000002b2b8421 */ /* 0x002fc80000000000 */
[----:B------:R-:W-:-:S05]  /*3d80*/  FMUL R4, R4, R43 ;  /* 0x0000002b04047220 */ /* 0x000fca0000400000 */
[----:B------:R-:W-:-:S13]  /*3d90*/  FSETP.GEU.AND P0, PT, R4, -126, PT ;  /* 0xc2fc00000400780b */ /* 0x000fda0003f0e000 */
[----:B------:R-:W-:-:S04]  /*3da0*/  @!P0 FMUL R4, R4, 0.5 ;  /* 0x3f00000004048820 */ /* 0x000fc80000400000 */
[----:B------:R-:W1:Y:S02]  /*3db0*/  MUFU.EX2 R43, R4 ;  /* 0x00000004002b7308 */ /* 0x000e640000000800 */
[----:B-1----:R-:W-:Y:S01]  /*3dc0*/  @!P0 FMUL R43, R43, R43 ;  /* 0x0000002b2b2b8220 */ /* 0x002fe20000400000 */
[----:B------:R-:W-:-:S03]  /*3dd0*/  FSETP.GEU.AND P0, PT, R3, 1000, PT ;  /* 0x447a00000300780b */ /* 0x000fc60003f0e000 */
[----:B------:R-:W-:-:S04]  /*3de0*/  FMUL R42, R40, R43 ;  /* 0x0000002b282a7220 */ /* 0x000fc80000400000 */
[----:B------:R-:W-:-:S04]  /*3df0*/  FMUL R41, R42, R41 ;  /* 0x000000292a297220 */ /* 0x000fc80000400000 */
[C---:B------:R-:W-:Y:S01]  /*3e00*/  FADD R39, R41.reuse, R39 ;  /* 0x0000002729277221 */ /* 0x040fe20000000000 */
[----:B------:R-:W-:-:S04]  /*3e10*/  FSETP.GEU.AND P0, PT, R41, 9.9999999747524270788e-07, !P0 ;  /* 0x358637bd2900780b */ /* 0x000fc8000470e000 */
[----:B------:R-:W-:-:S13]  /*3e20*/  FSETP.GTU.AND P1, PT, R38, R39, PT ;  /* 0x000000272600720b */ /* 0x000fda0003f2c000 */
[----:B------:R-:W-:Y:S05]  /*3e30*/  @P0 BRA P1, `(.L_x_64) ;  /* 0xfffffffc00800947 */ /* 0x000fea000083ffff */
.L_x_55:
[----:B------:R-:W-:Y:S05]  /*3e40*/  BSYNC.RECONVERGENT B2 ;  /* 0x0000000000027941 */ /* 0x000fea0003800200 */
.L_x_54:
[----:B------:R-:W1:Y:S01]  /*3e50*/  F2I.TRUNC.NTZ R3, R3 ;  /* 0x0000000300037305 */ /* 0x000e62000020f100 */
[----:B------:R-:W-:Y:S01]  /*3e60*/  BSSY.RECONVERGENT B2, `(.L_x_65) ;  /* 0x0000318000027945 */ /* 0x000fe20003800200 */
[----:B-1----:R-:W-:-:S13]  /*3e70*/  ISETP.GE.AND P0, PT, R3, 0x2, PT ;  /* 0x000000020300780c */ /* 0x002fda0003f06270 */
[----:B------:R-:W-:Y:S05]  /*3e80*/  @!P0 BRA `(.L_x_66) ;  /* 0x0000003000548947 */ /* 0x000fea0003800000 */
[----:B------:R-:W-:Y:S02]  /*3e90*/  VIADD R3, R3, 0xfffffffe ;  /* 0xfffffffe03037836 */ /* 0x000fe40000000000 */
[----:B------:R-:W-:-:S07]  /*3ea0*/  IMAD.MOV.U32 R4, RZ, RZ, RZ ;  /* 0x000000ffff047224 */ /* 0x000fce00078e00ff */
.L_x_120:
[----:B------:R-:W-:Y:S01]  /*3eb0*/  ISETP.NE.AND P1, PT, R22, 0x1, PT ;  /* 0x000000011600780c */ /* 0x000fe20003f25270 */
[----:B------:R-:W-:Y:S01]  /*3ec0*/  BSSY.RECONVERGENT B3, `(.L_x_67) ;  /* 0x00000c0000037945 */ /* 0x000fe20003800200 */
[C---:B------:R-:W-:Y:S01]  /*3ed0*/  ISETP.NE.AND P0, PT, R4.reuse, R3, PT ;  /* 0x000000030400720c */ /* 0x040fe20003f05270 */
[----:B------:R-:W-:Y:S01]  /*3ee0*/  IMAD.MOV.U32 R39, RZ, RZ, R17 ;  /* 0x000000ffff277224 */ /* 0x000fe200078e0011 */
[----:B------:R-:W-:Y:S01]  /*3ef0*/  MOV R38, R36 ;  /* 0x0000002400267202 */ /* 0x000fe20000000f00 */
[----:B------:R-:W-:-:S08]  /*3f00*/  VIADD R4, R4, 0x1 ;  /* 0x0000000104047836 */ /* 0x000fd00000000000 */
[----:B------:R-:W-:Y:S05]  /*3f10*/  @!P1 BRA `(.L_x_68) ;  /* 0x0000000800e89947 */ /* 0x000fea0003800000 */
[----:B------:R-:W-:Y:S01]  /*3f20*/  ISETP.NE.AND P2, PT, R36, 0x1, PT ;  /* 0x000000012400780c */ /* 0x000fe20003f45270 */
[----:B------:R-:W-:Y:S01]  /*3f30*/  BSSY.RECONVERGENT B4, `(.L_x_69) ;  /* 0x0000084000047945 */ /* 0x000fe20003800200 */
[----:B------:R-:W-:Y:S02]  /*3f40*/  HFMA2 R38, -RZ, RZ, 0, 1.78813934326171875e-07 ;  /* 0x00000003ff267431 */ /* 0x000fe400000001ff */
[----:B------:R-:W-:Y:S02]  /*3f50*/  IMAD.MOV.U32 R42, RZ, RZ, R33 ;  /* 0x000000ffff2a7224 */ /* 0x000fe400078e0021 */
[----:B------:R-:W-:-:S07]  /*3f60*/  IMAD.MOV.U32 R17, RZ, RZ, R24 ;  /* 0x000000ffff117224 */ /* 0x000fce00078e0018 */
[----:B------:R-:W-:Y:S05]  /*3f70*/  @!P2 BRA `(.L_x_70) ;  /* 0x0000000400fca947 */ /* 0x000fea0003800000 */
[----:B------:R-:W-:-:S13]  /*3f80*/  ISETP.NE.AND P2, PT, R36, 0x2, PT ;  /* 0x000000022400780c */ /* 0x000fda0003f45270 */
[----:B------:R-:W-:Y:S05]  /*3f90*/  @!P2 BRA `(.L_x_71) ;  /* 0x000000040008a947 */ /* 0x000fea0003800000 */
[----:B------:R-:W-:-:S13]  /*3fa0*/  ISETP.NE.AND P2, PT, R36, 0x3, PT ;  /* 0x000000032400780c */ /* 0x000fda0003f45270 */
[----:B------:R-:W-:Y:S05]  /*3fb0*/  @P2 BRA `(.L_x_72) ;  /* 0x0000000000ec2947 */ /* 0x000fea0003800000 */
        /* <DEDUP_REMOVED lines=13> */
.L_x_74:
[----:B------:R-:W-:Y:S05]  /*4090*/  BSYNC.RECONVERGENT B5 ;  /* 0x0000000000057941 */ /* 0x000fea0003800200 */
.L_x_73:
        /* <DEDUP_REMOVED lines=41> */
[----:B------:R-:W-:Y:S01]  /*4330*/  MOV R34, R16 ;  /* 0x0000001000227202 */ /* 0x000fe20000000f00 */
[----:B------:R-:W-:Y:S02]  /*4340*/  IMAD.MOV.U32 R38, RZ, RZ, 0x1 ;  /* 0x00000001ff267424 */ /* 0x000fe400078e00ff */
[----:B------:R-:W-:Y:S01]  /*4350*/  IMAD.MOV.U32 R16, RZ, RZ, R42 ;  /* 0x000000ffff107224 */ /* 0x000fe200078e002a */
[----:B------:R-:W-:Y:S06]  /*4360*/  BRA `(.L_x_70) ;  /* 0x0000000400007947 */ /* 0x000fec0003800000 */
.L_x_72:
[C---:B------:R-:W-:Y:S01]  /*4370*/  ISETP.NE.AND P2, PT, R36.reuse, RZ, PT ;  /* 0x000000ff2400720c */ /* 0x040fe20003f45270 */
[----:B------:R-:W-:Y:S01]  /*4380*/  IMAD.MOV.U32 R17, RZ, RZ, R16 ;  /* 0x000000ffff117224 */ /* 0x000fe200078e0010 */
[----:B------:R-:W-:Y:S02]  /*4390*/  IADD3 R38, PT, PT, R36, 0x2, RZ ;  /* 0x0000000224267810 */ /* 0x000fe40007ffe0ff */
[----:B------:R-:W-:Y:S01]  /*43a0*/  SEL R42, R24, R16, !P2 ;  /* 0x00000010182a7207 */ /* 0x000fe20005000000 */
[----:B------:R-:W-:Y:S08]  /*43b0*/  BRA `(.L_x_70) ;  /* 0x0000000000ec7947 */ /* 0x000ff00003800000 */
.L_x_71:
        /* <DEDUP_REMOVED lines=13> */
.L_x_76:
[----:B------:R-:W-:Y:S05]  /*4490*/  BSYNC.RECONVERGENT B5 ;  /* 0x0000000000057941 */ /* 0x000fea0003800200 */
.L_x_75:
        /* <DEDUP_REMOVED lines=35> */
[----:B------:R-:W-:Y:S01]  /*46d0*/  IMAD.WIDE.U32 R42, R42, -0x326172a9, RZ ;  /* 0xcd9e8d572a2a7825 */ /* 0x000fe200078e00ff */
[----:B------:R-:W-:-:S03]  /*46e0*/  MOV R17, R33 ;  /* 0x0000002100117202 */ /* 0x000fc60000000f00 */
[----:B------:R-:W-:Y:S01]  /*46f0*/  IMAD.WIDE.U32 R38, R38, -0x2daee0ad, RZ ;  /* 0xd2511f5326267825 */ /* 0x000fe200078e00ff */
[----:B------:R-:W-:Y:S02]  /*4700*/  MOV R24, R42 ;  /* 0x0000002a00187202 */ /* 0x000fe40000000f00 */
[----:B------:R-:W-:Y:S01]  /*4710*/  LOP3.LUT R16, R16, UR38, R43, 0x96, !PT ;  /* 0x0000002610107c12 */ /* 0x000fe2000f8e962b */
[----:B------:R-:W-:Y:S01]  /*4720*/  IMAD.MOV.U32 R42, RZ, RZ, R34 ;  /* 0x000000ffff2a7224 */ /* 0x000fe200078e0022 */
[----:B------:R-:W-:Y:S01]  /*4730*/  LOP3.LUT R40, R40, UR39, R39, 0x96, !PT ;  /* 0x0000002728287c12 */ /* 0x000fe2000f8e9627 */
[----:B------:R-:W-:Y:S02]  /*4740*/  IMAD.MOV.U32 R34, RZ, RZ, R38 ;  /* 0x000000ffff227224 */ /* 0x000fe400078e0026 */
[----:B------:R-:W-:Y:S02]  /*4750*/  IMAD.MOV.U32 R38, RZ, RZ, RZ ;  /* 0x000000ffff267224 */ /* 0x000fe400078e00ff */
[----:B------:R-:W-:-:S07]  /*4760*/  IMAD.MOV.U32 R33, RZ, RZ, R40 ;  /* 0x000000ffff217224 */ /* 0x000fce00078e0028 */
.L_x_70:
[----:B------:R-:W-:Y:S05]  /*4770*/  BSYNC.RECONVERGENT B4 ;  /* 0x0000000000047941 */ /* 0x000fea0003800200 */
.L_x_69:
[----:B------:R-:W-:Y:S01]  /*4780*/  HFMA2 R36, -RZ, RZ, 0.1171875, 0 ;  /* 0x2f800000ff247431 */ /* 0x000fe200000001ff */
[----:B------:R-:W-:Y:S01]  /*4790*/  I2FP.F32.U32 R17, R17 ;  /* 0x0000001100117245 */ /* 0x000fe20000201000 */
[----:B------:R-:W-:Y:S01]  /*47a0*/  BSSY.RECONVERGENT B4, `(.L_x_77) ;  /* 0x000002c000047945 */ /* 0x000fe20003800200 */
[----:B------:R-:W-:-:S03]  /*47b0*/  MOV R44, 0x3e055027 ;  /* 0x3e055027002c7802 */ /* 0x000fc60000000f00 */
[----:B------:R-:W-:-:S05]  /*47c0*/  FFMA R17, R17, R36, 1.1641532182693481445e-10 ;  /* 0x2f00000011117423 */ /* 0x000fca0000000024 */
[----:B------:R-:W-:-:S13]  /*47d0*/  FSETP.GEU.AND P2, PT, R17, 1.175494350822287508e-38, PT ;  /* 0x008000001100780b */ /* 0x000fda0003f4e000 */
[----:B------:R-:W-:-:S04]  /*47e0*/  @!P2 FMUL R17, R17, 8388608 ;  /* 0x4b0000001111a820 */ /* 0x000fc80000400000 */
[----:B------:R-:W-:-:S05]  /*47f0*/  VIADD R36, R17, 0xc0d55555 ;  /* 0xc0d5555511247836 */ /* 0x000fca0000000000 */
[----:B------:R-:W-:-:S04]  /*4800*/  LOP3.LUT R40, R36, 0xff800000, RZ, 0xc0, !PT ;  /* 0xff80000024287812 */ /* 0x000fc800078ec0ff */
[----:B------:R-:W-:Y:S01]  /*4810*/  I2FP.F32.S32 R39, R40 ;  /* 0x0000002800277245 */ /* 0x000fe20000201400 */
[----:B------:R-:W-:Y:S02]  /*4820*/  IMAD.IADD R36, R17, 0x1, -R40 ;  /* 0x0000000111247824 */ /* 0x000fe400078e0a28 */
[----:B------:R-:W-:Y:S02]  /*4830*/  IMAD.MOV.U32 R40, RZ, RZ, 0x7f800000 ;  /* 0x7f800000ff287424 */ /* 0x000fe400078e00ff */
[----:B------:R-:W-:-:S04]  /*4840*/  FADD R41, R36, -1 ;  /* 0xbf80000024297421 */ /* 0x000fc80000000000 */
[----:B------:R-:W-:-:S04]  /*4850*/  FFMA R36, R41, -R44, 0.14084610342979431152 ;  /* 0x3e1039f629247423 */ /* 0x000fc8000000082c */
[----:B------:R-:W-:-:S04]  /*4860*/  FFMA R36, R41, R36, -0.12148627638816833496 ;  /* 0xbdf8cdcc29247423 */ /* 0x000fc80000000024 */
[----:B------:R-:W-:-:S04]  /*4870*/  FFMA R36, R41, R36, 0.13980610668659210205 ;  /* 0x3e0f295529247423 */ /* 0x000fc80000000024 */
[----:B------:R-:W-:-:S04]  /*4880*/  FFMA R36, R41, R36, -0.16684235632419586182 ;  /* 0xbe2ad8b929247423 */ /* 0x000fc80000000024 */
[----:B------:R-:W-:-:S04]  /*4890*/  FFMA R36, R41, R36, 0.20012299716472625732 ;  /* 0x3e4ced0b29247423 */ /* 0x000fc80000000024 */
[----:B------:R-:W-:-:S04]  /*48a0*/  FFMA R36, R41, R36, -0.24999669194221496582 ;  /* 0xbe7fff2229247423 */ /* 0x000fc80000000024 */
[----:B------:R-:W-:-:S04]  /*48b0*/  FFMA R36, R41, R36, 0.33333182334899902344 ;  /* 0x3eaaaa7829247423 */ /* 0x000fc80000000024 */
[----:B------:R-:W-:Y:S01]  /*48c0*/  FFMA R44, R41, R36, -0.5 ;  /* 0xbf000000292c7423 */ /* 0x000fe20000000024 */
[----:B------:R-:W-:Y:S02]  /*48d0*/  FSEL R36, RZ, -23, P2 ;  /* 0xc1b80000ff247808 */ /* 0x000fe40001000000 */
[----:B------:R-:W-:Y:S01]  /*48e0*/  ISETP.GT.U32.AND P2, PT, R17, 0x7f7fffff, PT ;  /* 0x7f7fffff1100780c */ /* 0x000fe20003f44070 */
[----:B------:R-:W-:Y:S02]  /*48f0*/  FMUL R44, R41, R44 ;  /* 0x0000002c292c7220 */ /* 0x000fe40000400000 */
[----:B------:R-:W-:Y:S02]  /*4900*/  FFMA R36, R39, 1.1920928955078125e-07, R36 ;  /* 0x3400000027247823 */ /* 0x000fe40000000024 */
[----:B------:R-:W-:-:S04]  /*4910*/  FFMA R41, R41, R44, R41 ;  /* 0x0000002c29297223 */ /* 0x000fc80000000029 */
[----:B------:R-:W-:-:S04]  /*4920*/  FFMA R36, R36, 0.69314718246459960938, R41 ;  /* 0x3f31721824247823 */ /* 0x000fc80000000029 */
[C---:B------:R-:W-:Y:S01]  /*4930*/  @P2 FFMA R36, R17.reuse, R40, +INF ;  /* 0x7f80000011242423 */ /* 0x040fe20000000028 */
[----:B------:R-:W-:-:S03]  /*4940*/  FSETP.NEU.AND P2, PT, R17, RZ, PT ;  /* 0x000000ff1100720b */ /* 0x000fc60003f4d000 */
[----:B------:R-:W-:-:S05]  /*4950*/  FMUL R36, R36, -2 ;  /* 0xc000000024247820 */ /* 0x000fca0000400000 */
[----:B------:R-:W-:Y:S02]  /*4960*/  FSEL R40, R36, +INF , P2 ;  /* 0x7f80000024287808 */ /* 0x000fe40001000000 */
[----:B------:R-:W-:Y:S02]  /*4970*/  I2FP.F32.U32 R36, R42 ;  /* 0x0000002a00247245 */ /* 0x000fe40000201000 */
[----:B------:R1:W3:Y:S01]  /*4980*/  MUFU.RSQ R17, R40 ;  /* 0x0000002800117308 */ /* 0x0002e20000001400 */
[----:B------:R-:W-:-:S05]  /*4990*/  VIADD R39, R40, 0xf3000000 ;  /* 0xf300000028277836 */ /* 0x000fca0000000000 */
[----:B------:R-:W-:Y:S01]  /*49a0*/  ISETP.GT.U32.AND P2, PT, R39, 0x727fffff, PT ;  /* 0x727fffff2700780c */ /* 0x000fe20003f44070 */
[----:B------:R-:W-:-:S05]  /*49b0*/  HFMA2 R39, -RZ, RZ, 0.1495361328125, 0.0004794597625732421875 ;  /* 0x30c90fdbff277431 */ /* 0x000fca00000001ff */
[----:B------:R-:W-:-:S07]  /*49c0*/  FFMA R36, R36, R39, 7.314590599882819788e-10 ;  /* 0x30490fdb24247423 */ /* 0x000fce0000000027 */
[----:B-1-3--:R-:W-:Y:S05]  /*49d0*/  @!P2 BRA `(.L_x_78) ;  /* 0x000000000010a947 */ /* 0x00afea0003800000 */
[----:B------:R-:W-:Y:S01]  /*49e0*/  IMAD.MOV.U32 R17, RZ, RZ, R40 ;  /* 0x000000ffff117224 */ /* 0x000fe200078e0028 */
[----:B------:R-:W-:-:S07]  /*49f0*/  MOV R40, 0x4a10 ;  /* 0x00004a1000287802 */ /* 0x000fce0000000f00 */
[----:B0-2---:R-:W-:Y:S05]  /*4a00*/  CALL.REL.NOINC `($__internal_1_$__cuda_sm20_sqrt_rn_f32_slowpath) ;  /* 0x000000b800e87944 */ /* 0x005fea0003c00000 */
[----:B------:R-:W-:Y:S05]  /*4a10*/  BRA `(.L_x_79) ;  /* 0x0000000000107947 */ /* 0x000fea0003800000 */
.L_x_78:
[----:B------:R-:W-:Y:S01]  /*4a20*/  FMUL.FTZ R43, R40, R17 ;  /* 0x00000011282b7220 */ /* 0x000fe20000410000 */
[----:B------:R-:W-:-:S03]  /*4a30*/  FMUL.FTZ R17, R17, 0.5 ;  /* 0x3f00000011117820 */ /* 0x000fc60000410000 */
[----:B------:R-:W-:-:S04]  /*4a40*/  FFMA R40, -R43, R43, R40 ;  /* 0x0000002b2b287223 */ /* 0x000fc80000000128 */
[----:B------:R-:W-:-:S07]  /*4a50*/  FFMA R43, R40, R17, R43 ;  /* 0x00000011282b7223 */ /* 0x000fce000000002b */
.L_x_79:
[----:B------:R-:W-:Y:S05]  /*4a60*/  BSYNC.RECONVERGENT B4 ;  /* 0x0000000000047941 */ /* 0x000fea0003800200 */
.L_x_77:
[----:B------:R-:W-:-:S04]  /*4a70*/  FMUL.RZ R41, R36, 0.15915493667125701904 ;  /* 0x3e22f98324297820 */ /* 0x000fc8000040c000 */
[----:B------:R-:W1:Y:S08]  /*4a80*/  MUFU.SIN R36, R41 ;  /* 0x0000002900247308 */ /* 0x000e700000000400 */
[----:B------:R-:W3:Y:S01]  /*4a90*/  MUFU.COS R40, R41 ;  /* 0x0000002900287308 */ /* 0x000ee20000000000 */
[-C--:B-1----:R-:W-:Y:S01]  /*4aa0*/  FMUL R39, R36, R43.reuse ;  /* 0x0000002b24277220 */ /* 0x082fe20000400000 */
[----:B---3--:R-:W-:-:S07]  /*4ab0*/  FMUL R17, R40, R43 ;  /* 0x0000002b28117220 */ /* 0x008fce0000400000 */
.L_x_68:
[----:B------:R-:W-:Y:S05]  /*4ac0*/  BSYNC.RECONVERGENT B3 ;  /* 0x0000000000037941 */ /* 0x000fea0003800200 */
.L_x_67:
[----:B------:R-:W-:Y:S01]  /*4ad0*/  FMUL R36, R39, 3 ;  /* 0x4040000027247820 */ /* 0x000fe20000400000 */
[----:B------:R-:W-:Y:S01]  /*4ae0*/  ISETP.NE.AND P2, PT, R22, 0x1, PT ;  /* 0x000000011600780c */ /* 0x000fe20003f45270 */
[----:B------:R-:W-:Y:S01]  /*4af0*/  BSSY.RECONVERGENT B3, `(.L_x_80) ;  /* 0x00000c1000037945 */ /* 0x000fe20003800200 */
[----:B------:R-:W-:Y:S01]  /*4b00*/  IMAD.MOV.U32 R39, RZ, RZ, R38 ;  /* 0x000000ffff277224 */ /* 0x000fe200078e0026 */
[----:B------:R-:W-:Y:S01]  /*4b10*/  MOV R40, R17 ;  /* 0x0000001100287202 */ /* 0x000fe20000000f00 */
[----:B------:R-:W-:Y:S01]  /*4b20*/  IMAD.MOV.U32 R22, RZ, RZ, RZ ;  /* 0x000000ffff167224 */ /* 0x000fe200078e00ff */
[----:B------:R-:W1:Y:S08]  /*4b30*/  F2I.NTZ R36, R36 ;  /* 0x0000002400247305 */ /* 0x000e700000203100 */
        /* <DEDUP_REMOVED lines=24> */
.L_x_87:
[----:B------:R-:W-:Y:S05]  /*4cc0*/  BSYNC.RECONVERGENT B5 ;  /* 0x0000000000057941 */ /* 0x000fea0003800200 */
.L_x_86:
        /* <DEDUP_REMOVED lines=34> */
[----:B------:R-:W-:Y:S01]  /*4ef0*/  HFMA2 R39, -RZ, RZ, 0, 5.9604644775390625e-08 ;  /* 0x00000001ff277431 */ /* 0x000fe200000001ff */
[----:B------:R-:W-:Y:S01]  /*4f00*/  LOP3.LUT R16, R16, UR36, R43, 0x96, !PT ;  /* 0x0000002410107c12 */ /* 0x000fe2000f8e962b */
[----:B------:R-:W-:-:S04]  /*4f10*/  IMAD.WIDE.U32 R40, R40, -0x326172a9, RZ ;  /* 0xcd9e8d5728287825 */ /* 0x000fc800078e00ff */
[----:B------:R-:W-:Y:S01]  /*4f20*/  IMAD.WIDE.U32 R16, R16, -0x2daee0ad, RZ ;  /* 0xd2511f5310107825 */ /* 0x000fe200078e00ff */
[----:B------:R-:W-:Y:S02]  /*4f30*/  LOP3.LUT R42, R42, UR38, R41, 0x96, !PT ;  /* 0x000000262a2a7c12 */ /* 0x000fe4000f8e9629 */
[----:B------:R-:W-:Y:S02]  /*4f40*/  MOV R24, R40 ;  /* 0x0000002800187202 */ /* 0x000fe40000000f00 */
[----:B------:R-:W-:Y:S01]  /*4f50*/  LOP3.LUT R33, R38, UR39, R17, 0x96, !PT ;  /* 0x0000002726217c12 */ /* 0x000fe2000f8e9611 */
[----:B------:R-:W-:Y:S02]  /*4f60*/  IMAD.MOV.U32 R17, RZ, RZ, R34 ;  /* 0x000000ffff117224 */ /* 0x000fe400078e0022 */
[----:B------:R-:W-:Y:S02]  /*4f70*/  IMAD.MOV.U32 R34, RZ, RZ, R16 ;  /* 0x000000ffff227224 */ /* 0x000fe400078e0010 */
[----:B------:R-:W-:Y:S01]  /*4f80*/  IMAD.MOV.U32 R16, RZ, RZ, R42 ;  /* 0x000000ffff107224 */ /* 0x000fe200078e002a */
[----:B------:R-:W-:Y:S06]  /*4f90*/  BRA `(.L_x_83) ;  /* 0x0000000400007947 */ /* 0x000fec0003800000 */
.L_x_85:
[C---:B------:R-:W-:Y:S01]  /*4fa0*/  ISETP.NE.AND P2, PT, R38.reuse, RZ, PT ;  /* 0x000000ff2600720c */ /* 0x040fe20003f45270 */
[----:B------:R-:W-:Y:S01]  /*4fb0*/  VIADD R39, R38, 0x2 ;  /* 0x0000000226277836 */ /* 0x000fe20000000000 */
[-C--:B------:R-:W-:Y:S02]  /*4fc0*/  MOV R17, R16.reuse ;  /* 0x0000001000117202 */ /* 0x080fe40000000f00 */
[----:B------:R-:W-:Y:S01]  /*4fd0*/  SEL R42, R24, R16, !P2 ;  /* 0x00000010182a7207 */ /* 0x000fe20005000000 */
[----:B------:R-:W-:Y:S08]  /*4fe0*/  BRA `(.L_x_83) ;  /* 0x0000000000ec7947 */ /* 0x000ff00003800000 */
.L_x_84:
        /* <DEDUP_REMOVED lines=13> */
.L_x_89:
[----:B------:R-:W-:Y:S05]  /*50c0*/  BSYNC.RECONVERGENT B5 ;  /* 0x0000000000057941 */ /* 0x000fea0003800200 */
.L_x_88:
        /* <DEDUP_REMOVED lines=42> */
[----:B------:R-:W-:Y:S02]  /*5370*/  IMAD.MOV.U32 R17, RZ, RZ, R33 ;  /* 0x000000ffff117224 */ /* 0x000fe400078e0021 */
[----:B------:R-:W-:Y:S02]  /*5380*/  IMAD.MOV.U32 R34, RZ, RZ, R38 ;  /* 0x000000ffff227224 */ /* 0x000fe400078e0026 */
[----:B------:R-:W-:-:S07]  /*5390*/  IMAD.MOV.U32 R33, RZ, RZ, R40 ;  /* 0x000000ffff217224 */ /* 0x000fce00078e0028 */
.L_x_83:
[----:B------:R-:W-:Y:S05]  /*53a0*/  BSYNC.RECONVERGENT B4 ;  /* 0x0000000000047941 */ /* 0x000fea0003800200 */
.L_x_82:
[----:B------:R-:W-:Y:S01]  /*53b0*/  I2FP.F32.U32 R17, R17 ;  /* 0x0000001100117245 */ /* 0x000fe20000201000 */
[----:B------:R-:W-:Y:S01]  /*53c0*/  IMAD.MOV.U32 R22, RZ, RZ, 0x2f800000 ;  /* 0x2f800000ff167424 */ /* 0x000fe200078e00ff */
[----:B------:R-:W-:Y:S01]  /*53d0*/  BSSY.RECONVERGENT B4, `(.L_x_90) ;  /* 0x000002c000047945 */ /* 0x000fe20003800200 */
[----:B------:R-:W-:Y:S02]  /*53e0*/  IMAD.MOV.U32 R41, RZ, RZ, 0x3e055027 ;  /* 0x3e055027ff297424 */ /* 0x000fe400078e00ff */
[----:B------:R-:W-:-:S05]  /*53f0*/  FFMA R17, R17, R22, 1.1641532182693481445e-10 ;  /* 0x2f00000011117423 */ /* 0x000fca0000000016 */
[----:B------:R-:W-:-:S13]  /*5400*/  FSETP.GEU.AND P2, PT, R17, 1.175494350822287508e-38, PT ;  /* 0x008000001100780b */ /* 0x000fda0003f4e000 */
[----:B------:R-:W-:-:S05]  /*5410*/  @!P2 FMUL R17, R17, 8388608 ;  /* 0x4b0000001111a820 */ /* 0x000fca0000400000 */
[----:B------:R-:W-:-:S04]  /*5420*/  IADD3 R22, PT, PT, R17, -0x3f2aaaab, RZ ;  /* 0xc0d5555511167810 */ /* 0x000fc80007ffe0ff */
[----:B------:R-:W-:-:S05]  /*5430*/  LOP3.LUT R38, R22, 0xff800000, RZ, 0xc0, !PT ;  /* 0xff80000016267812 */ /* 0x000fca00078ec0ff */
[----:B------:R-:W-:-:S04]  /*5440*/  IMAD.IADD R22, R17, 0x1, -R38 ;  /* 0x0000000111167824 */ /* 0x000fc800078e0a26 */
[----:B------:R-:W-:Y:S01]  /*5450*/  FADD R40, R22, -1 ;  /* 0xbf80000016287421 */ /* 0x000fe20000000000 */
[----:B------:R-:W-:Y:S02]  /*5460*/  FSEL R22, RZ, -23, P2 ;  /* 0xc1b80000ff167808 */ /* 0x000fe40001000000 */
[----:B------:R-:W-:Y:S01]  /*5470*/  ISETP.GT.U32.AND P2, PT, R17, 0x7f7fffff, PT ;  /* 0x7f7fffff1100780c */ /* 0x000fe20003f44070 */
[----:B------:R-:W-:-:S04]  /*5480*/  FFMA R41, R40, -R41, 0.14084610342979431152 ;  /* 0x3e1039f628297423 */ /* 0x000fc80000000829 */
[----:B------:R-:W-:-:S04]  /*5490*/  FFMA R41, R40, R41, -0.12148627638816833496 ;  /* 0xbdf8cdcc28297423 */ /* 0x000fc80000000029 */
[----:B------:R-:W-:-:S04]  /*54a0*/  FFMA R41, R40, R41, 0.13980610668659210205 ;  /* 0x3e0f295528297423 */ /* 0x000fc80000000029 */
[----:B------:R-:W-:-:S04]  /*54b0*/  FFMA R41, R40, R41, -0.16684235632419586182 ;  /* 0xbe2ad8b928297423 */ /* 0x000fc80000000029 */
[----:B------:R-:W-:-:S04]  /*54c0*/  FFMA R41, R40, R41, 0.20012299716472625732 ;  /* 0x3e4ced0b28297423 */ /* 0x000fc80000000029 */
[----:B------:R-:W-:-:S04]  /*54d0*/  FFMA R41, R40, R41, -0.24999669194221496582 ;  /* 0xbe7fff2228297423 */ /* 0x000fc80000000029 */
[----:B------:R-:W-:-:S04]  /*54e0*/  FFMA R41, R40, R41, 0.33333182334899902344 ;  /* 0x3eaaaa7828297423 */ /* 0x000fc80000000029 */
[C---:B------:R-:W-:Y:S01]  /*54f0*/  FFMA R43, R40.reuse, R41, -0.5 ;  /* 0xbf000000282b7423 */ /* 0x040fe20000000029 */
[----:B------:R-:W-:Y:S02]  /*5500*/  I2FP.F32.S32 R41, R38 ;  /* 0x0000002600297245 */ /* 0x000fe40000201400 */
[----:B------:R-:W-:Y:S01]  /*5510*/  MOV R38, 0x7f800000 ;  /* 0x7f80000000267802 */ /* 0x000fe20000000f00 */
[C---:B------:R-:W-:Y:S02]  /*5520*/  FMUL R43, R40.reuse, R43 ;  /* 0x0000002b282b7220 */ /* 0x040fe40000400000 */
[----:B------:R-:W-:Y:S01]  /*5530*/  FFMA R22, R41, 1.1920928955078125e-07, R22 ;  /* 0x3400000029167823 */ /* 0x000fe20000000016 */
[----:B------:R-:W-:Y:S02]  /*5540*/  IMAD.MOV.U32 R41, RZ, RZ, 0x30c90fdb ;  /* 0x30c90fdbff297424 */ /* 0x000fe400078e00ff */
[----:B------:R-:W-:-:S04]  /*5550*/  FFMA R43, R40, R43, R40 ;  /* 0x0000002b282b7223 */ /* 0x000fc80000000028 */
[----:B------:R-:W-:Y:S01]  /*5560*/  FFMA R22, R22, 0.69314718246459960938, R43 ;  /* 0x3f31721816167823 */ /* 0x000fe2000000002b */
[C---:B------:R-:W-:Y:S01]  /*5570*/  @P2 FFMA R22, R17.reuse, R38, +INF ;  /* 0x7f80000011162423 */ /* 0x040fe20000000026 */
[----:B------:R-:W-:-:S03]  /*5580*/  FSETP.NEU.AND P2, PT, R17, RZ, PT ;  /* 0x000000ff1100720b */ /* 0x000fc60003f4d000 */
[----:B------:R-:W-:-:S05]  /*5590*/  FMUL R22, R22, -2 ;  /* 0xc000000016167820 */ /* 0x000fca0000400000 */
[----:B------:R-:W-:Y:S02]  /*55a0*/  FSEL R38, R22, +INF , P2 ;  /* 0x7f80000016267808 */ /* 0x000fe40001000000 */
[----:B------:R-:W-:Y:S02]  /*55b0*/  I2FP.F32.U32 R22, R42 ;  /* 0x0000002a00167245 */ /* 0x000fe40000201000 */
[----:B------:R3:W0:Y:S01]  /*55c0*/  MUFU.RSQ R17, R38 ;  /* 0x0000002600117308 */ /* 0x0006220000001400 */
[----:B------:R-:W-:Y:S02]  /*55d0*/  VIADD R40, R38, 0xf3000000 ;  /* 0xf300000026287836 */ /* 0x000fe40000000000 */
[----:B------:R-:W-:-:S03]  /*55e0*/  FFMA R22, R22, R41, 7.314590599882819788e-10 ;  /* 0x30490fdb16167423 */ /* 0x000fc60000000029 */
[----:B------:R-:W-:-:S13]  /*55f0*/  ISETP.GT.U32.AND P2, PT, R40, 0x727fffff, PT ;  /* 0x727fffff2800780c */ /* 0x000fda0003f44070 */
[----:B0--3--:R-:W-:Y:S05]  /*5600*/  @!P2 BRA `(.L_x_91) ;  /* 0x000000000010a947 */ /* 0x009fea0003800000 */
[----:B------:R-:W-:Y:S02]  /*5610*/  MOV R17, R38 ;  /* 0x0000002600117202 */ /* 0x000fe40000000f00 */
[----:B------:R-:W-:-:S07]  /*5620*/  MOV R40, 0x5640 ;  /* 0x0000564000287802 */ /* 0x000fce0000000f00 */
[----:B-12---:R-:W-:Y:S05]  /*5630*/  CALL.REL.NOINC `($__internal_1_$__cuda_sm20_sqrt_rn_f32_slowpath) ;  /* 0x000000ac00dc7944 */ /* 0x006fea0003c00000 */
[----:B------:R-:W-:Y:S05]  /*5640*/  BRA `(.L_x_92) ;  /* 0x0000000000107947 */ /* 0x000fea0003800000 */
.L_x_91:
[----:B------:R-:W-:Y:S01]  /*5650*/  FMUL.FTZ R43, R38, R17 ;  /* 0x00000011262b7220 */ /* 0x000fe20000410000 */
[----:B------:R-:W-:-:S03]  /*5660*/  FMUL.FTZ R17, R17, 0.5 ;  /* 0x3f00000011117820 */ /* 0x000fc60000410000 */
[----:B------:R-:W-:-:S04]  /*5670*/  FFMA R38, -R43, R43, R38 ;  /* 0x0000002b2b267223 */ /* 0x000fc80000000126 */
[----:B------:R-:W-:-:S07]  /*5680*/  FFMA R43, R38, R17, R43 ;  /* 0x00000011262b7223 */ /* 0x000fce000000002b */
.L_x_92:
[----:B------:R-:W-:Y:S05]  /*5690*/  BSYNC.RECONVERGENT B4 ;  /* 0x0000000000047941 */ /* 0x000fea0003800200 */
.L_x_90:
[----:B------:R-:W-:Y:S01]  /*56a0*/  FMUL.RZ R41, R22, 0.15915493667125701904 ;  /* 0x3e22f98316297820 */ /* 0x000fe2000040c000 */
[----:B------:R-:W-:-:S03]  /*56b0*/  IMAD.MOV.U32 R22, RZ, RZ, 0x1 ;  /* 0x00000001ff167424 */ /* 0x000fc600078e00ff */
[----:B------:R-:W0:Y:S08]  /*56c0*/  MUFU.SIN R40, R41 ;  /* 0x0000002900287308 */ /* 0x000e300000000400 */
[----:B------:R-:W3:Y:S01]  /*56d0*/  MUFU.COS R38, R41 ;  /* 0x0000002900267308 */ /* 0x000ee20000000000 */
[-C--:B0-----:R-:W-:Y:S01]  /*56e0*/  FMUL R40, R40, R43.reuse ;  /* 0x0000002b28287220 */ /* 0x081fe20000400000 */
[----:B---3--:R-:W-:-:S07]  /*56f0*/  FMUL R17, R38, R43 ;  /* 0x0000002b26117220 */ /* 0x008fce0000400000 */
.L_x_81:
[----:B------:R-:W-:Y:S05]  /*5700*/  BSYNC.RECONVERGENT B3 ;  /* 0x0000000000037941 */ /* 0x000fea0003800200 */
.L_x_80:
[----:B------:R-:W-:Y:S01]  /*5710*/  FMUL R40, R40, 3 ;  /* 0x4040000028287820 */ /* 0x000fe20000400000 */
[----:B------:R-:W-:Y:S01]  /*5720*/  BSSY.RECONVERGENT B3, `(.L_x_93) ;  /* 0x000005f000037945 */ /* 0x000fe20003800200 */
[----:B------:R-:W-:Y:S02]  /*5730*/  IMAD.MOV.U32 R38, RZ, RZ, R39 ;  /* 0x000000ffff267224 */ /* 0x000fe400078e0027 */
[----:B------:R-:W1:Y:S02]  /*5740*/  F2I.NTZ R41, R40 ;  /* 0x0000002800297305 */ /* 0x000e640000203100 */
[----:B-1----:R-:W-:-:S13]  /*5750*/  LOP3.LUT P2, RZ, R36, R41, RZ, 0xfc, !PT ;  /* 0x0000002924ff7212 */ /* 0x002fda000784fcff */
[----:B------:R-:W-:Y:S05]  /*5760*/  @P2 BRA `(.L_x_94) ;  /* 0x0000000400682947 */ /* 0x000fea0003800000 */
[----:B------:R-:W-:Y:S01]  /*5770*/  ISETP.NE.AND P2, PT, R39, 0x1, PT ;  /* 0x000000012700780c */ /* 0x000fe20003f45270 */
[----:B------:R-:W-:Y:S01]  /*5780*/  BSSY.RECONVERGENT B4, `(.L_x_95) ;  /* 0x0000045000047945 */ /* 0x000fe20003800200 */
[----:B------:R-:W-:Y:S02]  /*5790*/  HFMA2 R38, -RZ, RZ, 0, 1.1920928955078125e-07 ;  /* 0x00000002ff267431 */ /* 0x000fe400000001ff */
[----:B------:R-:W-:-:S09]  /*57a0*/  IMAD.MOV.U32 R36, RZ, RZ, R24 ;  /* 0x000000ffff247224 */ /* 0x000fd200078e0018 */
        /* <DEDUP_REMOVED lines=9> */
.L_x_97:
[----:B------:R-:W-:Y:S01]  /*5840*/  IADD3 R18, PT, PT, R18, 0x1, RZ ;  /* 0x0000000112127810 */ /* 0x000fe20007ffe0ff */
[----:B------:R-:W-:Y:S03]  /*5850*/  BSSY.RECONVERGENT B5, `(.L_x_98) ;  /* 0x000000c000057945 */ /* 0x000fe60003800200 */
[C---:B------:R-:W-:Y:S01]  /*5860*/  ISETP.NE.AND P2, PT, R18.reuse, RZ, PT ;  /* 0x000000ff1200720c */ /* 0x040fe20003f45270 */
[----:B------:R-:W-:-:S12]  /*5870*/  IMAD.WIDE.U32 R44, R18, -0x2daee0ad, RZ ;  /* 0xd2511f53122c7825 */ /* 0x000fd800078e00ff */
[----:B------:R-:W-:Y:S05]  /*5880*/  @P2 BRA `(.L_x_99) ;  /* 0x0000000000202947 */ /* 0x000fea0003800000 */
[----:B------:R-:W-:-:S05]  /*5890*/  VIADD R19, R19, 0x1 ;  /* 0x0000000113137836 */ /* 0x000fca0000000000 */
[----:B------:R-:W-:-:S13]  /*58a0*/  ISETP.NE.AND P2, PT, R19, RZ, PT ;  /* 0x000000ff1300720c */ /* 0x000fda0003f45270 */
[----:B------:R-:W-:Y:S01]  /*58b0*/  @!P2 IADD3 R20, PT, PT, R20, 0x1, RZ ;  /* 0x000000011414a810 */ /* 0x000fe20007ffe0ff */
[----:B------:R-:W-:Y:S02]  /*58c0*/  @!P2 VIADD R16, R21, 0x1 ;  /* 0x000000011510a836 */ /* 0x000fe40000000000 */
[----:B------:R-:W-:Y:S01]  /*58d0*/  @!P2 IMAD.MOV.U32 R19, RZ, RZ, RZ ;  /* 0x000000ffff13a224 */ /* 0x000fe200078e00ff */
[----:B------:R-:W-:-:S13]  /*58e0*/  ISETP.NE.AND P3, PT, R20, RZ, !P2 ;  /* 0x000000ff1400720c */ /* 0x000fda0005765270 */
[----:B------:R-:W-:-:S04]  /*58f0*/  @P3 IADD3 R16, PT, PT, R21, RZ, RZ ;  /* 0x000000ff15103210 */ /* 0x000fc80007ffe0ff */
[----:B------:R-:W-:-:S07]  /*5900*/  @!P2 MOV R21, R16 ;  /* 0x000000100015a202 */ /* 0x000fce0000000f00 */
.L_x_99:
[----:B------:R-:W-:Y:S05]  /*5910*/  BSYNC.RECONVERGENT B5 ;  /* 0x0000000000057941 */ /* 0x000fea0003800200 */
.L_x_98:
[----:B------:R-:W-:Y:S01]  /*5920*/  IMAD.WIDE.U32 R40, R20, -0x326172a9, RZ ;  /* 0xcd9e8d5714287825 */ /* 0x000fe200078e00ff */
[----:B------:R-:W-:Y:S02]  /*5930*/  LOP3.LUT R38, R21, UR19, R45, 0x96, !PT ;  /* 0x0000001315267c12 */ /* 0x000fe4000f8e962d */
[----:B------:R-:W-:Y:S02]  /*5940*/  MOV R36, R34 ;  /* 0x0000002200247202 */ /* 0x000fe40000000f00 */
        /* <DEDUP_REMOVED lines=36> */
[----:B------:R-:W-:Y:S02]  /*5b90*/  IMAD.MOV.U32 R34, RZ, RZ, R38 ;  /* 0x000000ffff227224 */ /* 0x000fe400078e0026 */
[----:B------:R-:W-:Y:S02]  /*5ba0*/  HFMA2 R38, -RZ, RZ, 0, 0 ;  /* 0x00000000ff267431 */ /* 0x000fe400000001ff */
[----:B------:R-:W-:Y:S01]  /*5bb0*/  IMAD.MOV.U32 R24, RZ, RZ, R42 ;  /* 0x000000ffff187224 */ /* 0x000fe200078e002a */
[----:B------:R-:W-:-:S07]  /*5bc0*/  LOP3.LUT R33, R40, UR39, R39, 0x96, !PT ;  /* 0x0000002728217c12 */ /* 0x000fce000f8e9627 */
.L_x_96:
[----:B------:R-:W-:Y:S05]  /*5bd0*/  BSYNC.RECONVERGENT B4 ;  /* 0x0000000000047941 */ /* 0x000fea0003800200 */
.L_x_95:
[----:B------:R-:W-:Y:S01]  /*5be0*/  I2FP.F32.U32 R36, R36 ;  /* 0x0000002400247245 */ /* 0x000fe20000201000 */
[----:B------:R-:W-:Y:S01]  /*5bf0*/  IMAD.MOV.U32 R39, RZ, RZ, 0x2f800000 ;  /* 0x2f800000ff277424 */ /* 0x000fe200078e00ff */
[----:B------:R-:W-:Y:S01]  /*5c00*/  MOV R40, RZ ;  /* 0x000000ff00287202 */ /* 0x000fe20000000f00 */
[----:B------:R-:W-:Y:S02]  /*5c10*/  IMAD.MOV.U32 R42, RZ, RZ, RZ ;  /* 0x000000ffff2a7224 */ /* 0x000fe400078e00ff */
[----:B------:R-:W-:-:S04]  /*5c20*/  FFMA R36, R36, R39, 1.1641532182693481445e-10 ;  /* 0x2f00000024247423 */ /* 0x000fc80000000027 */
[----:B------:R-:W-:-:S06]  /*5c30*/  FMUL R36, R36, 4 ;  /* 0x4080000024247820 */ /* 0x000fcc0000400000 */
[----:B------:R-:W1:Y:S02]  /*5c40*/  F2I.TRUNC.NTZ R36, R36 ;  /* 0x0000002400247305 */ /* 0x000e64000020f100 */
[C---:B-1----:R-:W-:Y:S02]  /*5c50*/  ISETP.NE.AND P2, PT, R36.reuse, RZ, PT ;  /* 0x000000ff2400720c */ /* 0x042fe40003f45270 */
[C---:B------:R-:W-:Y:S02]  /*5c60*/  ISETP.NE.AND P4, PT, R36.reuse, 0x2, PT ;  /* 0x000000022400780c */ /* 0x040fe40003f85270 */
[C---:B------:R-:W-:Y:S02]  /*5c70*/  ISETP.NE.AND P3, PT, R36.reuse, 0x1, PT ;  /* 0x000000012400780c */ /* 0x040fe40003f65270 */
[----:B------:R-:W-:Y:S02]  /*5c80*/  ISETP.NE.AND P5, PT, R36, 0x3, PT ;  /* 0x000000032400780c */ /* 0x000fe40003fa5270 */
[----:B------:R-:W-:-:S02]  /*5c90*/  SEL R41, RZ, 0x1, P4 ;  /* 0x00000001ff297807 */ /* 0x000fc40002000000 */
[----:B------:R-:W-:-:S03]  /*5ca0*/  SEL R39, RZ, 0x1, P2 ;  /* 0x00000001ff277807 */ /* 0x000fc60001000000 */
[----:B------:R-:W-:Y:S02]  /*5cb0*/  @P2 IADD3 R40, PT, PT, RZ, -0x1, RZ ;  /* 0xffffffffff282810 */ /* 0x000fe40007ffe0ff */
[----:B------:R-:W-:Y:S02]  /*5cc0*/  @P4 IMAD.MOV R42, RZ, RZ, -0x1 ;  /* 0xffffffffff2a4424 */ /* 0x000fe400078e02ff */
[----:B------:R-:W-:Y:S02]  /*5cd0*/  @P3 IADD3 R40, PT, PT, R39, RZ, RZ ;  /* 0x000000ff27283210 */ /* 0x000fe40007ffe0ff */
[----:B------:R-:W-:Y:S02]  /*5ce0*/  @P5 IMAD.MOV R42, RZ, RZ, R41 ;  /* 0x000000ffff2a5224 */ /* 0x000fe400078e0229 */
[----:B------:R-:W-:Y:S02]  /*5cf0*/  MOV R36, R40 ;  /* 0x0000002800247202 */ /* 0x000fe40000000f00 */
[----:B------:R-:W-:-:S07]  /*5d00*/  IMAD.MOV.U32 R41, RZ, RZ, R42 ;  /* 0x000000ffff297224 */ /* 0x000fce00078e002a */
.L_x_94:
[----:B------:R-:W-:Y:S05]  /*5d10*/  BSYNC.RECONVERGENT B3 ;  /* 0x0000000000037941 */ /* 0x000fea0003800200 */
.L_x_93:
[----:B------:R-:W-:Y:S01]  /*5d20*/  IADD3 R42, PT, PT, -R35, RZ, RZ ;  /* 0x000000ff232a7210 */ /* 0x000fe20007ffe1ff */
[----:B------:R-:W-:Y:S01]  /*5d30*/  VIADD R40, R8, 0xffffffff ;  /* 0xffffffff08287836 */ /* 0x000fe20000000000 */
[----:B------:R-:W-:Y:S01]  /*5d40*/  ISETP.NE.AND P2, PT, R38, 0x1, PT ;  /* 0x000000012600780c */ /* 0x000fe20003f45270 */
[----:B------:R-:W-:Y:S02]  /*5d50*/  BSSY.RECONVERGENT B3, `(.L_x_100) ;  /* 0x0000049000037945 */ /* 0x000fe40003800200 */
[----:B------:R-:W-:Y:S01]  /*5d60*/  IMAD R42, R8, R42, R25 ;  /* 0x0000002a082a7224 */ /* 0x000fe200078e0219 */
[----:B------:R-:W-:Y:S01]  /*5d70*/  VIADDMNMX.RELU R39, R36, R35, R40, PT ;  /* 0x0000002324277246 */ /* 0x000fe20003801128 */
[----:B------:R-:W-:-:S03]  /*5d80*/  HFMA2 R36, -RZ, RZ, 0, 1.1920928955078125e-07 ;  /* 0x00000002ff247431 */ /* 0x000fc600000001ff */
[----:B------:R-:W-:-:S05]  /*5d90*/  VIADDMNMX.RELU R42, R42, R41, R40, PT ;  /* 0x000000292a2a7246 */ /* 0x000fca0003801128 */
[----:B------:R-:W-:Y:S02]  /*5da0*/  IMAD R46, R8, R39, R42 ;  /* 0x00000027082e7224 */ /* 0x000fe400078e022a */
[----:B------:R-:W-:Y:S01]  /*5db0*/  IMAD.MOV.U32 R39, RZ, RZ, R24 ;  /* 0x000000ffff277224 */ /* 0x000fe200078e0018 */
[----:B------:R-:W-:Y:S06]  /*5dc0*/  @!P2 BRA `(.L_x_101) ;  /* 0x000000040004a947 */ /* 0x000fec0003800000 */
[----:B------:R-:W-:-:S13]  /*5dd0*/  ISETP.NE.AND P2, PT, R38, 0x3, PT ;  /* 0x000000032600780c */ /* 0x000fda0003f45270 */
[----:B------:R-:W-:Y:S05]  /*5de0*/  @!P2 BRA `(.L_x_102) ;  /* 0x000000000018a947 */ /* 0x000fea0003800000 */
[----:B------:R-:W-:-:S13]  /*5df0*/  ISETP.NE.AND P2, PT, R38, 0x2, PT ;  /* 0x000000022600780c */ /* 0x000fda0003f45270 */
[----:B------:R-:W-:Y:S01]  /*5e00*/  @!P2 MOV R36, 0x3 ;  /* 0x000000030024a802 */ /* 0x000fe20000000f00 */
[----:B------:R-:W-:Y:S01]  /*5e10*/  @!P2 IMAD.MOV.U32 R39, RZ, RZ, R33 ;  /* 0x000000ffff27a224 */ /* 0x000fe200078e0021 */
[----:B------:R-:W-:Y:S01]  /*5e20*/  @P2 IADD3 R36, PT, PT, R38, 0x1, RZ ;  /* 0x0000000126242810 */ /* 0x000fe20007ffe0ff */
[----:B------:R-:W-:Y:S01]  /*5e30*/  @P2 IMAD.MOV.U32 R39, RZ, RZ, R16 ;  /* 0x000000ffff272224 */ /* 0x000fe200078e0010 */
[----:B------:R-:W-:Y:S06]  /*5e40*/  BRA `(.L_x_101) ;  /* 0x0000000000e47947 */ /* 0x000fec0003800000 */
.L_x_102:
        /* <DEDUP_REMOVED lines=13> */
.L_x_104:
[----:B------:R-:W-:Y:S05]  /*5f20*/  BSYNC.RECONVERGENT B4 ;  /* 0x0000000000047941 */ /* 0x000fea0003800200 */
.L_x_103:
[----:B------:R-:W-:Y:S01]  /*5f30*/  IMAD.WIDE.U32 R40, R20, -0x326172a9, RZ ;  /* 0xcd9e8d5714287825 */ /* 0x000fe200078e00ff */
[----:B------:R-:W-:-:S03]  /*5f40*/  LOP3.LUT R38, R21, UR19, R45, 0x96, !PT ;  /* 0x0000001315267c12 */ /* 0x000fc6000f8e962d */
[----:B------:R-:W-:Y:S01]  /*5f50*/  HFMA2 R36, -RZ, RZ, 0, 0 ;  /* 0x00000000ff247431 */ /* 0x000fe200000001ff */
        /* <DEDUP_REMOVED lines=37> */
[----:B------:R-:W-:Y:S02]  /*61b0*/  LOP3.LUT R33, R40, UR39, R39, 0x96, !PT ;  /* 0x0000002728217c12 */ /* 0x000fe4000f8e9627 */
[----:B------:R-:W-:Y:S01]  /*61c0*/  MOV R39, R34 ;  /* 0x0000002200277202 */ /* 0x000fe20000000f00 */
[----:B------:R-:W-:-:S07]  /*61d0*/  IMAD.MOV.U32 R34, RZ, RZ, R38 ;  /* 0x000000ffff227224 */ /* 0x000fce00078e0026 */
.L_x_101:
[----:B------:R-:W-:Y:S05]  /*61e0*/  BSYNC.RECONVERGENT B3 ;  /* 0x0000000000037941 */ /* 0x000fea0003800200 */
.L_x_100:
[----:B------:R-:W-:Y:S01]  /*61f0*/  LEA R46, R46, UR13, 0x1 ;  /* 0x0000000d2e2e7c11 */ /* 0x000fe2000f8e08ff */
[----:B------:R-:W-:Y:S04]  /*6200*/  BSSY.RECONVERGENT B3, `(.L_x_105) ;  /* 0x00000dc000037945 */ /* 0x000fe80003800200 */
[----:B------:R-:W1:Y:S02]  /*6210*/  LDS.U16 R38, [R46+0x90] ;  /* 0x000090002e267984 */ /* 0x000e640000000400 */
[----:B-1----:R-:W-:-:S05]  /*6220*/  HADD2.F32 R38, -RZ, R38.H0_H0 ;  /* 0x20000026ff267230 */ /* 0x002fca0000004100 */
[----:B------:R-:W-:-:S05]  /*6230*/  FFMA R38, R15, 0.5, R38 ;  /* 0x3f0000000f267823 */ /* 0x000fca0000000026 */
[----:B------:R-:W-:-:S13]  /*6240*/  FSETP.LEU.AND P2, PT, R38, UR44, PT ;  /* 0x0000002c26007c0b */ /* 0x000fda000bf4b000 */
[----:B------:R-:W-:Y:S05]  /*6250*/  @!P2 BRA `(.L_x_106) ;  /* 0x0000000c0058a947 */ /* 0x000fea0003800000 */
[----:B------:R-:W-:Y:S01]  /*6260*/  FADD R38, -R38, UR44 ;  /* 0x0000002c26267e21 */ /* 0x000fe20008000100 */
[----:B------:R-:W-:-:S03]  /*6270*/  IMAD.MOV.U32 R45, RZ, RZ, 0x2f800000 ;  /* 0x2f800000ff2d7424 */ /* 0x000fc600078e00ff */
[----:B------:R-:W-:-:S04]  /*6280*/  FMUL R38, R38, UR41 ;  /* 0x0000002926267c20 */ /* 0x000fc80008400000 */
[----:B------:R-:W-:Y:S01]  /*6290*/  FMUL R40, R38, -1.4426950216293334961 ;  /* 0xbfb8aa3b26287820 */ /* 0x000fe20000400000 */
[----:B------:R-:W-:-:S04]  /*62a0*/  I2FP.F32.U32 R38, R39 ;  /* 0x0000002700267245 */ /* 0x000fc80000201000 */
[----:B------:R-:W-:Y:S01]  /*62b0*/  FSETP.GEU.AND P2, PT, R40, -126, PT ;  /* 0xc2fc00002800780b */ /* 0x000fe20003f4e000 */
[----:B------:R-:W-:-:S12]  /*62c0*/  FFMA R39, R38, R45, 1.1641532182693481445e-10 ;  /* 0x2f00000026277423 */ /* 0x000fd8000000002d */
[----:B------:R-:W-:-:S04]  /*62d0*/  @!P2 FMUL R40, R40, 0.5 ;  /* 0x3f0000002828a820 */ /* 0x000fc80000400000 */
[----:B------:R-:W1:Y:S02]  /*62e0*/  MUFU.EX2 R44, R40 ;  /* 0x00000028002c7308 */ /* 0x000e640000000800 */
[----:B-1----:R-:W-:-:S04]  /*62f0*/  @!P2 FMUL R44, R44, R44 ;  /* 0x0000002c2c2ca220 */ /* 0x002fc80000400000 */
[----:B------:R-:W-:-:S05]  /*6300*/  FADD R44, -R44, 1 ;  /* 0x3f8000002c2c7421 */ /* 0x000fca0000000100 */
[----:B------:R-:W-:-:S13]  /*6310*/  FSETP.GT.AND P2, PT, R39, R44, PT ;  /* 0x0000002c2700720b */ /* 0x000fda0003f44000 */
[----:B------:R-:W-:Y:S05]  /*6320*/  @P2 BRA `(.L_x_106) ;  /* 0x0000000c00242947 */ /* 0x000fea0003800000 */
[----:B------:R1:W-:Y:S01]  /*6330*/  STS.U16 [R46+0x90], R32 ;  /* 0x000090202e007388 */ /* 0x0003e20000000400 */
[----:B------:R-:W-:-:S13]  /*6340*/  FSETP.GT.AND P2, PT, R44, 9.9999999747524270788e-07, PT ;  /* 0x358637bd2c00780b */ /* 0x000fda0003f44000 */
[----:B-1----:R-:W-:Y:S05]  /*6350*/  @!P2 BRA `(.L_x_106) ;  /* 0x0000000c0018a947 */ /* 0x002fea0003800000 */
[----:B------:R-:W-:Y:S01]  /*6360*/  BSSY.RECONVERGENT B4, `(.L_x_107) ;  /* 0x00000c3000047945 */ /* 0x000fe20003800200 */
[----:B------:R-:W-:Y:S01]  /*6370*/  MOV R22, RZ ;  /* 0x000000ff00167202 */ /* 0x000fe20000000f00 */
[----:B------:R-:W-:Y:S02]  /*6380*/  IMAD.MOV.U32 R41, RZ, RZ, R17 ;  /* 0x000000ffff297224 */ /* 0x000fe400078e0011 */
[----:B------:R-:W-:Y:S05]  /*6390*/  @!P1 BRA `(.L_x_108) ;  /* 0x0000000800fc9947 */ /* 0x000fea0003800000 */
[----:B------:R-:W-:Y:S01]  /*63a0*/  ISETP.NE.AND P1, PT, R36, 0x1, PT ;  /* 0x000000012400780c */ /* 0x000fe20003f25270 */
[----:B------:R-:W-:Y:S01]  /*63b0*/  BSSY.RECONVERGENT B5, `(.L_x_109) ;  /* 0x0000086000057945 */ /* 0x000fe20003800200 */
[----:B------:R-:W-:Y:S02]  /*63c0*/  HFMA2 R22, -RZ, RZ, 0, 1.78813934326171875e-07 ;  /* 0x00000003ff167431 */ /* 0x000fe400000001ff */
[----:B------:R-:W-:Y:S01]  /*63d0*/  IMAD.MOV.U32 R42, RZ, RZ, R33 ;  /* 0x000000ffff2a7224 */ /* 0x000fe200078e0021 */
[----:B------:R-:W-:Y:S01]  /*63e0*/  MOV R17, R24 ;  /* 0x0000001800117202 */ /* 0x000fe20000000f00 */
[----:B------:R-:W-:Y:S01]  /*63f0*/  IMAD.MOV.U32 R38, RZ, RZ, R34 ;  /* 0x000000ffff267224 */ /* 0x000fe200078e0022 */
[----:B------:R-:W-:-:S06]  /*6400*/  MOV R39, R33 ;  /* 0x0000002100277202 */ /* 0x000fcc0000000f00 */
        /* <DEDUP_REMOVED lines=12> */
[----:B------:R-:W-:Y:S01]  /*64d0*/  @!P1 VIADD R20, R20, 0x1 ;  /* 0x0000000114149836 */ /* 0x000fe20000000000 */
[----:B------:R-:W-:Y:S02]  /*64e0*/  @!P1 IADD3 R16, PT, PT, R21, 0x1, RZ ;  /* 0x0000000115109810 */ /* 0x000fe40007ffe0ff */
[----:B------:R-:W-:Y:S02]  /*64f0*/  @!P1 MOV R19, RZ ;  /* 0x000000ff00139202 */ /* 0x000fe40000000f00 */
[----:B------:R-:W-:-:S13]  /*6500*/  ISETP.NE.AND P2, PT, R20, RZ, !P1 ;  /* 0x000000ff1400720c */ /* 0x000fda0004f45270 */
[----:B------:R-:W-:-:S04]  /*6510*/  @P2 IMAD.MOV R16, RZ, RZ, R21 ;  /* 0x000000ffff102224 */ /* 0x000fc800078e0215 */
[----:B------:R-:W-:-:S07]  /*6520*/  @!P1 IMAD.MOV.U32 R21, RZ, RZ, R16 ;  /* 0x000000ffff159224 */ /* 0x000fce00078e0010 */
.L_x_114:
[----:B------:R-:W-:Y:S05]  /*6530*/  BSYNC.RECONVERGENT B6 ;  /* 0x0000000000067941 */ /* 0x000fea0003800200 */
.L_x_113:
[----:B------:R-:W-:Y:S01]  /*6540*/  IMAD.WIDE.U32 R38, R20, -0x326172a9, RZ ;  /* 0xcd9e8d5714267825 */ /* 0x000fe200078e00ff */
[----:B------:R-:W-:-:S03]  /*6550*/  LOP3.LUT R16, R21, UR19, R43, 0x96, !PT ;  /* 0x0000001315107c12 */ /* 0x000fc6000f8e962b */
[----:B------:R-:W-:Y:S01]  /*6560*/  IMAD.MOV.U32 R22, RZ, RZ, 0x1 ;  /* 0x00000001ff167424 */ /* 0x000fe200078e00ff */
        /* <DEDUP_REMOVED lines=38> */
[----:B------:R-:W-:Y:S01]  /*67d0*/  IMAD.MOV.U32 R38, RZ, RZ, R16 ;  /* 0x000000ffff267224 */ /* 0x000fe200078e0010 */
[----:B------:R-:W-:Y:S02]  /*67e0*/  MOV R17, R34 ;  /* 0x0000002200117202 */ /* 0x000fe40000000f00 */
[----:B------:R-:W-:Y:S01]  /*67f0*/  MOV R16, R42 ;  /* 0x0000002a00107202 */ /* 0x000fe20000000f00 */
[----:B------:R-:W-:Y:S06]  /*6800*/  BRA `(.L_x_110) ;  /* 0x0000000400007947 */ /* 0x000fec0003800000 */
.L_x_112:
[C---:B------:R-:W-:Y:S01]  /*6810*/  ISETP.NE.AND P1, PT, R36.reuse, RZ, PT ;  /* 0x000000ff2400720c */ /* 0x040fe20003f25270 */
[----:B------:R-:W-:Y:S01]  /*6820*/  IMAD.MOV.U32 R38, RZ, RZ, R34 ;  /* 0x000000ffff267224 */ /* 0x000fe200078e0022 */
[----:B------:R-:W-:Y:S01]  /*6830*/  MOV R39, R33 ;  /* 0x0000002100277202 */ /* 0x000fe20000000f00 */
[----:B------:R-:W-:Y:S01]  /*6840*/  VIADD R22, R36, 0x2 ;  /* 0x0000000224167836 */ /* 0x000fe20000000000 */
[-C--:B------:R-:W-:Y:S02]  /*6850*/  MOV R17, R16.reuse ;  /* 0x0000001000117202 */ /* 0x080fe40000000f00 */
[----:B------:R-:W-:Y:S01]  /*6860*/  SEL R42, R24, R16, !P1 ;  /* 0x00000010182a7207 */ /* 0x000fe20004800000 */
[----:B------:R-:W-:Y:S06]  /*6870*/  BRA `(.L_x_110) ;  /* 0x0000000000e47947 */ /* 0x000fec0003800000 */
.L_x_111:
        /* <DEDUP_REMOVED lines=13> */
.L_x_116:
[----:B------:R-:W-:Y:S05]  /*6950*/  BSYNC.RECONVERGENT B6 ;  /* 0x0000000000067941 */ /* 0x000fea0003800200 */
.L_x_115:
        /* <DEDUP_REMOVED lines=42> */
[----:B------:R-:W-:-:S07]  /*6c00*/  LOP3.LUT R39, R40, UR39, R39, 0x96, !PT ;  /* 0x0000002728277c12 */ /* 0x000fce000f8e9627 */
.L_x_110:
[----:B------:R-:W-:Y:S05]  /*6c10*/  BSYNC.RECONVERGENT B5 ;  /* 0x0000000000057941 */ /* 0x000fea0003800200 */
.L_x_109:
[----:B------:R-:W-:Y:S01]  /*6c20*/  I2FP.F32.U32 R34, R17 ;  /* 0x0000001100227245 */ /* 0x000fe20000201000 */
[----:B------:R-:W-:Y:S01]  /*6c30*/  HFMA2 R36, -RZ, RZ, 1.5048828125, 33.21875 ;  /* 0x3e055027ff247431 */ /* 0x000fe200000001ff */
[----:B------:R-:W-:Y:S03]  /*6c40*/  BSSY.RECONVERGENT B5, `(.L_x_117) ;  /* 0x000002b000057945 */ /* 0x000fe60003800200 */
[----:B------:R-:W-:-:S05]  /*6c50*/  FFMA R45, R34, R45, 1.1641532182693481445e-10 ;  /* 0x2f000000222d7423 */ /* 0x000fca000000002d */
[----:B------:R-:W-:-:S13]  /*6c60*/  FSETP.GEU.AND P1, PT, R45, 1.175494350822287508e-38, PT ;  /* 0x008000002d00780b */ /* 0x000fda0003f2e000 */
[----:B------:R-:W-:-:S05]  /*6c70*/  @!P1 FMUL R45, R45, 8388608 ;  /* 0x4b0000002d2d9820 */ /* 0x000fca0000400000 */
[----:B------:R-:W-:-:S04]  /*6c80*/  IADD3 R17, PT, PT, R45, -0x3f2aaaab, RZ ;  /* 0xc0d555552d117810 */ /* 0x000fc80007ffe0ff */
        /* <DEDUP_REMOVED lines=17> */
[----:B------:R-:W-:Y:S01]  /*6da0*/  FFMA R36, R33, R36, R33 ;  /* 0x0000002421247223 */ /* 0x000fe20000000021 */
[----:B------:R-:W-:-:S03]  /*6db0*/  I2FP.F32.U32 R33, R42 ;  /* 0x0000002a00217245 */ /* 0x000fc60000201000 */
[----:B------:R-:W-:Y:S01]  /*6dc0*/  FFMA R17, R17, 0.69314718246459960938, R36 ;  /* 0x3f31721811117823 */ /* 0x000fe20000000024 */
[C---:B------:R-:W-:Y:S01]  /*6dd0*/  @P1 FFMA R17, R45.reuse, R34, +INF ;  /* 0x7f8000002d111423 */ /* 0x040fe20000000022 */
[----:B------:R-:W-:-:S03]  /*6de0*/  FSETP.NEU.AND P1, PT, R45, RZ, PT ;  /* 0x000000ff2d00720b */ /* 0x000fc60003f2d000 */
[----:B------:R-:W-:-:S05]  /*6df0*/  FMUL R17, R17, -2 ;  /* 0xc000000011117820 */ /* 0x000fca0000400000 */
[----:B------:R-:W-:-:S04]  /*6e00*/  FSEL R34, R17, +INF , P1 ;  /* 0x7f80000011227808 */ /* 0x000fc80000800000 */
[----:B------:R-:W-:Y:S01]  /*6e10*/  IADD3 R36, PT, PT, R34, -0xd000000, RZ ;  /* 0xf300000022247810 */ /* 0x000fe20007ffe0ff */
[----:B------:R1:W3:Y:S03]  /*6e20*/  MUFU.RSQ R17, R34 ;  /* 0x0000002200117308 */ /* 0x0002e60000001400 */
[----:B------:R-:W-:Y:S01]  /*6e30*/  ISETP.GT.U32.AND P1, PT, R36, 0x727fffff, PT ;  /* 0x727fffff2400780c */ /* 0x000fe20003f24070 */
[----:B------:R-:W-:-:S04]  /*6e40*/  IMAD.MOV.U32 R36, RZ, RZ, 0x30c90fdb ;  /* 0x30c90fdbff247424 */ /* 0x000fc800078e00ff */
[----:B------:R-:W-:-:S08]  /*6e50*/  FFMA R33, R33, R36, 7.314590599882819788e-10 ;  /* 0x30490fdb21217423 */ /* 0x000fd00000000024 */
[----:B-1----:R-:W-:Y:S05]  /*6e60*/  @!P1 BRA `(.L_x_118) ;  /* 0x0000000000109947 */ /* 0x002fea0003800000 */
[----:B---3--:R-:W-:Y:S02]  /*6e70*/  MOV R17, R34 ;  /* 0x0000002200117202 */ /* 0x008fe40000000f00 */
[----:B------:R-:W-:-:S07]  /*6e80*/  MOV R40, 0x6ea0 ;  /* 0x00006ea000287802 */ /* 0x000fce0000000f00 */
[----:B0-2---:R-:W-:Y:S05]  /*6e90*/  CALL.REL.NOINC `($__internal_1_$__cuda_sm20_sqrt_rn_f32_slowpath) ;  /* 0x0000009400c47944 */ /* 0x005fea0003c00000 */
[----:B------:R-:W-:Y:S05]  /*6ea0*/  BRA `(.L_x_119) ;  /* 0x0000000000107947 */ /* 0x000fea0003800000 */
.L_x_118:
[----:B---3--:R-:W-:Y:S01]  /*6eb0*/  FMUL.FTZ R43, R34, R17 ;  /* 0x00000011222b7220 */ /* 0x008fe20000410000 */
[----:B------:R-:W-:-:S03]  /*6ec0*/  FMUL.FTZ R17, R17, 0.5 ;  /* 0x3f00000011117820 */ /* 0x000fc60000410000 */
[----:B------:R-:W-:-:S04]  /*6ed0*/  FFMA R34, -R43, R43, R34 ;  /* 0x0000002b2b227223 */ /* 0x000fc80000000122 */
[----:B------:R-:W-:-:S07]  /*6ee0*/  FFMA R43, R34, R17, R43 ;  /* 0x00000011222b7223 */ /* 0x000fce000000002b */
.L_x_119:
[----:B------:R-:W-:Y:S05]  /*6ef0*/  BSYNC.RECONVERGENT B5 ;  /* 0x0000000000057941 */ /* 0x000fea0003800200 */
.L_x_117:
[----:B------:R-:W-:Y:S01]  /*6f00*/  FMUL.RZ R42, R33, 0.15915493667125701904 ;  /* 0x3e22f983212a7820 */ /* 0x000fe2000040c000 */
[----:B------:R-:W-:Y:S02]  /*6f10*/  IMAD.MOV.U32 R36, RZ, RZ, R22 ;  /* 0x000000ffff247224 */ /* 0x000fe400078e0016 */
[----:B------:R-:W-:Y:S02]  /*6f20*/  HFMA2 R22, -RZ, RZ, 0, 5.9604644775390625e-08 ;  /* 0x00000001ff167431 */ /* 0x000fe400000001ff */
[----:B------:R-:W-:Y:S01]  /*6f30*/  IMAD.MOV.U32 R33, RZ, RZ, R39 ;  /* 0x000000ffff217224 */ /* 0x000fe200078e0027 */
[----:B------:R-:W1:Y:S08]  /*6f40*/  MUFU.SIN R34, R42 ;  /* 0x0000002a00227308 */ /* 0x000e700000000400 */
[----:B------:R-:W3:Y:S01]  /*6f50*/  MUFU.COS R40, R42 ;  /* 0x0000002a00287308 */ /* 0x000ee20000000000 */
[-C--:B-1----:R-:W-:Y:S01]  /*6f60*/  FMUL R41, R34, R43.reuse ;  /* 0x0000002b22297220 */ /* 0x082fe20000400000 */
[----:B------:R-:W-:Y:S01]  /*6f70*/  MOV R34, R38 ;  /* 0x0000002600227202 */ /* 0x000fe20000000f00 */
[----:B---3--:R-:W-:-:S07]  /*6f80*/  FMUL R17, R40, R43 ;  /* 0x0000002b28117220 */ /* 0x008fce0000400000 */
.L_x_108:
[----:B------:R-:W-:Y:S05]  /*6f90*/  BSYNC.RECONVERGENT B4 ;  /* 0x0000000000047941 */ /* 0x000fea0003800200 */
.L_x_107:
[----:B------:R-:W-:-:S04]  /*6fa0*/  FFMA R38, R12, R41, 1 ;  /* 0x3f8000000c267423 */ /* 0x000fc80000000029 */
[----:B------:R-:W-:-:S07]  /*6fb0*/  FFMA R37, R44, R38, R37 ;  /* 0x000000262c257223 */ /* 0x000fce0000000025 */
.L_x_106:
[----:B------:R-:W-:Y:S05]  /*6fc0*/  BSYNC.RECONVERGENT B3 ;  /* 0x0000000000037941 */ /* 0x000fea0003800200 */
.L_x_105:
[----:B------:R-:W-:Y:S05]  /*6fd0*/  @P0 BRA `(.L_x_120) ;  /* 0xffffffcc00b40947 */ /* 0x000fea000383ffff */
.L_x_66:
[----:B------:R-:W-:Y:S05]  /*6fe0*/  BSYNC.RECONVERGENT B2 ;  /* 0x0000000000027941 */ /* 0x000fea0003800200 */
.L_x_65:
[----:B------:R-:W-:Y:S01]  /*6ff0*/  FSETP.GT.AND P0, PT, R13, 9.9999999747524270788e-07, PT ;  /* 0x358637bd0d00780b */ /* 0x000fe20003f04000 */
[----:B------:R-:W-:Y:S01]  /*7000*/  IMAD.MOV.U32 R39, RZ, RZ, R36 ;  /* 0x000000ffff277224 */ /* 0x000fe200078e0024 */
[----:B------:R-:W-:Y:S01]  /*7010*/  MOV R40, R34 ;  /* 0x0000002200287202 */ /* 0x000fe20000000f00 */
[----:B------:R-:W-:-:S10]  /*7020*/  IMAD.MOV.U32 R35, RZ, RZ, R33 ;  /* 0x000000ffff237224 */ /* 0x000fd400078e0021 */
[----:B------:R-:W-:Y:S05]  /*7030*/  @!P0 BRA `(.L_x_40) ;  /* 0x0000001c00548947 */ /* 0x000fea0003800000 */
[----:B------:R-:W-:Y:S01]  /*7040*/  ISETP.NE.AND P0, PT, R36, 0x1, PT ;  /* 0x000000012400780c */ /* 0x000fe20003f05270 */
[----:B------:R-:W-:Y:S01]  /*7050*/  BSSY.RECONVERGENT B2, `(.L_x_121) ;  /* 0x000004a000027945 */ /* 0x000fe20003800200 */
[----:B------:R-:W-:Y:S02]  /*7060*/  HFMA2 R39, -RZ, RZ, 0, 1.1920928955078125e-07 ;  /* 0x00000002ff277431 */ /* 0x000fe400000001ff */
[----:B------:R-:W-:Y:S01]  /*7070*/  IMAD.MOV.U32 R3, RZ, RZ, R24 ;  /* 0x000000ffff037224 */ /* 0x000fe200078e0018 */
[----:B------:R-:W-:Y:S01]  /*7080*/  MOV R40, R34 ;  /* 0x0000002200287202 */ /* 0x000fe20000000f00 */
[----:B------:R-:W-:-:S07]  /*7090*/  IMAD.MOV.U32 R35, RZ, RZ, R33 ;  /* 0x000000ffff237224 */ /* 0x000fce00078e0021 */
[----:B------:R-:W-:Y:S05]  /*70a0*/  @!P0 BRA `(.L_x_122) ;  /* 0x0000000400108947 */ /* 0x000fea0003800000 */
[----:B------:R-:W-:-:S13]  /*70b0*/  ISETP.NE.AND P0, PT, R36, 0x3, PT ;  /* 0x000000032400780c */ /* 0x000fda0003f05270 */
[----:B------:R-:W-:Y:S05]  /*70c0*/  @!P0 BRA `(.L_x_123) ;  /* 0x0000000000288947 */ /* 0x000fea0003800000 */
[----:B------:R-:W-:-:S13]  /*70d0*/  ISETP.NE.AND P0, PT, R36, 0x2, PT ;  /* 0x000000022400780c */ /* 0x000fda0003f05270 */
[----:B------:R-:W-:Y:S01]  /*70e0*/  @!P0 MOV R39, 0x3 ;  /* 0x0000000300278802 */ /* 0x000fe20000000f00 */
[--C-:B------:R-:W-:Y:S01]  /*70f0*/  @!P0 IMAD.MOV.U32 R40, RZ, RZ, R34.reuse ;  /* 0x000000ffff288224 */ /* 0x100fe200078e0022 */
[-C--:B------:R-:W-:Y:S01]  /*7100*/  @!P0 MOV R35, R33.reuse ;  /* 0x0000002100238202 */ /* 0x080fe20000000f00 */
[----:B------:R-:W-:Y:S01]  /*7110*/  @!P0 IMAD.MOV.U32 R3, RZ, RZ, R33 ;  /* 0x000000ffff038224 */ /* 0x000fe200078e0021 */
[----:B------:R-:W-:Y:S01]  /*7120*/  @P0 IADD3 R39, PT, PT, R36, 0x1, RZ ;  /* 0x0000000124270810 */ /* 0x000fe20007ffe0ff */
[----:B------:R-:W-:Y:S01]  /*7130*/  @P0 IMAD.MOV.U32 R40, RZ, RZ, R34 ;  /* 0x000000ffff280224 */ /* 0x000fe200078e0022 */
[----:B------:R-:W-:Y:S01]  /*7140*/  @P0 MOV R35, R33 ;  /* 0x0000002100230202 */ /* 0x000fe20000000f00 */
[----:B------:R-:W-:Y:S01]  /*7150*/  @P0 IMAD.MOV.U32 R3, RZ, RZ, R16 ;  /* 0x000000ffff030224 */ /* 0x000fe200078e0010 */
[----:B------:R-:W-:Y:S06]  /*7160*/  BRA `(.L_x_122) ;  /* 0x0000000000e07947 */ /* 0x000fec0003800000 */
.L_x_123:
        /* <DEDUP_REMOVED lines=13> */
.L_x_125:
[----:B------:R-:W-:Y:S05]  /*7240*/  BSYNC.RECONVERGENT B3 ;  /* 0x0000000000037941 */ /* 0x000fea0003800200 */
.L_x_124:
[----:B0-----:R-:W-:Y:S01]  /*7250*/  IMAD.WIDE.U32 R32, R20, -0x326172a9, RZ ;  /* 0xcd9e8d5714207825 */ /* 0x001fe200078e00ff */
        /* <DEDUP_REMOVED lines=40> */
[----:B------:R-:W-:-:S07]  /*74e0*/  IMAD.MOV.U32 R39, RZ, RZ, RZ ;  /* 0x000000ffff277224 */ /* 0x000fce00078e00ff */
.L_x_122:
[----:B------:R-:W-:Y:S05]  /*74f0*/  BSYNC.RECONVERGENT B2 ;  /* 0x0000000000027941 */ /* 0x000fea0003800200 */
.L_x_121:
[----:B------:R-:W-:Y:S01]  /*7500*/  HFMA2 R4, -RZ, RZ, 0.1171875, 0 ;  /* 0x2f800000ff047431 */ /* 0x000fe200000001ff */
[----:B------:R-:W-:Y:S01]  /*7510*/  I2FP.F32.U32 R3, R3 ;  /* 0x0000000300037245 */ /* 0x000fe20000201000 */
[----:B------:R-:W-:-:S04]  /*7520*/  FMUL R2, R13, R2 ;  /* 0x000000020d027220 */ /* 0x000fc80000400000 */
[----:B------:R-:W-:-:S05]  /*7530*/  FFMA R3, R3, R4, 1.1641532182693481445e-10 ;  /* 0x2f00000003037423 */ /* 0x000fca0000000004 */
[----:B------:R-:W-:-:S13]  /*7540*/  FSETP.GEU.AND P0, PT, R3, R2, PT ;  /* 0x000000020300720b */ /* 0x000fda0003f0e000 */
[----:B------:R-:W-:Y:S05]  /*7550*/  @P0 BRA `(.L_x_40) ;  /* 0x00000018000c0947 */ /* 0x000fea0003800000 */
[----:B------:R-:W-:Y:S01]  /*7560*/  ISETP.NE.AND P0, PT, R39, 0x1, PT ;  /* 0x000000012700780c */ /* 0x000fe20003f05270 */
[----:B------:R-:W-:Y:S01]  /*7570*/  BSSY.RECONVERGENT B2, `(.L_x_126) ;  /* 0x0000045000027945 */ /* 0x000fe20003800200 */
[----:B------:R-:W-:Y:S01]  /*7580*/  IMAD.MOV.U32 R36, RZ, RZ, 0x2 ;  /* 0x00000002ff247424 */ /* 0x000fe200078e00ff */
[----:B------:R-:W-:-:S10]  /*7590*/  MOV R3, R24 ;  /* 0x0000001800037202 */ /* 0x000fd40000000f00 */
[----:B------:R-:W-:Y:S05]  /*75a0*/  @!P0 BRA `(.L_x_127) ;  /* 0x0000000400048947 */ /* 0x000fea0003800000 */
[----:B------:R-:W-:-:S13]  /*75b0*/  ISETP.NE.AND P0, PT, R39, 0x3, PT ;  /* 0x000000032700780c */ /* 0x000fda0003f05270 */
[----:B------:R-:W-:Y:S05]  /*75c0*/  @!P0 BRA `(.L_x_128) ;  /* 0x0000000000188947 */ /* 0x000fea0003800000 */
[----:B------:R-:W-:-:S13]  /*75d0*/  ISETP.NE.AND P0, PT, R39, 0x2, PT ;  /* 0x000000022700780c */ /* 0x000fda0003f05270 */
[----:B------:R-:W-:Y:S01]  /*75e0*/  @!P0 IMAD.MOV.U32 R36, RZ, RZ, 0x3 ;  /* 0x00000003ff248424 */ /* 0x000fe200078e00ff */
[----:B------:R-:W-:Y:S01]  /*75f0*/  @!P0 MOV R3, R35 ;  /* 0x0000002300038202 */ /* 0x000fe20000000f00 */
[----:B------:R-:W-:Y:S01]  /*7600*/  @P0 VIADD R36, R39, 0x1 ;  /* 0x0000000127240836 */ /* 0x000fe20000000000 */
[----:B------:R-:W-:Y:S01]  /*7610*/  @P0 MOV R3, R16 ;  /* 0x0000001000030202 */ /* 0x000fe20000000f00 */
[----:B------:R-:W-:Y:S06]  /*7620*/  BRA `(.L_x_127) ;  /* 0x0000000000e47947 */ /* 0x000fec0003800000 */
.L_x_128:
        /* <DEDUP_REMOVED lines=13> */
.L_x_130:
[----:B------:R-:W-:Y:S05]  /*7700*/  BSYNC.RECONVERGENT B3 ;  /* 0x0000000000037941 */ /* 0x000fea0003800200 */
.L_x_129:
[----:B0-----:R-:W-:Y:S01]  /*7710*/  IMAD.WIDE.U32 R32, R20, -0x326172a9, RZ ;  /* 0xcd9e8d5714207825 */ /* 0x001fe200078e00ff */
        /* <DEDUP_REMOVED lines=41> */
[----:B------:R-:W-:-:S07]  /*79b0*/  MOV R40, R2 ;  /* 0x0000000200287202 */ /* 0x000fce0000000f00 */
.L_x_127:
[----:B------:R-:W-:Y:S05]  /*79c0*/  BSYNC.RECONVERGENT B2 ;  /* 0x0000000000027941 */ /* 0x000fea0003800200 */
.L_x_126:
[----:B------:R-:W-:Y:S01]  /*79d0*/  I2FP.F32.U32 R3, R3 ;  /* 0x0000000300037245 */ /* 0x000fe20000201000 */
[----:B------:R-:W-:Y:S01]  /*79e0*/  BSSY.RECONVERGENT B2, `(.L_x_131) ;  /* 0x0000014000027945 */ /* 0x000fe20003800200 */
[----:B------:R-:W-:-:S03]  /*79f0*/  MOV R33, UR40 ;  /* 0x0000002800217c02 */ /* 0x000fc60008000f00 */
[----:B------:R-:W-:Y:S02]  /*7a00*/  FFMA R3, R3, R4, 1.1641532182693481445e-10 ;  /* 0x2f00000003037423 */ /* 0x000fe40000000004 */
[----:B------:R-:W1:Y:S03]  /*7a10*/  MUFU.RCP R4, UR40 ;  /* 0x0000002800047d08 */ /* 0x000e660008001000 */
[----:B------:R-:W-:-:S13]  /*7a20*/  FSETP.GEU.AND P0, PT, |R3|, 1.175494350822287508e-38, PT ;  /* 0x008000000300780b */ /* 0x000fda0003f0e200 */
[----:B------:R-:W-:Y:S01]  /*7a30*/  @!P0 FMUL R3, R3, 16777216 ;  /* 0x4b80000003038820 */ /* 0x000fe20000400000 */
[----:B-1----:R-:W-:-:S03]  /*7a40*/  FFMA R33, R4, -R33, 1 ;  /* 0x3f80000004217423 */ /* 0x002fc60000000821 */
[----:B------:R-:W1:Y:S01]  /*7a50*/  MUFU.LG2 R2, R3 ;  /* 0x0000000300027308 */ /* 0x000e620000000c00 */
[----:B------:R-:W-:Y:S01]  /*7a60*/  FFMA R33, R4, R33, R4 ;  /* 0x0000002104217223 */ /* 0x000fe20000000004 */
[----:B-1----:R-:W-:-:S04]  /*7a70*/  @!P0 FADD R2, R2, -24 ;  /* 0xc1c0000002028421 */ /* 0x002fc80000000000 */
[----:B------:R-:W-:-:S04]  /*7a80*/  FMUL R2, R2, -0.69314718246459960938 ;  /* 0xbf31721802027820 */ /* 0x000fc80000400000 */
[----:B------:R-:W1:Y:S01]  /*7a90*/  FCHK P0, R2, UR40 ;  /* 0x0000002802007d02 */ /* 0x000e620008000000 */
[----:B------:R-:W-:-:S04]  /*7aa0*/  FFMA R4, R2, R33, RZ ;  /* 0x0000002102047223 */ /* 0x000fc800000000ff */
[----:B0-----:R-:W-:-:S04]  /*7ab0*/  FFMA R32, R4, -UR40, R2 ;  /* 0x8000002804207c23 */ /* 0x001fc80008000002 */
[----:B------:R-:W-:Y:S01]  /*7ac0*/  FFMA R4, R33, R32, R4 ;  /* 0x0000002021047223 */ /* 0x000fe20000000004 */
[----:B-1----:R-:W-:Y:S06]  /*7ad0*/  @!P0 BRA `(.L_x_132) ;  /* 0x0000000000108947 */ /* 0x002fec0003800000 */
[----:B------:R-:W-:Y:S01]  /*7ae0*/  IMAD.U32 R3, RZ, RZ, UR40 ;  /* 0x00000028ff037e24 */ /* 0x000fe2000f8e00ff */
[----:B------:R-:W-:-:S07]  /*7af0*/  MOV R4, 0x7b10 ;  /* 0x00007b1000047802 */ /* 0x000fce0000000f00 */
[----:B--2---:R-:W-:Y:S05]  /*7b00*/  CALL.REL.NOINC `($__internal_2_$__cuda_sm3x_div_rn_noftz_f32_slowpath) ;  /* 0x0000008800fc7944 */ /* 0x004fea0003c00000 */
[----:B------:R-:W-:-:S07]  /*7b10*/  MOV R4, R32 ;  /* 0x0000002000047202 */ /* 0x000fce0000000f00 */
.L_x_132:
[----:B------:R-:W-:Y:S05]  /*7b20*/  BSYNC.RECONVERGENT B2 ;  /* 0x0000000000027941 */ /* 0x000fea0003800200 */
.L_x_131:
[----:B------:R-:W-:Y:S01]  /*7b30*/  ISETP.NE.AND P0, PT, R36, 0x1, PT ;  /* 0x000000012400780c */ /* 0x000fe20003f05270 */
[----:B------:R-:W-:Y:S01]  /*7b40*/  BSSY.RECONVERGENT B2, `(.L_x_133) ;  /* 0x0000046000027945 */ /* 0x000fe20003800200 */
[----:B------:R-:W-:Y:S01]  /*7b50*/  FADD R4, R4, UR44 ;  /* 0x0000002c04047e21 */ /* 0x000fe20008000000 */
[----:B------:R-:W-:Y:S01]  /*7b60*/  IMAD.MOV.U32 R39, RZ, RZ, 0x2 ;  /* 0x00000002ff277424 */ /* 0x000fe200078e00ff */
[----:B------:R-:W-:-:S09]  /*7b70*/  MOV R3, R24 ;  /* 0x0000001800037202 */ /* 0x000fd20000000f00 */
        /* <DEDUP_REMOVED lines=9> */
.L_x_135:
        /* <DEDUP_REMOVED lines=13> */
.L_x_137:
[----:B------:R-:W-:Y:S05]  /*7ce0*/  BSYNC.RECONVERGENT B3 ;  /* 0x0000000000037941 */ /* 0x000fea0003800200 */
.L_x_136:
        /* <DEDUP_REMOVED lines=38> */
[----:B------:R-:W-:Y:S01]  /*7f50*/  MOV R24, R34 ;  /* 0x0000002200187202 */ /* 0x000fe20000000f00 */
[----:B------:R-:W-:Y:S01]  /*7f60*/  IMAD.MOV.U32 R39, RZ, RZ, RZ ;  /* 0x000000ffff277224 */ /* 0x000fe200078e00ff */
[----:B------:R-:W-:Y:S01]  /*7f70*/  LOP3.LUT R35, R32, UR39, R3, 0x96, !PT ;  /* 0x0000002720237c12 */ /* 0x000fe2000f8e9603 */
[----:B------:R-:W-:Y:S01]  /*7f80*/  IMAD.MOV.U32 R3, RZ, RZ, R40 ;  /* 0x000000ffff037224 */ /* 0x000fe200078e0028 */
[----:B------:R-:W-:-:S07]  /*7f90*/  MOV R40, R2 ;  /* 0x0000000200287202 */ /* 0x000fce0000000f00 */
.L_x_134:
[----:B------:R-:W-:Y:S05]  /*7fa0*/  BSYNC.RECONVERGENT B2 ;  /* 0x0000000000027941 */ /* 0x000fea0003800200 */
.L_x_133:
[----:B------:R-:W0:Y:S02]  /*7fb0*/  LDS.U16 R2, [R29+0x90] ;  /* 0x000090001d027984 */ /* 0x000e240000000400 */
[----:B0-----:R-:W-:-:S05]  /*7fc0*/  HADD2.F32 R2, -RZ, R2.H0_H0 ;  /* 0x20000002ff027230 */ /* 0x001fca0000004100 */
[----:B------:R-:W-:-:S05]  /*7fd0*/  FFMA R33, R15, 0.5, R2 ;  /* 0x3f0000000f217823 */ /* 0x000fca0000000002 */
[----:B------:R-:W-:-:S13]  /*7fe0*/  FSETP.GEU.AND P0, PT, R4, R33, PT ;  /* 0x000000210400720b */ /* 0x000fda0003f0e000 */
[----:B------:R-:W-:Y:S05]  /*7ff0*/  @!P0 BRA `(.L_x_40) ;  /* 0x0000000c00648947 */ /* 0x000fea0003800000 */
[----:B------:R-:W-:Y:S01]  /*8000*/  FADD R2, R4, -R33 ;  /* 0x8000002104027221 */ /* 0x000fe20000000000 */
[----:B------:R-:W-:Y:S01]  /*8010*/  HFMA2 R36, -RZ, RZ, 0.1171875, 0 ;  /* 0x2f800000ff247431 */ /* 0x000fe200000001ff */
[----:B------:R-:W-:Y:S02]  /*8020*/  I2FP.F32.U32 R3, R3 ;  /* 0x0000000300037245 */ /* 0x000fe40000201000 */
[----:B------:R-:W-:-:S04]  /*8030*/  FMUL R2, R2, UR41 ;  /* 0x0000002902027c20 */ /* 0x000fc80008400000 */
[----:B------:R-:W-:Y:S01]  /*8040*/  FMUL R2, R2, -1.4426950216293334961 ;  /* 0xbfb8aa3b02027820 */ /* 0x000fe20000400000 */
[----:B------:R-:W-:-:S04]  /*8050*/  FFMA R3, R3, R36, 1.1641532182693481445e-10 ;  /* 0x2f00000003037423 */ /* 0x000fc80000000024 */
[----:B------:R-:W-:-:S13]  /*8060*/  FSETP.GEU.AND P0, PT, R2, -126, PT ;  /* 0xc2fc00000200780b */ /* 0x000fda0003f0e000 */
[----:B------:R-:W-:-:S04]  /*8070*/  @!P0 FMUL R2, R2, 0.5 ;  /* 0x3f00000002028820 */ /* 0x000fc80000400000 */
[----:B------:R-:W0:Y:S02]  /*8080*/  MUFU.EX2 R34, R2 ;  /* 0x0000000200227308 */ /* 0x000e240000000800 */
[----:B0-----:R-:W-:-:S04]  /*8090*/  @!P0 FMUL R34, R34, R34 ;  /* 0x0000002222228220 */ /* 0x001fc80000400000 */
[----:B------:R-:W-:-:S05]  /*80a0*/  FADD R34, -R34, 1 ;  /* 0x3f80000022227421 */ /* 0x000fca0000000100 */
[----:B------:R-:W-:-:S13]  /*80b0*/  FSETP.GT.AND P0, PT, R3, R34, PT ;  /* 0x000000220300720b */ /* 0x000fda0003f04000 */
[----:B------:R-:W-:Y:S05]  /*80c0*/  @P0 BRA `(.L_x_40) ;  /* 0x0000000c00300947 */ /* 0x000fea0003800000 */
[----:B------:R-:W-:Y:S01]  /*80d0*/  FFMA R2, R15, -0.5, R4 ;  /* 0xbf0000000f027823 */ /* 0x000fe20000000004 */
[----:B------:R-:W-:-:S04]  /*80e0*/  FSETP.GT.AND P0, PT, R34, 9.9999999747524270788e-07, PT ;  /* 0x358637bd2200780b */ /* 0x000fc80003f04000 */
[----:B------:R-:W-:-:S05]  /*80f0*/  F2FP.F16.F32.PACK_AB R2, RZ, R2 ;  /* 0x00000002ff02723e */ /* 0x000fca00000000ff */
[----:B------:R1:W-:Y:S04]  /*8100*/  STS.U16 [R29+0x90], R2 ;  /* 0x000090021d007388 */ /* 0x0003e80000000400 */
[----:B------:R-:W-:Y:S05]  /*8110*/  @!P0 BRA `(.L_x_40) ;  /* 0x0000000c001c8947 */ /* 0x000fea0003800000 */
[----:B------:R-:W-:Y:S01]  /*8120*/  ISETP.NE.AND P0, PT, R22, RZ, PT ;  /* 0x000000ff1600720c */ /* 0x000fe20003f05270 */
[----:B------:R-:W-:Y:S01]  /*8130*/  BSSY.RECONVERGENT B2, `(.L_x_138) ;  /* 0x00000c2000027945 */ /* 0x000fe20003800200 */
[----:B------:R-:W-:Y:S01]  /*8140*/  IMAD.MOV.U32 R3, RZ, RZ, R17 ;  /* 0x000000ffff037224 */ /* 0x000fe200078e0011 */
[----:B------:R-:W-:-:S10]  /*8150*/  MOV R22, RZ ;  /* 0x000000ff00167202 */ /* 0x000fd40000000f00 */
[----:B------:R-:W-:Y:S05]  /*8160*/  @P0 BRA `(.L_x_139) ;  /* 0x0000000800f80947 */ /* 0x000fea0003800000 */
[----:B------:R-:W-:Y:S01]  /*8170*/  ISETP.NE.AND P0, PT, R39, 0x1, PT ;  /* 0x000000012700780c */ /* 0x000fe20003f05270 */
[----:B------:R-:W-:Y:S01]  /*8180*/  BSSY.RECONVERGENT B3, `(.L_x_140) ;  /* 0x0000085000037945 */ /* 0x000fe20003800200 */
[----:B------:R-:W-:Y:S01]  /*8190*/  IMAD.MOV.U32 R3, RZ, RZ, 0x3 ;  /* 0x00000003ff037424 */ /* 0x000fe200078e00ff */
[----:B------:R-:W-:Y:S01]  /*81a0*/  MOV R32, R35 ;  /* 0x0000002300207202 */ /* 0x000fe20000000f00 */
[----:B------:R-:W-:Y:S01]  /*81b0*/  IMAD.MOV.U32 R17, RZ, RZ, R24 ;  /* 0x000000ffff117224 */ /* 0x000fe200078e0018 */
[----:B-1----:R-:W-:Y:S01]  /*81c0*/  MOV R2, R40 ;  /* 0x0000002800027202 */ /* 0x002fe20000000f00 */
        /* <DEDUP_REMOVED lines=19> */
.L_x_145:
[----:B------:R-:W-:Y:S05]  /*8300*/  BSYNC.RECONVERGENT B4 ;  /* 0x0000000000047941 */ /* 0x000fea0003800200 */
.L_x_144:
        /* <DEDUP_REMOVED lines=41> */
[----:B------:R-:W-:Y:S01]  /*85a0*/  IMAD.MOV.U32 R3, RZ, RZ, 0x1 ;  /* 0x00000001ff037424 */ /* 0x000fe200078e00ff */
[----:B------:R-:W-:Y:S01]  /*85b0*/  MOV R16, R32 ;  /* 0x0000002000107202 */ /* 0x000fe20000000f00 */
[----:B------:R-:W-:Y:S06]  /*85c0*/  BRA `(.L_x_141) ;  /* 0x0000000400007947 */ /* 0x000fec0003800000 */
.L_x_143:
[C---:B------:R-:W-:Y:S01]  /*85d0*/  ISETP.NE.AND P0, PT, R39.reuse, RZ, PT ;  /* 0x000000ff2700720c */ /* 0x040fe20003f05270 */
[----:B------:R-:W-:Y:S01]  /*85e0*/  IMAD.MOV.U32 R2, RZ, RZ, R40 ;  /* 0x000000ffff027224 */ /* 0x000fe200078e0028 */
[----:B------:R-:W-:Y:S01]  /*85f0*/  MOV R30, R35 ;  /* 0x00000023001e7202 */ /* 0x000fe20000000f00 */
[----:B------:R-:W-:Y:S01]  /*8600*/  VIADD R3, R39, 0x2 ;  /* 0x0000000227037836 */ /* 0x000fe20000000000 */
[-C--:B------:R-:W-:Y:S02]  /*8610*/  MOV R17, R16.reuse ;  /* 0x0000001000117202 */ /* 0x080fe40000000f00 */
[----:B------:R-:W-:Y:S01]  /*8620*/  SEL R32, R24, R16, !P0 ;  /* 0x0000001018207207 */ /* 0x000fe20004000000 */
[----:B------:R-:W-:Y:S06]  /*8630*/  BRA `(.L_x_141) ;  /* 0x0000000000e47947 */ /* 0x000fec0003800000 */
.L_x_142:
        /* <DEDUP_REMOVED lines=13> */
.L_x_147:
[----:B------:R-:W-:Y:S05]  /*8710*/  BSYNC.RECONVERGENT B4 ;  /* 0x0000000000047941 */ /* 0x000fea0003800200 */
.L_x_146:
        /* <DEDUP_REMOVED lines=42> */
[----:B------:R-:W-:-:S07]  /*89c0*/  IMAD.MOV.U32 R3, RZ, RZ, RZ ;  /* 0x000000ffff037224 */ /* 0x000fce00078e00ff */
.L_x_141:
[----:B------:R-:W-:Y:S05]  /*89d0*/  BSYNC.RECONVERGENT B3 ;  /* 0x0000000000037941 */ /* 0x000fea0003800200 */
.L_x_140:
[----:B------:R-:W-:Y:S01]  /*89e0*/  I2FP.F32.U32 R17, R17 ;  /* 0x0000001100117245 */ /* 0x000fe20000201000 */
[----:B------:R-:W-:Y:S01]  /*89f0*/  HFMA2 R38, -RZ, RZ, 1.5048828125, 33.21875 ;  /* 0x3e055027ff267431 */ /* 0x000fe200000001ff */
[----:B------:R-:W-:Y:S03]  /*8a00*/  BSSY.RECONVERGENT B3, `(.L_x_148) ;  /* 0x000002b000037945 */ /* 0x000fe60003800200 */
[----:B------:R-:W-:-:S05]  /*8a10*/  FFMA R17, R17, R36, 1.1641532182693481445e-10 ;  /* 0x2f00000011117423 */ /* 0x000fca0000000024 */
[----:B------:R-:W-:-:S13]  /*8a20*/  FSETP.GEU.AND P0, PT, R17, 1.175494350822287508e-38, PT ;  /* 0x008000001100780b */ /* 0x000fda0003f0e000 */
[----:B------:R-:W-:-:S05]  /*8a30*/  @!P0 FMUL R17, R17, 8388608 ;  /* 0x4b00000011118820 */ /* 0x000fca0000400000 */
[----:B------:R-:W-:-:S04]  /*8a40*/  IADD3 R22, PT, PT, R17, -0x3f2aaaab, RZ ;  /* 0xc0d5555511167810 */ /* 0x000fc80007ffe0ff */
        /* <DEDUP_REMOVED lines=20> */
[----:B------:R-:W-:Y:S02]  /*8b90*/  FSETP.NEU.AND P0, PT, R17, RZ, PT ;  /* 0x000000ff1100720b */ /* 0x000fe40003f0d000 */
[----:B------:R-:W-:Y:S01]  /*8ba0*/  I2FP.F32.U32 R17, R32 ;  /* 0x0000002000117245 */ /* 0x000fe20000201000 */
[----:B------:R-:W-:Y:S01]  /*8bb0*/  FMUL R22, R22, -2 ;  /* 0xc000000016167820 */ /* 0x000fe20000400000 */
[----:B------:R-:W-:-:S04]  /*8bc0*/  IMAD.MOV.U32 R32, RZ, RZ, 0x30c90fdb ;  /* 0x30c90fdbff207424 */ /* 0x000fc800078e00ff */
[----:B------:R-:W-:-:S04]  /*8bd0*/  FSEL R22, R22, +INF , P0 ;  /* 0x7f80000016167808 */ /* 0x000fc80000000000 */
[----:B------:R-:W-:Y:S01]  /*8be0*/  IADD3 R29, PT, PT, R22, -0xd000000, RZ ;  /* 0xf3000000161d7810 */ /* 0x000fe20007ffe0ff */
[----:B------:R0:W1:Y:S03]  /*8bf0*/  MUFU.RSQ R31, R22 ;  /* 0x00000016001f7308 */ /* 0x0000660000001400 */
[----:B------:R-:W-:Y:S01]  /*8c00*/  ISETP.GT.U32.AND P0, PT, R29, 0x727fffff, PT ;  /* 0x727fffff1d00780c */ /* 0x000fe20003f04070 */
[----:B------:R-:W-:-:S12]  /*8c10*/  FFMA R29, R17, R32, 7.314590599882819788e-10 ;  /* 0x30490fdb111d7423 */ /* 0x000fd80000000020 */
[----:B0-----:R-:W-:Y:S05]  /*8c20*/  @!P0 BRA `(.L_x_149) ;  /* 0x0000000000108947 */ /* 0x001fea0003800000 */
[----:B------:R-:W-:Y:S02]  /*8c30*/  MOV R17, R22 ;  /* 0x0000001600117202 */ /* 0x000fe40000000f00 */
[----:B------:R-:W-:-:S07]  /*8c40*/  MOV R40, 0x8c60 ;  /* 0x00008c6000287802 */ /* 0x000fce0000000f00 */
[----:B-12---:R-:W-:Y:S05]  /*8c50*/  CALL.REL.NOINC `($__internal_1_$__cuda_sm20_sqrt_rn_f32_slowpath) ;  /* 0x0000007800547944 */ /* 0x006fea0003c00000 */
[----:B------:R-:W-:Y:S05]  /*8c60*/  BRA `(.L_x_150) ;  /* 0x0000000000107947 */ /* 0x000fea0003800000 */
.L_x_149:
[----:B-1----:R-:W-:Y:S01]  /*8c70*/  FMUL.FTZ R43, R22, R31 ;  /* 0x0000001f162b7220 */ /* 0x002fe20000410000 */
[----:B------:R-:W-:-:S03]  /*8c80*/  FMUL.FTZ R17, R31, 0.5 ;  /* 0x3f0000001f117820 */ /* 0x000fc60000410000 */
[----:B------:R-:W-:-:S04]  /*8c90*/  FFMA R22, -R43, R43, R22 ;  /* 0x0000002b2b167223 */ /* 0x000fc80000000116 */
[----:B------:R-:W-:-:S07]  /*8ca0*/  FFMA R43, R22, R17, R43 ;  /* 0x00000011162b7223 */ /* 0x000fce000000002b */
.L_x_150:
[----:B------:R-:W-:Y:S05]  /*8cb0*/  BSYNC.RECONVERGENT B3 ;  /* 0x0000000000037941 */ /* 0x000fea0003800200 */
.L_x_148:
[----:B------:R-:W-:Y:S01]  /*8cc0*/  FMUL.RZ R29, R29, 0.15915493667125701904 ;  /* 0x3e22f9831d1d7820 */ /* 0x000fe2000040c000 */
[----:B------:R-:W-:Y:S01]  /*8cd0*/  IMAD.MOV.U32 R39, RZ, RZ, R3 ;  /* 0x000000ffff277224 */ /* 0x000fe200078e0003 */
[----:B------:R-:W-:Y:S01]  /*8ce0*/  MOV R40, R2 ;  /* 0x0000000200287202 */ /* 0x000fe20000000f00 */
[----:B------:R-:W-:Y:S01]  /*8cf0*/  IMAD.MOV.U32 R35, RZ, RZ, R30 ;  /* 0x000000ffff237224 */ /* 0x000fe200078e001e */
[----:B------:R-:W0:Y:S08]  /*8d00*/  MUFU.SIN R22, R29 ;  /* 0x0000001d00167308 */ /* 0x000e300000000400 */
[----:B------:R-:W1:Y:S01]  /*8d10*/  MUFU.COS R32, R29 ;  /* 0x0000001d00207308 */ /* 0x000e620000000000 */
[----:B0-----:R-:W-:Y:S01]  /*8d20*/  FMUL R3, R22, R43 ;  /* 0x0000002b16037220 */ /* 0x001fe20000400000 */
[----:B------:R-:W-:-:S02]  /*8d30*/  HFMA2 R22, -RZ, RZ, 0, 5.9604644775390625e-08 ;  /* 0x00000001ff167431 */ /* 0x000fc400000001ff */
[----:B-1----:R-:W-:-:S07]  /*8d40*/  FMUL R17, R32, R43 ;  /* 0x0000002b20117220 */ /* 0x002fce0000400000 */
.L_x_139:
[----:B------:R-:W-:Y:S05]  /*8d50*/  BSYNC.RECONVERGENT B2 ;  /* 0x0000000000027941 */ /* 0x000fea0003800200 */
.L_x_138:
[----:B------:R-:W-:Y:S01]  /*8d60*/  FFMA R31, R12, R3, 1 ;  /* 0x3f8000000c1f7423 */ /* 0x000fe20000000003 */
[----:B------:R-:W-:-:S03]  /*8d70*/  IMAD.MOV.U32 R30, RZ, RZ, R4 ;  /* 0x000000ffff1e7224 */ /* 0x000fc600078e0004 */
[----:B------:R-:W-:-:S07]  /*8d80*/  FMUL R31, R34, R31 ;  /* 0x0000001f221f7220 */ /* 0x000fce0000400000 */
.L_x_40:
[----:B------:R-:W-:Y:S05]  /*8d90*/  BSYNC.RECONVERGENT B1 ;  /* 0x0000000000017941 */ /* 0x000fea0003800200 */
.L_x_39:
[----:B------:R3:W-:Y:S01]  /*8da0*/  STS [UR13+0x80], R37 ;  /* 0x00008025ff007988 */ /* 0x0007e2000800080d */
[----:B0-----:R-:W-:Y:S01]  /*8db0*/  MOV R32, R39 ;  /* 0x0000002700207202 */ /* 0x001fe20000000f00 */
[----:B------:R-:W-:Y:S02]  /*8dc0*/  IMAD.MOV.U32 R4, RZ, RZ, R40 ;  /* 0x000000ffff047224 */ /* 0x000fe400078e0028 */
[----:B------:R3:W-:Y:S04]  /*8dd0*/  STS [UR13+0x84], R30 ;  /* 0x0000841eff007988 */ /* 0x0007e8000800080d */
[----:B------:R3:W-:Y:S02]  /*8de0*/  STS [UR13+0x88], R31 ;  /* 0x0000881fff007988 */ /* 0x0007e4000800080d */
.L_x_33:
[----:B------:R-:W-:Y:S05]  /*8df0*/  BSYNC.RECONVERGENT B0 ;  /* 0x0000000000007941 */ /* 0x000fea0003800200 */
.L_x_32:
[----:B------:R-:W-:Y:S01]  /*8e00*/  UIADD3 UR5, UPT, UPT, UR5, 0x1, URZ ;  /* 0x0000000105057890 */ /* 0x000fe2000fffe0ff */
[----:B------:R-:W-:Y:S11]  /*8e10*/  BRA `(.L_x_151) ;  /* 0x0000006800f87947 */ /* 0x000ff60003800000 */
.L_x_31:
[----:B------:R-:W-:Y:S01]  /*8e20*/  ISETP.NE.AND P0, PT, R7, UR12, PT ;  /* 0x0000000c07007c0c */ /* 0x000fe2000bf05270 */
[----:B------:R-:W-:-:S12]  /*8e30*/  BSSY.RECONVERGENT B0, `(.L_x_152) ;  /* 0x00006bb000007945 */ /* 0x000fd80003800200 */
[----:B------:R-:W-:Y:S05]  /*8e40*/  @P0 BRA `(.L_x_153) ;  /* 0x0000006800e40947 */ /* 0x000fea0003800000 */
[----:B------:R-:W-:Y:S01]  /*8e50*/  ISETP.NE.AND P0, PT, R32, 0x1, PT ;  /* 0x000000012000780c */ /* 0x000fe20003f05270 */
[----:B------:R-:W-:Y:S01]  /*8e60*/  BSSY.RECONVERGENT B1, `(.L_x_154) ;  /* 0x0000047000017945 */ /* 0x000fe20003800200 */
[----:B------:R-:W-:Y:S02]  /*8e70*/  HFMA2 R30, -RZ, RZ, 0, 1.1920928955078125e-07 ;  /* 0x00000002ff1e7431 */ /* 0x000fe400000001ff */
[----:B------:R-:W-:Y:S01]  /*8e80*/  IMAD.MOV.U32 R2, RZ, RZ, R24 ;  /* 0x000000ffff027224 */ /* 0x000fe200078e0018 */
[----:B------:R-:W-:-:S08]  /*8e90*/  MOV R40, R4 ;  /* 0x0000000400287202 */ /* 0x000fd00000000f00 */
[----:B------:R-:W-:Y:S05]  /*8ea0*/  @!P0 BRA `(.L_x_155) ;  /* 0x0000000400088947 */ /* 0x000fea0003800000 */
[----:B------:R-:W-:-:S13]  /*8eb0*/  ISETP.NE.AND P0, PT, R32, 0x3, PT ;  /* 0x000000032000780c */ /* 0x000fda0003f05270 */
[----:B------:R-:W-:Y:S05]  /*8ec0*/  @!P0 BRA `(.L_x_156) ;  /* 0x0000000000208947 */ /* 0x000fea0003800000 */
[----:B------:R-:W-:-:S13]  /*8ed0*/  ISETP.NE.AND P0, PT, R32, 0x2, PT ;  /* 0x000000022000780c */ /* 0x000fda0003f05270 */
[----:B------:R-:W-:Y:S01]  /*8ee0*/  @!P0 IMAD.MOV.U32 R30, RZ, RZ, 0x3 ;  /* 0x00000003ff1e8424 */ /* 0x000fe200078e00ff */
[----:B------:R-:W-:Y:S01]  /*8ef0*/  @!P0 MOV R40, R4 ;  /* 0x0000000400288202 */ /* 0x000fe20000000f00 */
[----:B------:R-:W-:Y:S01]  /*8f00*/  @!P0 IMAD.MOV.U32 R2, RZ, RZ, R35 ;  /* 0x000000ffff028224 */ /* 0x000fe200078e0023 */
[----:B------:R-:W-:Y:S01]  /*8f10*/  @P0 IADD3 R30, PT, PT, R32, 0x1, RZ ;  /* 0x00000001201e0810 */ /* 0x000fe20007ffe0ff */
[----:B------:R-:W-:Y:S01]  /*8f20*/  @P0 IMAD.MOV.U32 R40, RZ, RZ, R4 ;  /* 0x000000ffff280224 */ /* 0x000fe200078e0004 */
[----:B------:R-:W-:Y:S01]  /*8f30*/  @P0 MOV R2, R16 ;  /* 0x0000001000020202 */ /* 0x000fe20000000f00 */
[----:B------:R-:W-:Y:S06]  /*8f40*/  BRA `(.L_x_155) ;  /* 0x0000000000e07947 */ /* 0x000fec0003800000 */
.L_x_156:
        /* <DEDUP_REMOVED lines=13> */
.L_x_158:
[----:B------:R-:W-:Y:S05]  /*9020*/  BSYNC.RECONVERGENT B2 ;  /* 0x0000000000027941 */ /* 0x000fea0003800200 */
.L_x_157:
        /* <DEDUP_REMOVED lines=37> */
[----:B------:R-:W-:-:S03]  /*9280*/  MOV R24, R30 ;  /* 0x0000001e00187202 */ /* 0x000fc60000000f00 */
[----:B------:R-:W-:Y:S01]  /*9290*/  HFMA2 R30, -RZ, RZ, 0, 0 ;  /* 0x00000000ff1e7431 */ /* 0x000fe200000001ff */
[----:B------:R-:W-:Y:S02]  /*92a0*/  LOP3.LUT R16, R32, UR38, R31, 0x96, !PT ;  /* 0x0000002620107c12 */ /* 0x000fe4000f8e961f */
[----:B------:R-:W-:Y:S01]  /*92b0*/  LOP3.LUT R35, R2, UR39, R41, 0x96, !PT ;  /* 0x0000002702237c12 */ /* 0x000fe2000f8e9629 */
[----:B------:R-:W-:-:S07]  /*92c0*/  IMAD.MOV.U32 R2, RZ, RZ, R4 ;  /* 0x000000ffff027224 */ /* 0x000fce00078e0004 */
.L_x_155:
[----:B------:R-:W-:Y:S05]  /*92d0*/  BSYNC.RECONVERGENT B1 ;  /* 0x0000000000017941 */ /* 0x000fea0003800200 */
.L_x_154:
[----:B------:R-:W0:Y:S01]  /*92e0*/  LDS.U16 R3, [R28+0x90] ;  /* 0x000090001c037984 */ /* 0x000e220000000400 */
[----:B------:R-:W-:Y:S01]  /*92f0*/  BSSY.RECONVERGENT B1, `(.L_x_159) ;  /* 0x0000669000017945 */ /* 0x000fe20003800200 */
[----:B------:R-:W-:Y:S01]  /*9300*/  CS2R R38, SRZ ;  /* 0x0000000000267805 */ /* 0x000fe2000001ff00 */
[----:B------:R-:W-:Y:S02]  /*9310*/  IMAD.MOV.U32 R37, RZ, RZ, RZ ;  /* 0x000000ffff257224 */ /* 0x000fe400078e00ff */
        /* <DEDUP_REMOVED lines=8> */
[----:B------:R-:W-:-:S04]  /*93a0*/  MOV R3, 0x2f800000 ;  /* 0x2f80000000037802 */ /* 0x000fc80000000f00 */
        /* <DEDUP_REMOVED lines=16> */
[----:B------:R-:W-:Y:S01]  /*94b0*/  HFMA2 R22, -RZ, RZ, 0, 0 ;  /* 0x00000000ff167431 */ /* 0x000fe200000001ff */
[----:B------:R-:W-:Y:S01]  /*94c0*/  MOV R32, R30 ;  /* 0x0000001e00207202 */ /* 0x000fe20000000f00 */
[----:B------:R-:W-:Y:S01]  /*94d0*/  IMAD.MOV.U32 R36, RZ, RZ, R40 ;  /* 0x000000ffff247224 */ /* 0x000fe200078e0028 */
[----:B------:R-:W-:Y:S01]  /*94e0*/  MOV R29, R35 ;  /* 0x00000023001d7202 */ /* 0x000fe20000000f00 */
[----:B------:R-:W-:-:S07]  /*94f0*/  IMAD.MOV.U32 R33, RZ, RZ, R17 ;  /* 0x000000ffff217224 */ /* 0x000fce00078e0011 */
[----:B------:R-:W-:Y:S05]  /*9500*/  @!P0 BRA `(.L_x_162) ;  /* 0x0000000800f08947 */ /* 0x000fea0003800000 */
[----:B------:R-:W-:Y:S01]  /*9510*/  ISETP.NE.AND P0, PT, R30, 0x1, PT ;  /* 0x000000011e00780c */ /* 0x000fe20003f05270 */
[----:B------:R-:W-:Y:S01]  /*9520*/  BSSY.RECONVERGENT B3, `(.L_x_163) ;  /* 0x0000087000037945 */ /* 0x000fe20003800200 */
[----:B------:R-:W-:Y:S01]  /*9530*/  IMAD.MOV.U32 R32, RZ, RZ, 0x3 ;  /* 0x00000003ff207424 */ /* 0x000fe200078e00ff */
[----:B------:R-:W-:Y:S01]  /*9540*/  MOV R42, R35 ;  /* 0x00000023002a7202 */ /* 0x000fe20000000f00 */
        /* <DEDUP_REMOVED lines=21> */
.L_x_168:
[----:B------:R-:W-:Y:S05]  /*96a0*/  BSYNC.RECONVERGENT B4 ;  /* 0x0000000000047941 */ /* 0x000fea0003800200 */
.L_x_167:
        /* <DEDUP_REMOVED lines=40> */
[----:B------:R-:W-:Y:S01]  /*9930*/  HFMA2 R32, -RZ, RZ, 0, 5.9604644775390625e-08 ;  /* 0x00000001ff207431 */ /* 0x000fe200000001ff */
[----:B------:R-:W-:Y:S01]  /*9940*/  MOV R36, R16 ;  /* 0x0000001000247202 */ /* 0x000fe20000000f00 */
[----:B------:R-:W-:Y:S01]  /*9950*/  IMAD.MOV.U32 R16, RZ, RZ, R42 ;  /* 0x000000ffff107224 */ /* 0x000fe200078e002a */
[----:B------:R-:W-:Y:S01]  /*9960*/  LOP3.LUT R29, R30, UR39, R17, 0x96, !PT ;  /* 0x000000271e1d7c12 */ /* 0x000fe2000f8e9611 */
[----:B------:R-:W-:Y:S06]  /*9970*/  BRA `(.L_x_164) ;  /* 0x0000000400047947 */ /* 0x000fec0003800000 */
.L_x_166:
[C---:B------:R-:W-:Y:S01]  /*9980*/  ISETP.NE.AND P0, PT, R30.reuse, RZ, PT ;  /* 0x000000ff1e00720c */ /* 0x040fe20003f05270 */
[----:B------:R-:W-:Y:S01]  /*9990*/  IMAD.MOV.U32 R29, RZ, RZ, R35 ;  /* 0x000000ffff1d7224 */ /* 0x000fe200078e0023 */
[----:B------:R-:W-:Y:S01]  /*99a0*/  MOV R36, R40 ;  /* 0x0000002800247202 */ /* 0x000fe20000000f00 */
[----:B------:R-:W-:Y:S01]  /*99b0*/  IMAD.MOV.U32 R4, RZ, RZ, R16 ;  /* 0x000000ffff047224 */ /* 0x000fe200078e0010 */
[----:B------:R-:W-:Y:S02]  /*99c0*/  IADD3 R32, PT, PT, R30, 0x2, RZ ;  /* 0x000000021e207810 */ /* 0x000fe40007ffe0ff */
[----:B------:R-:W-:Y:S01]  /*99d0*/  SEL R42, R24, R16, !P0 ;  /* 0x00000010182a7207 */ /* 0x000fe20004000000 */
[----:B------:R-:W-:Y:S06]  /*99e0*/  BRA `(.L_x_164) ;  /* 0x0000000000e87947 */ /* 0x000fec0003800000 */
.L_x_165:
        /* <DEDUP_REMOVED lines=13> */
.L_x_170:
[----:B------:R-:W-:Y:S05]  /*9ac0*/  BSYNC.RECONVERGENT B4 ;  /* 0x0000000000047941 */ /* 0x000fea0003800200 */
.L_x_169:
        /* <DEDUP_REMOVED lines=43> */
[----:B------:R-:W-:-:S07]  /*9d80*/  IMAD.MOV.U32 R32, RZ, RZ, RZ ;  /* 0x000000ffff207224 */ /* 0x000fce00078e00ff */
.L_x_164:
[----:B------:R-:W-:Y:S05]  /*9d90*/  BSYNC.RECONVERGENT B3 ;  /* 0x0000000000037941 */ /* 0x000fea0003800200 */
.L_x_163:
        /* <DEDUP_REMOVED lines=20> */
[----:B------:R-:W-:Y:S01]  /*9ee0*/  I2FP.F32.S32 R17, R22 ;  /* 0x0000001600117245 */ /* 0x000fe20000201400 */
[----:B------:R-:W-:Y:S02]  /*9ef0*/  IMAD.MOV.U32 R22, RZ, RZ, 0x7f800000 ;  /* 0x7f800000ff167424 */ /* 0x000fe400078e00ff */
[C---:B------:R-:W-:Y:S02]  /*9f00*/  FMUL R31, R30.reuse, R31 ;  /* 0x0000001f1e1f7220 */ /* 0x040fe40000400000 */
[----:B------:R-:W-:Y:S02]  /*9f10*/  FFMA R4, R17, 1.1920928955078125e-07, R4 ;  /* 0x3400000011047823 */ /* 0x000fe40000000004 */
[----:B------:R-:W-:-:S04]  /*9f20*/  FFMA R31, R30, R31, R30 ;  /* 0x0000001f1e1f7223 */ /* 0x000fc8000000001e */
[----:B------:R-:W-:Y:S01]  /*9f30*/  FFMA R4, R4, 0.69314718246459960938, R31 ;  /* 0x3f31721804047823 */ /* 0x000fe2000000001f */
[C---:B------:R-:W-:Y:S01]  /*9f40*/  @P0 FFMA R4, R3.reuse, R22, +INF ;  /* 0x7f80000003040423 */ /* 0x040fe20000000016 */
[----:B------:R-:W-:Y:S02]  /*9f50*/  FSETP.NEU.AND P0, PT, R3, RZ, PT ;  /* 0x000000ff0300720b */ /* 0x000fe40003f0d000 */
[----:B------:R-:W-:Y:S01]  /*9f60*/  I2FP.F32.U32 R3, R42 ;  /* 0x0000002a00037245 */ /* 0x000fe20000201000 */
        /* <DEDUP_REMOVED lines=8> */
[----:B------:R-:W-:-:S07]  /*9ff0*/  MOV R40, 0xa010 ;  /* 0x0000a01000287802 */ /* 0x000fce0000000f00 */
[----:B0-234-:R-:W-:Y:S05]  /*a000*/  CALL.REL.NOINC `($__internal_1_$__cuda_sm20_sqrt_rn_f32_slowpath) ;  /* 0x0000006400687944 */ /* 0x01dfea0003c00000 */
[----:B------:R-:W-:Y:S05]  /*a010*/  BRA `(.L_x_173) ;  /* 0x0000000000107947 */ /* 0x000fea0003800000 */
.L_x_172:
[----:B---3--:R-:W-:Y:S01]  /*a020*/  FMUL.FTZ R43, R17, R4 ;  /* 0x00000004112b7220 */ /* 0x008fe20000410000 */
[----:B------:R-:W-:-:S03]  /*a030*/  FMUL.FTZ R3, R4, 0.5 ;  /* 0x3f00000004037820 */ /* 0x000fc60000410000 */
[----:B------:R-:W-:-:S04]  /*a040*/  FFMA R4, -R43, R43, R17 ;  /* 0x0000002b2b047223 */ /* 0x000fc80000000111 */
[----:B------:R-:W-:-:S07]  /*a050*/  FFMA R43, R4, R3, R43 ;  /* 0x00000003042b7223 */ /* 0x000fce000000002b */
.L_x_173:
[----:B------:R-:W-:Y:S05]  /*a060*/  BSYNC.RECONVERGENT B3 ;  /* 0x0000000000037941 */ /* 0x000fea0003800200 */
.L_x_171:
[----:B------:R-:W-:Y:S01]  /*a070*/  FMUL.RZ R3, R22, 0.15915493667125701904 ;  /* 0x3e22f98316037820 */ /* 0x000fe2000040c000 */
[----:B------:R-:W-:-:S03]  /*a080*/  MOV R22, 0x1 ;  /* 0x0000000100167802 */ /* 0x000fc60000000f00 */
[----:B------:R-:W1:Y:S08]  /*a090*/  MUFU.SIN R4, R3 ;  /* 0x0000000300047308 */ /* 0x000e700000000400 */
[----:B------:R-:W3:Y:S01]  /*a0a0*/  MUFU.COS R30, R3 ;  /* 0x00000003001e7308 */ /* 0x000ee20000000000 */
[-C--:B-1----:R-:W-:Y:S01]  /*a0b0*/  FMUL R33, R4, R43.reuse ;  /* 0x0000002b04217220 */ /* 0x082fe20000400000 */
[----:B---3--:R-:W-:-:S07]  /*a0c0*/  FMUL R17, R30, R43 ;  /* 0x0000002b1e117220 */ /* 0x008fce0000400000 */
.L_x_162:
[----:B------:R-:W-:Y:S05]  /*a0d0*/  BSYNC.RECONVERGENT B2 ;  /* 0x0000000000027941 */ /* 0x000fea0003800200 */
.L_x_161:
[-C--:B------:R-:W-:Y:S01]  /*a0e0*/  IABS R4, R8.reuse ;  /* 0x0000000800047213 */ /* 0x080fe20000000000 */
[----:B------:R-:W-:Y:S01]  /*a0f0*/  BSSY.RECONVERGENT B2, `(.L_x_174) ;  /* 0x0000094000027945 */ /* 0x000fe20003800200 */
[----:B------:R-:W-:Y:S02]  /*a100*/  IABS R3, R23 ;  /* 0x0000001700037213 */ /* 0x000fe40000000000 */
[----:B------:R-:W1:Y:S01]  /*a110*/  I2F.RP R35, R4 ;  /* 0x0000000400237306 */ /* 0x000e620000209400 */
[----:B------:R-:W-:-:S07]  /*a120*/  IABS R41, R8 ;  /* 0x0000000800297213 */ /* 0x000fce0000000000 */
[----:B-1----:R-:W1:Y:S02]  /*a130*/  MUFU.RCP R35, R35 ;  /* 0x0000002300237308 */ /* 0x002e640000001000 */
[----:B-1----:R-:W-:-:S06]  /*a140*/  VIADD R30, R35, 0xffffffe ;  /* 0x0ffffffe231e7836 */ /* 0x002fcc0000000000 */
[----:B------:R1:W3:Y:S02]  /*a150*/  F2I.FTZ.U32.TRUNC.NTZ R31, R30 ;  /* 0x0000001e001f7305 */ /* 0x0002e4000021f000 */
[----:B-1----:R-:W-:Y:S01]  /*a160*/  IMAD.MOV.U32 R30, RZ, RZ, RZ ;  /* 0x000000ffff1e7224 */ /* 0x002fe200078e00ff */
[----:B---3--:R-:W-:-:S05]  /*a170*/  IADD3 R39, PT, PT, RZ, -R31, RZ ;  /* 0x8000001fff277210 */ /* 0x008fca0007ffe0ff */
[----:B------:R-:W-:-:S04]  /*a180*/  IMAD R39, R39, R4, RZ ;  /* 0x0000000427277224 */ /* 0x000fc800078e02ff */
[----:B------:R-:W-:Y:S01]  /*a190*/  IMAD.HI.U32 R40, R31, R39, R30 ;  /* 0x000000271f287227 */ /* 0x000fe200078e001e */
[----:B------:R-:W-:-:S03]  /*a1a0*/  IADD3 R31, PT, PT, RZ, -R41, RZ ;  /* 0x80000029ff1f7210 */ /* 0x000fc60007ffe0ff */
[----:B----4-:R-:W-:Y:S02]  /*a1b0*/  FFMA R39, R12, R33, 1 ;  /* 0x3f8000000c277423 */ /* 0x010fe40000000021 */
[----:B------:R-:W-:-:S04]  /*a1c0*/  IMAD.HI.U32 R30, R40, R3, RZ ;  /* 0x00000003281e7227 */ /* 0x000fc800078e00ff */
[----:B------:R-:W-:Y:S01]  /*a1d0*/  FFMA R39, R34, R39, RZ ;  /* 0x0000002722277223 */ /* 0x000fe200000000ff */
[----:B------:R-:W-:Y:S01]  /*a1e0*/  IMAD R3, R30, R31, R3 ;  /* 0x0000001f1e037224 */ /* 0x000fe200078e0203 */
[----:B------:R-:W-:-:S04]  /*a1f0*/  MOV R31, R32 ;  /* 0x00000020001f7202 */ /* 0x000fc80000000f00 */
[----:B------:R-:W-:-:S13]  /*a200*/  ISETP.GT.U32.AND P1, PT, R4, R3, PT ;  /* 0x000000030400720c */ /* 0x000fda0003f24070 */
[----:B------:R-:W-:Y:S01]  /*a210*/  @!P1 IMAD.IADD R3, R3, 0x1, -R4 ;  /* 0x0000000103039824 */ /* 0x000fe200078e0a04 */
[----:B------:R-:W-:Y:S02]  /*a220*/  @!P1 IADD3 R30, PT, PT, R30, 0x1, RZ ;  /* 0x000000011e1e9810 */ /* 0x000fe40007ffe0ff */
        /* <DEDUP_REMOVED lines=24> */
.L_x_178:
        /* <DEDUP_REMOVED lines=13> */
.L_x_180:
[----:B------:R-:W-:Y:S05]  /*a480*/  BSYNC.RECONVERGENT B4 ;  /* 0x0000000000047941 */ /* 0x000fea0003800200 */
.L_x_179:
        /* <DEDUP_REMOVED lines=43> */
.L_x_177:
[----:B------:R-:W-:Y:S05]  /*a740*/  BSYNC.RECONVERGENT B3 ;  /* 0x0000000000037941 */ /* 0x000fea0003800200 */
.L_x_176:
[----:B------:R-:W-:Y:S01]  /*a750*/  FMUL R34, R4, -1.4426950216293334961 ;  /* 0xbfb8aa3b04227820 */ /* 0x000fe20000400000 */
[----:B------:R-:W-:Y:S01]  /*a760*/  I2FP.F32.U32 R32, R33 ;  /* 0x0000002100207245 */ /* 0x000fe20000201000 */
[----:B------:R-:W-:-:S03]  /*a770*/  HFMA2 R33, -RZ, RZ, 0.1171875, 0 ;  /* 0x2f800000ff217431 */ /* 0x000fc600000001ff */
[----:B------:R-:W-:Y:S02]  /*a780*/  FSETP.GEU.AND P0, PT, R34, -126, PT ;  /* 0xc2fc00002200780b */ /* 0x000fe40003f0e000 */
[----:B------:R-:W-:-:S11]  /*a790*/  FFMA R32, R32, R33, 1.1641532182693481445e-10 ;  /* 0x2f00000020207423 */ /* 0x000fd60000000021 */
[----:B------:R-:W-:-:S04]  /*a7a0*/  @!P0 FMUL R34, R34, 0.5 ;  /* 0x3f00000022228820 */ /* 0x000fc80000400000 */
[----:B------:R-:W1:Y:S02]  /*a7b0*/  MUFU.EX2 R35, R34 ;  /* 0x0000002200237308 */ /* 0x000e640000000800 */
[----:B-1----:R-:W-:-:S05]  /*a7c0*/  @!P0 FMUL R35, R35, R35 ;  /* 0x0000002323238220 */ /* 0x002fca0000400000 */
[----:B------:R-:W-:-:S13]  /*a7d0*/  FSETP.GTU.AND P0, PT, R32, R35, PT ;  /* 0x000000232000720b */ /* 0x000fda0003f0c000 */
[----:B------:R-:W-:Y:S05]  /*a7e0*/  @!P0 BRA `(.L_x_175) ;  /* 0x0000000000908947 */ /* 0x000fea0003800000 */
[----:B------:R-:W-:Y:S01]  /*a7f0*/  IMAD.MOV.U32 R33, RZ, RZ, R35 ;  /* 0x000000ffff217224 */ /* 0x000fe200078e0023 */
[----:B------:R-:W-:-:S03]  /*a800*/  MOV R3, 0x3f800000 ;  /* 0x3f80000000037802 */ /* 0x000fc60000000f00 */
[----:B------:R-:W-:Y:S01]  /*a810*/  FMUL R34, R4, R33 ;  /* 0x0000002104227220 */ /* 0x000fe20000400000 */
[----:B------:R-:W-:-:S07]  /*a820*/  IMAD.MOV.U32 R35, RZ, RZ, R33 ;  /* 0x000000ffff237224 */ /* 0x000fce00078e0021 */
.L_x_184:
        /* <DEDUP_REMOVED lines=8> */
.L_x_182:
[----:B------:R-:W1:Y:S02]  /*a8b0*/  MUFU.RCP R44, R3 ;  /* 0x00000003002c7308 */ /* 0x000e640000001000 */
[----:B-1----:R-:W-:-:S04]  /*a8c0*/  FFMA R4, R44, R3, -1 ;  /* 0xbf8000002c047423 */ /* 0x002fc80000000003 */
[----:B------:R-:W-:-:S04]  /*a8d0*/  FADD.FTZ R41, -R4, -RZ ;  /* 0x800000ff04297221 */ /* 0x000fc80000010100 */
[----:B------:R-:W-:-:S07]  /*a8e0*/  FFMA R44, R44, R41, R44 ;  /* 0x000000292c2c7223 */ /* 0x000fce000000002c */
.L_x_183:
[----:B------:R-:W-:Y:S05]  /*a8f0*/  BSYNC.RECONVERGENT B3 ;  /* 0x0000000000037941 */ /* 0x000fea0003800200 */
.L_x_181:
        /* <DEDUP_REMOVED lines=19> */
.L_x_175:
[----:B------:R-:W-:Y:S05]  /*aa30*/  BSYNC.RECONVERGENT B2 ;  /* 0x0000000000027941 */ /* 0x000fea0003800200 */
.L_x_174:
[----:B------:R-:W1:Y:S01]  /*aa40*/  F2I.TRUNC.NTZ R3, R3 ;  /* 0x0000000300037305 */ /* 0x000e62000020f100 */
[----:B------:R-:W-:Y:S01]  /*aa50*/  BSSY.RECONVERGENT B2, `(.L_x_185) ;  /* 0x0000318000027945 */ /* 0x000fe20003800200 */
[----:B-1----:R-:W-:-:S13]  /*aa60*/  ISETP.GE.AND P0, PT, R3, 0x2, PT ;  /* 0x000000020300780c */ /* 0x002fda0003f06270 */
[----:B------:R-:W-:Y:S05]  /*aa70*/  @!P0 BRA `(.L_x_186) ;  /* 0x0000003000548947 */ /* 0x000fea0003800000 */
[----:B------:R-:W-:Y:S01]  /*aa80*/  VIADD R3, R3, 0xfffffffe ;  /* 0xfffffffe03037836 */ /* 0x000fe20000000000 */
[----:B------:R-:W-:-:S07]  /*aa90*/  MOV R4, RZ ;  /* 0x000000ff00047202 */ /* 0x000fce0000000f00 */
.L_x_240:
        /* <DEDUP_REMOVED lines=10> */
[----:B------:R-:W-:Y:S01]  /*ab40*/  IMAD.MOV.U32 R40, RZ, RZ, R29 ;  /* 0x000000ffff287224 */ /* 0x000fe200078e001d */
[----:B------:R-:W-:-:S08]  /*ab50*/  MOV R17, R24 ;  /* 0x0000001800117202 */ /* 0x000fd00000000f00 */
        /* <DEDUP_REMOVED lines=18> */
.L_x_194:
[----:B------:R-:W-:Y:S05]  /*ac80*/  BSYNC.RECONVERGENT B5 ;  /* 0x0000000000057941 */ /* 0x000fea0003800200 */
.L_x_193:
        /* <DEDUP_REMOVED lines=41> */
[----:B------:R-:W-:Y:S01]  /*af20*/  MOV R36, R16 ;  /* 0x0000001000247202 */ /* 0x000fe20000000f00 */
[----:B------:R-:W-:Y:S01]  /*af30*/  IMAD.MOV.U32 R32, RZ, RZ, 0x1 ;  /* 0x00000001ff207424 */ /* 0x000fe200078e00ff */
[----:B------:R-:W-:Y:S01]  /*af40*/  MOV R16, R40 ;  /* 0x0000002800107202 */ /* 0x000fe20000000f00 */
[----:B------:R-:W-:Y:S06]  /*af50*/  BRA `(.L_x_190) ;  /* 0x0000000400007947 */ /* 0x000fec0003800000 */
.L_x_192:
[C---:B------:R-:W-:Y:S01]  /*af60*/  ISETP.NE.AND P2, PT, R31.reuse, RZ, PT ;  /* 0x000000ff1f00720c */ /* 0x040fe20003f45270 */
[----:B------:R-:W-:Y:S01]  /*af70*/  VIADD R32, R31, 0x2 ;  /* 0x000000021f207836 */ /* 0x000fe20000000000 */
[-C--:B------:R-:W-:Y:S02]  /*af80*/  MOV R17, R16.reuse ;  /* 0x0000001000117202 */ /* 0x080fe40000000f00 */
[----:B------:R-:W-:Y:S01]  /*af90*/  SEL R40, R24, R16, !P2 ;  /* 0x0000001018287207 */ /* 0x000fe20005000000 */
[----:B------:R-:W-:Y:S08]  /*afa0*/  BRA `(.L_x_190) ;  /* 0x0000000000ec7947 */ /* 0x000ff00003800000 */
.L_x_191:
        /* <DEDUP_REMOVED lines=13> */
.L_x_196:
[----:B------:R-:W-:Y:S05]  /*b080*/  BSYNC.RECONVERGENT B5 ;  /* 0x0000000000057941 */ /* 0x000fea0003800200 */
.L_x_195:
        /* <DEDUP_REMOVED lines=37> */
[----:B------:R-:W-:Y:S02]  /*b2e0*/  MOV R24, R40 ;  /* 0x0000002800187202 */ /* 0x000fe40000000f00 */
[----:B------:R-:W-:Y:S01]  /*b2f0*/  LOP3.LUT R16, R16, UR38, R41, 0x96, !PT ;  /* 0x0000002610107c12 */ /* 0x000fe2000f8e9629 */
[----:B------:R-:W-:Y:S01]  /*b300*/  IMAD.MOV.U32 R40, RZ, RZ, R36 ;  /* 0x000000ffff287224 */ /* 0x000fe200078e0024 */
[----:B------:R-:W-:Y:S01]  /*b310*/  LOP3.LUT R34, R34, UR39, R33, 0x96, !PT ;  /* 0x0000002722227c12 */ /* 0x000fe2000f8e9621 */
[----:B------:R-:W-:Y:S01]  /*b320*/  IMAD.MOV.U32 R17, RZ, RZ, R29 ;  /* 0x000000ffff117224 */ /* 0x000fe200078e001d */
[----:B------:R-:W-:Y:S01]  /*b330*/  MOV R36, R32 ;  /* 0x0000002000247202 */ /* 0x000fe20000000f00 */
[----:B------:R-:W-:Y:S02]  /*b340*/  HFMA2 R32, -RZ, RZ, 0, 0 ;  /* 0x00000000ff207431 */ /* 0x000fe400000001ff */
[----:B------:R-:W-:-:S07]  /*b350*/  IMAD.MOV.U32 R29, RZ, RZ, R34 ;  /* 0x000000ffff1d7224 */ /* 0x000fce00078e0022 */
.L_x_190:
[----:B------:R-:W-:Y:S05]  /*b360*/  BSYNC.RECONVERGENT B4 ;  /* 0x0000000000047941 */ /* 0x000fea0003800200 */
.L_x_189:
[----:B------:R-:W-:Y:S01]  /*b370*/  I2FP.F32.U32 R17, R17 ;  /* 0x0000001100117245 */ /* 0x000fe20000201000 */
[----:B------:R-:W-:Y:S01]  /*b380*/  IMAD.MOV.U32 R42, RZ, RZ, 0x3e055027 ;  /* 0x3e055027ff2a7424 */ /* 0x000fe200078e00ff */
[----:B------:R-:W-:Y:S01]  /*b390*/  MOV R34, 0x2f800000 ;  /* 0x2f80000000227802 */ /* 0x000fe20000000f00 */
[----:B------:R-:W-:Y:S04]  /*b3a0*/  BSSY.RECONVERGENT B4, `(.L_x_197) ;  /* 0x000002b000047945 */ /* 0x000fe80003800200 */
[----:B------:R-:W-:-:S05]  /*b3b0*/  FFMA R17, R17, R34, 1.1641532182693481445e-10 ;  /* 0x2f00000011117423 */ /* 0x000fca0000000022 */
[----:B------:R-:W-:-:S13]  /*b3c0*/  FSETP.GEU.AND P2, PT, R17, 1.175494350822287508e-38, PT ;  /* 0x008000001100780b */ /* 0x000fda0003f4e000 */
[----:B------:R-:W-:-:S04]  /*b3d0*/  @!P2 FMUL R17, R17, 8388608 ;  /* 0x4b0000001111a820 */ /* 0x000fc80000400000 */
[----:B------:R-:W-:-:S05]  /*b3e0*/  VIADD R31, R17, 0xc0d55555 ;  /* 0xc0d55555111f7836 */ /* 0x000fca0000000000 */
[----:B------:R-:W-:-:S04]  /*b3f0*/  LOP3.LUT R34, R31, 0xff800000, RZ, 0xc0, !PT ;  /* 0xff8000001f227812 */ /* 0x000fc800078ec0ff */
[-C--:B------:R-:W-:Y:S02]  /*b400*/  IADD3 R31, PT, PT, R17, -R34.reuse, RZ ;  /* 0x80000022111f7210 */ /* 0x080fe40007ffe0ff */
[----:B------:R-:W-:-:S03]  /*b410*/  I2FP.F32.S32 R34, R34 ;  /* 0x0000002200227245 */ /* 0x000fc60000201400 */
[----:B------:R-:W-:Y:S01]  /*b420*/  FADD R33, R31, -1 ;  /* 0xbf8000001f217421 */ /* 0x000fe20000000000 */
[----:B------:R-:W-:Y:S02]  /*b430*/  FSEL R31, RZ, -23, P2 ;  /* 0xc1b80000ff1f7808 */ /* 0x000fe40001000000 */
[----:B------:R-:W-:Y:S01]  /*b440*/  ISETP.GT.U32.AND P2, PT, R17, 0x7f7fffff, PT ;  /* 0x7f7fffff1100780c */ /* 0x000fe20003f44070 */
[C---:B------:R-:W-:Y:S02]  /*b450*/  FFMA R42, R33.reuse, -R42, 0.14084610342979431152 ;  /* 0x3e1039f6212a7423 */ /* 0x040fe4000000082a */
[----:B------:R-:W-:Y:S01]  /*b460*/  FFMA R31, R34, 1.1920928955078125e-07, R31 ;  /* 0x34000000221f7823 */ /* 0x000fe2000000001f */
[----:B------:R-:W-:Y:S01]  /*b470*/  MOV R34, 0x7f800000 ;  /* 0x7f80000000227802 */ /* 0x000fe20000000f00 */
        /* <DEDUP_REMOVED lines=11> */
[----:B------:R-:W-:-:S03]  /*b530*/  FSETP.NEU.AND P2, PT, R17, RZ, PT ;  /* 0x000000ff1100720b */ /* 0x000fc60003f4d000 */
[----:B------:R-:W-:-:S05]  /*b540*/  FMUL R31, R31, -2 ;  /* 0xc00000001f1f7820 */ /* 0x000fca0000400000 */
[----:B------:R-:W-:Y:S02]  /*b550*/  FSEL R34, R31, +INF , P2 ;  /* 0x7f8000001f227808 */ /* 0x000fe40001000000 */
[----:B------:R-:W-:Y:S01]  /*b560*/  I2FP.F32.U32 R31, R40 ;  /* 0x00000028001f7245 */ /* 0x000fe20000201000 */
[----:B------:R-:W-:Y:S01]  /*b570*/  HFMA2 R40, -RZ, RZ, 0.1495361328125, 0.0004794597625732421875 ;  /* 0x30c90fdbff287431 */ /* 0x000fe200000001ff */
[----:B------:R1:W3:Y:S01]  /*b580*/  MUFU.RSQ R17, R34 ;  /* 0x0000002200117308 */ /* 0x0002e20000001400 */
[----:B------:R-:W-:-:S05]  /*b590*/  VIADD R33, R34, 0xf3000000 ;  /* 0xf300000022217836 */ /* 0x000fca0000000000 */
[----:B------:R-:W-:Y:S01]  /*b5a0*/  ISETP.GT.U32.AND P2, PT, R33, 0x727fffff, PT ;  /* 0x727fffff2100780c */ /* 0x000fe20003f44070 */
[----:B------:R-:W-:-:S12]  /*b5b0*/  FFMA R31, R31, R40, 7.314590599882819788e-10 ;  /* 0x30490fdb1f1f7423 */ /* 0x000fd80000000028 */
[----:B-1-3--:R-:W-:Y:S05]  /*b5c0*/  @!P2 BRA `(.L_x_198) ;  /* 0x000000000010a947 */ /* 0x00afea0003800000 */
[----:B------:R-:W-:Y:S01]  /*b5d0*/  IMAD.MOV.U32 R17, RZ, RZ, R34 ;  /* 0x000000ffff117224 */ /* 0x000fe200078e0022 */
[----:B------:R-:W-:-:S07]  /*b5e0*/  MOV R40, 0xb600 ;  /* 0x0000b60000287802 */ /* 0x000fce0000000f00 */
[----:B0-2---:R-:W-:Y:S05]  /*b5f0*/  CALL.REL.NOINC `($__internal_1_$__cuda_sm20_sqrt_rn_f32_slowpath) ;  /* 0x0000004c00ec7944 */ /* 0x005fea0003c00000 */
[----:B------:R-:W-:Y:S05]  /*b600*/  BRA `(.L_x_199) ;  /* 0x0000000000107947 */ /* 0x000fea0003800000 */
.L_x_198:
[----:B------:R-:W-:Y:S01]  /*b610*/  FMUL.FTZ R43, R34, R17 ;  /* 0x00000011222b7220 */ /* 0x000fe20000410000 */
[----:B------:R-:W-:-:S03]  /*b620*/  FMUL.FTZ R17, R17, 0.5 ;  /* 0x3f00000011117820 */ /* 0x000fc60000410000 */
[----:B------:R-:W-:-:S04]  /*b630*/  FFMA R34, -R43, R43, R34 ;  /* 0x0000002b2b227223 */ /* 0x000fc80000000122 */
[----:B------:R-:W-:-:S07]  /*b640*/  FFMA R43, R34, R17, R43 ;  /* 0x00000011222b7223 */ /* 0x000fce000000002b */
.L_x_199:
[----:B------:R-:W-:Y:S05]  /*b650*/  BSYNC.RECONVERGENT B4 ;  /* 0x0000000000047941 */ /* 0x000fea0003800200 */
.L_x_197:
[----:B------:R-:W-:-:S04]  /*b660*/  FMUL.RZ R31, R31, 0.15915493667125701904 ;  /* 0x3e22f9831f1f7820 */ /* 0x000fc8000040c000 */
[----:B------:R-:W1:Y:S08]  /*b670*/  MUFU.SIN R34, R31 ;  /* 0x0000001f00227308 */ /* 0x000e700000000400 */
[----:B------:R-:W3:Y:S01]  /*b680*/  MUFU.COS R40, R31 ;  /* 0x0000001f00287308 */ /* 0x000ee20000000000 */
[-C--:B-1----:R-:W-:Y:S01]  /*b690*/  FMUL R33, R34, R43.reuse ;  /* 0x0000002b22217220 */ /* 0x082fe20000400000 */
[----:B---3--:R-:W-:-:S07]  /*b6a0*/  FMUL R17, R40, R43 ;  /* 0x0000002b28117220 */ /* 0x008fce0000400000 */
.L_x_188:
[----:B------:R-:W-:Y:S05]  /*b6b0*/  BSYNC.RECONVERGENT B3 ;  /* 0x0000000000037941 */ /* 0x000fea0003800200 */
.L_x_187:
[----:B------:R-:W-:Y:S01]  /*b6c0*/  FMUL R31, R33, 3 ;  /* 0x40400000211f7820 */ /* 0x000fe20000400000 */
[----:B------:R-:W-:Y:S01]  /*b6d0*/  ISETP.NE.AND P2, PT, R22, 0x1, PT ;  /* 0x000000011600780c */ /* 0x000fe20003f45270 */
[----:B------:R-:W-:Y:S01]  /*b6e0*/  BSSY.RECONVERGENT B3, `(.L_x_200) ;  /* 0x00000c1000037945 */ /* 0x000fe20003800200 */
[----:B------:R-:W-:Y:S01]  /*b6f0*/  HFMA2 R22, -RZ, RZ, 0, 0 ;  /* 0x00000000ff167431 */ /* 0x000fe200000001ff */
[----:B------:R-:W-:Y:S01]  /*b700*/  MOV R33, R32 ;  /* 0x0000002000217202 */ /* 0x000fe20000000f00 */
[----:B------:R-:W-:Y:S01]  /*b710*/  IMAD.MOV.U32 R34, RZ, RZ, R17 ;  /* 0x000000ffff227224 */ /* 0x000fe200078e0011 */
        /* <DEDUP_REMOVED lines=25> */
.L_x_207:
[----:B------:R-:W-:Y:S05]  /*b8b0*/  BSYNC.RECONVERGENT B5 ;  /* 0x0000000000057941 */ /* 0x000fea0003800200 */
.L_x_206:
        /* <DEDUP_REMOVED lines=38> */
[----:B------:R-:W-:-:S03]  /*bb20*/  LOP3.LUT R40, R40, UR38, R35, 0x96, !PT ;  /* 0x0000002628287c12 */ /* 0x000fc6000f8e9623 */
[----:B------:R-:W-:Y:S01]  /*bb30*/  IMAD.MOV.U32 R24, RZ, RZ, R34 ;  /* 0x000000ffff187224 */ /* 0x000fe200078e0022 */
[----:B------:R-:W-:Y:S02]  /*bb40*/  LOP3.LUT R29, R32, UR39, R17, 0x96, !PT ;  /* 0x00000027201d7c12 */ /* 0x000fe4000f8e9611 */
[----:B------:R-:W-:Y:S01]  /*bb50*/  MOV R17, R36 ;  /* 0x0000002400117202 */ /* 0x000fe20000000f00 */
[----:B------:R-:W-:Y:S02]  /*bb60*/  IMAD.MOV.U32 R36, RZ, RZ, R16 ;  /* 0x000000ffff247224 */ /* 0x000fe400078e0010 */
[----:B------:R-:W-:Y:S01]  /*bb70*/  IMAD.MOV.U32 R16, RZ, RZ, R40 ;  /* 0x000000ffff107224 */ /* 0x000fe200078e0028 */
[----:B------:R-:W-:Y:S06]  /*bb80*/  BRA `(.L_x_203) ;  /* 0x0000000400007947 */ /* 0x000fec0003800000 */
.L_x_205:
[C---:B------:R-:W-:Y:S01]  /*bb90*/  ISETP.NE.AND P2, PT, R32.reuse, RZ, PT ;  /* 0x000000ff2000720c */ /* 0x040fe20003f45270 */
[----:B------:R-:W-:Y:S01]  /*bba0*/  IMAD.MOV.U32 R17, RZ, RZ, R16 ;  /* 0x000000ffff117224 */ /* 0x000fe200078e0010 */
[----:B------:R-:W-:Y:S02]  /*bbb0*/  IADD3 R33, PT, PT, R32, 0x2, RZ ;  /* 0x0000000220217810 */ /* 0x000fe40007ffe0ff */
[----:B------:R-:W-:Y:S01]  /*bbc0*/  SEL R40, R24, R16, !P2 ;  /* 0x0000001018287207 */ /* 0x000fe20005000000 */
[----:B------:R-:W-:Y:S08]  /*bbd0*/  BRA `(.L_x_203) ;  /* 0x0000000000ec7947 */ /* 0x000ff00003800000 */
.L_x_204:
        /* <DEDUP_REMOVED lines=13> */
.L_x_209:
[----:B------:R-:W-:Y:S05]  /*bcb0*/  BSYNC.RECONVERGENT B5 ;  /* 0x0000000000057941 */ /* 0x000fea0003800200 */
.L_x_208:
        /* <DEDUP_REMOVED lines=38> */
[----:B------:R-:W-:-:S03]  /*bf20*/  LOP3.LUT R16, R16, UR38, R41, 0x96, !PT ;  /* 0x0000002610107c12 */ /* 0x000fc6000f8e9629 */
[----:B------:R-:W-:Y:S01]  /*bf30*/  IMAD.MOV.U32 R24, RZ, RZ, R40 ;  /* 0x000000ffff187224 */ /* 0x000fe200078e0028 */
[----:B------:R-:W-:Y:S01]  /*bf40*/  LOP3.LUT R34, R34, UR39, R33, 0x96, !PT ;  /* 0x0000002722227c12 */ /* 0x000fe2000f8e9621 */
[----:B------:R-:W-:Y:S01]  /*bf50*/  IMAD.MOV.U32 R33, RZ, RZ, RZ ;  /* 0x000000ffff217224 */ /* 0x000fe200078e00ff */
[----:B------:R-:W-:Y:S01]  /*bf60*/  MOV R40, R36 ;  /* 0x0000002400287202 */ /* 0x000fe20000000f00 */
[----:B------:R-:W-:Y:S01]  /*bf70*/  IMAD.MOV.U32 R36, RZ, RZ, R32 ;  /* 0x000000ffff247224 */ /* 0x000fe200078e0020 */
[----:B------:R-:W-:-:S07]  /*bf80*/  MOV R29, R34 ;  /* 0x00000022001d7202 */ /* 0x000fce0000000f00 */
.L_x_203:
[----:B------:R-:W-:Y:S05]  /*bf90*/  BSYNC.RECONVERGENT B4 ;  /* 0x0000000000047941 */ /* 0x000fea0003800200 */
.L_x_202:
[----:B------:R-:W-:Y:S01]  /*bfa0*/  I2FP.F32.U32 R17, R17 ;  /* 0x0000001100117245 */ /* 0x000fe20000201000 */
[----:B------:R-:W-:Y:S02]  /*bfb0*/  IMAD.MOV.U32 R22, RZ, RZ, 0x2f800000 ;  /* 0x2f800000ff167424 */ /* 0x000fe400078e00ff */
[----:B------:R-:W-:Y:S01]  /*bfc0*/  HFMA2 R35, -RZ, RZ, 1.5048828125, 33.21875 ;  /* 0x3e055027ff237431 */ /* 0x000fe200000001ff */
[----:B------:R-:W-:Y:S01]  /*bfd0*/  BSSY.RECONVERGENT B4, `(.L_x_210) ;  /* 0x000002b000047945 */ /* 0x000fe20003800200 */
        /* <DEDUP_REMOVED lines=29> */
[----:B------:R-:W-:Y:S01]  /*c1b0*/  IADD3 R34, PT, PT, R32, -0xd000000, RZ ;  /* 0xf300000020227810 */ /* 0x000fe20007ffe0ff */
[----:B------:R3:W0:Y:S02]  /*c1c0*/  MUFU.RSQ R17, R32 ;  /* 0x0000002000117308 */ /* 0x0006240000001400 */
[----:B------:R-:W-:Y:S01]  /*c1d0*/  FFMA R22, R22, R35, 7.314590599882819788e-10 ;  /* 0x30490fdb16167423 */ /* 0x000fe20000000023 */
[----:B------:R-:W-:-:S13]  /*c1e0*/  ISETP.GT.U32.AND P2, PT, R34, 0x727fffff, PT ;  /* 0x727fffff2200780c */ /* 0x000fda0003f44070 */
[----:B---3--:R-:W-:Y:S05]  /*c1f0*/  @!P2 BRA `(.L_x_211) ;  /* 0x000000000010a947 */ /* 0x008fea0003800000 */
[----:B0-----:R-:W-:Y:S02]  /*c200*/  MOV R17, R32 ;  /* 0x0000002000117202 */ /* 0x001fe40000000f00 */
[----:B------:R-:W-:-:S07]  /*c210*/  MOV R40, 0xc230 ;  /* 0x0000c23000287802 */ /* 0x000fce0000000f00 */
[----:B-12---:R-:W-:Y:S05]  /*c220*/  CALL.REL.NOINC `($__internal_1_$__cuda_sm20_sqrt_rn_f32_slowpath) ;  /* 0x0000004000e07944 */ /* 0x006fea0003c00000 */
[----:B------:R-:W-:Y:S05]  /*c230*/  BRA `(.L_x_212) ;  /* 0x0000000000107947 */ /* 0x000fea0003800000 */
.L_x_211:
[----:B0-----:R-:W-:Y:S01]  /*c240*/  FMUL.FTZ R43, R32, R17 ;  /* 0x00000011202b7220 */ /* 0x001fe20000410000 */
[----:B------:R-:W-:-:S03]  /*c250*/  FMUL.FTZ R17, R17, 0.5 ;  /* 0x3f00000011117820 */ /* 0x000fc60000410000 */
[----:B------:R-:W-:-:S04]  /*c260*/  FFMA R32, -R43, R43, R32 ;  /* 0x0000002b2b207223 */ /* 0x000fc80000000120 */
[----:B------:R-:W-:-:S07]  /*c270*/  FFMA R43, R32, R17, R43 ;  /* 0x00000011202b7223 */ /* 0x000fce000000002b */
.L_x_212:
[----:B------:R-:W-:Y:S05]  /*c280*/  BSYNC.RECONVERGENT B4 ;  /* 0x0000000000047941 */ /* 0x000fea0003800200 */
.L_x_210:
[----:B------:R-:W-:Y:S01]  /*c290*/  FMUL.RZ R35, R22, 0.15915493667125701904 ;  /* 0x3e22f98316237820 */ /* 0x000fe2000040c000 */
[----:B------:R-:W-:-:S03]  /*c2a0*/  IMAD.MOV.U32 R22, RZ, RZ, 0x1 ;  /* 0x00000001ff167424 */ /* 0x000fc600078e00ff */
[----:B------:R-:W0:Y:S08]  /*c2b0*/  MUFU.SIN R34, R35 ;  /* 0x0000002300227308 */ /* 0x000e300000000400 */
[----:B------:R-:W3:Y:S01]  /*c2c0*/  MUFU.COS R32, R35 ;  /* 0x0000002300207308 */ /* 0x000ee20000000000 */
[-C--:B0-----:R-:W-:Y:S01]  /*c2d0*/  FMUL R34, R34, R43.reuse ;  /* 0x0000002b22227220 */ /* 0x081fe20000400000 */
[----:B---3--:R-:W-:-:S07]  /*c2e0*/  FMUL R17, R32, R43 ;  /* 0x0000002b20117220 */ /* 0x008fce0000400000 */
.L_x_201:
[----:B------:R-:W-:Y:S05]  /*c2f0*/  BSYNC.RECONVERGENT B3 ;  /* 0x0000000000037941 */ /* 0x000fea0003800200 */
.L_x_200:
[----:B------:R-:W-:Y:S01]  /*c300*/  FMUL R34, R34, 3 ;  /* 0x4040000022227820 */ /* 0x000fe20000400000 */
[----:B------:R-:W-:Y:S01]  /*c310*/  BSSY.RECONVERGENT B3, `(.L_x_213) ;  /* 0x000005f000037945 */ /* 0x000fe20003800200 */
[----:B------:R-:W-:-:S04]  /*c320*/  MOV R32, R33 ;  /* 0x0000002100207202 */ /* 0x000fc80000000f00 */
[----:B------:R-:W1:Y:S02]  /*c330*/  F2I.NTZ R34, R34 ;  /* 0x0000002200227305 */ /* 0x000e640000203100 */
[----:B-1----:R-:W-:-:S13]  /*c340*/  LOP3.LUT P2, RZ, R31, R34, RZ, 0xfc, !PT ;  /* 0x000000221fff7212 */ /* 0x002fda000784fcff */
        /* <DEDUP_REMOVED lines=14> */
.L_x_217:
        /* <DEDUP_REMOVED lines=13> */
.L_x_219:
[----:B------:R-:W-:Y:S05]  /*c500*/  BSYNC.RECONVERGENT B5 ;  /* 0x0000000000057941 */ /* 0x000fea0003800200 */
.L_x_218:
        /* <DEDUP_REMOVED lines=40> */
[----:B------:R-:W-:Y:S01]  /*c790*/  MOV R36, R32 ;  /* 0x0000002000247202 */ /* 0x000fe20000000f00 */
[----:B------:R-:W-:Y:S01]  /*c7a0*/  IMAD.MOV.U32 R32, RZ, RZ, RZ ;  /* 0x000000ffff207224 */ /* 0x000fe200078e00ff */
[----:B------:R-:W-:-:S07]  /*c7b0*/  LOP3.LUT R29, R34, UR39, R33, 0x96, !PT ;  /* 0x00000027221d7c12 */ /* 0x000fce000f8e9621 */
.L_x_216:
[----:B------:R-:W-:Y:S05]  /*c7c0*/  BSYNC.RECONVERGENT B4 ;  /* 0x0000000000047941 */ /* 0x000fea0003800200 */
.L_x_215:
[----:B------:R-:W-:Y:S01]  /*c7d0*/  HFMA2 R34, -RZ, RZ, 0.1171875, 0 ;  /* 0x2f800000ff227431 */ /* 0x000fe200000001ff */
[----:B------:R-:W-:Y:S02]  /*c7e0*/  I2FP.F32.U32 R31, R31 ;  /* 0x0000001f001f7245 */ /* 0x000fe40000201000 */
[----:B------:R-:W-:-:S03]  /*c7f0*/  MOV R40, RZ ;  /* 0x000000ff00287202 */ /* 0x000fc60000000f00 */
[----:B------:R-:W-:Y:S01]  /*c800*/  FFMA R31, R31, R34, 1.1641532182693481445e-10 ;  /* 0x2f0000001f1f7423 */ /* 0x000fe20000000022 */
[----:B------:R-:W-:-:S03]  /*c810*/  IMAD.MOV.U32 R34, RZ, RZ, RZ ;  /* 0x000000ffff227224 */ /* 0x000fc600078e00ff */
        /* <DEDUP_REMOVED lines=8> */
[----:B------:R-:W-:Y:S02]  /*c8a0*/  @P2 IMAD.MOV R34, RZ, RZ, -0x1 ;  /* 0xffffffffff222424 */ /* 0x000fe400078e02ff */
[----:B------:R-:W-:Y:S02]  /*c8b0*/  @P4 IADD3 R40, PT, PT, RZ, -0x1, RZ ;  /* 0xffffffffff284810 */ /* 0x000fe40007ffe0ff */
[----:B------:R-:W-:Y:S02]  /*c8c0*/  @P3 IMAD.MOV R34, RZ, RZ, R33 ;  /* 0x000000ffff223224 */ /* 0x000fe400078e0221 */
[----:B------:R-:W-:Y:S02]  /*c8d0*/  @P5 IADD3 R40, PT, PT, R35, RZ, RZ ;  /* 0x000000ff23285210 */ /* 0x000fe40007ffe0ff */
[----:B------:R-:W-:Y:S02]  /*c8e0*/  IMAD.MOV.U32 R31, RZ, RZ, R34 ;  /* 0x000000ffff1f7224 */ /* 0x000fe400078e0022 */
[----:B------:R-:W-:-:S07]  /*c8f0*/  MOV R34, R40 ;  /* 0x0000002800227202 */ /* 0x000fce0000000f00 */
.L_x_214:
[----:B------:R-:W-:Y:S05]  /*c900*/  BSYNC.RECONVERGENT B3 ;  /* 0x0000000000037941 */ /* 0x000fea0003800200 */
.L_x_213:
[----:B------:R-:W-:Y:S01]  /*c910*/  IMAD.MOV R35, RZ, RZ, -R30 ;  /* 0x000000ffff237224 */ /* 0x000fe200078e0a1e */
[----:B------:R-:W-:Y:S01]  /*c920*/  ISETP.NE.AND P2, PT, R32, 0x1, PT ;  /* 0x000000012000780c */ /* 0x000fe20003f45270 */
[----:B------:R-:W-:Y:S01]  /*c930*/  BSSY.RECONVERGENT B3, `(.L_x_220) ;  /* 0x000004a000037945 */ /* 0x000fe20003800200 */
[C---:B------:R-:W-:Y:S01]  /*c940*/  IADD3 R40, PT, PT, R8.reuse, -0x1, RZ ;  /* 0xffffffff08287810 */ /* 0x040fe20007ffe0ff */
[----:B------:R-:W-:-:S03]  /*c950*/  IMAD R35, R8, R35, R23 ;  /* 0x0000002308237224 */ /* 0x000fc600078e0217 */
[--C-:B------:R-:W-:Y:S01]  /*c960*/  VIADDMNMX.RELU R33, R31, R30, R40.reuse, PT ;  /* 0x0000001e1f217246 */ /* 0x100fe20003801128 */
[----:B------:R-:W-:Y:S01]  /*c970*/  IMAD.MOV.U32 R31, RZ, RZ, 0x2 ;  /* 0x00000002ff1f7424 */ /* 0x000fe200078e00ff */
[----:B------:R-:W-:-:S05]  /*c980*/  VIADDMNMX.RELU R35, R35, R34, R40, PT ;  /* 0x0000002223237246 */ /* 0x000fca0003801128 */
[----:B------:R-:W-:Y:S01]  /*c990*/  IMAD R44, R8, R33, R35 ;  /* 0x00000021082c7224 */ /* 0x000fe200078e0223 */
[----:B------:R-:W-:Y:S01]  /*c9a0*/  MOV R33, R24 ;  /* 0x0000001800217202 */ /* 0x000fe20000000f00 */
[----:B------:R-:W-:Y:S06]  /*c9b0*/  @!P2 BRA `(.L_x_221) ;  /* 0x000000040004a947 */ /* 0x000fec0003800000 */
        /* <DEDUP_REMOVED lines=8> */
.L_x_222:
        /* <DEDUP_REMOVED lines=13> */
.L_x_224:
[----:B------:R-:W-:Y:S05]  /*cb10*/  BSYNC.RECONVERGENT B4 ;  /* 0x0000000000047941 */ /* 0x000fea0003800200 */
.L_x_223:
        /* <DEDUP_REMOVED lines=43> */
.L_x_221:
[----:B------:R-:W-:Y:S05]  /*cdd0*/  BSYNC.RECONVERGENT B3 ;  /* 0x0000000000037941 */ /* 0x000fea0003800200 */
.L_x_220:
        /* <DEDUP_REMOVED lines=8> */
[----:B------:R-:W-:Y:S01]  /*ce60*/  HFMA2 R42, -RZ, RZ, 0.1171875, 0 ;  /* 0x2f800000ff2a7431 */ /* 0x000fe200000001ff */
[----:B------:R-:W-:Y:S02]  /*ce70*/  I2FP.F32.U32 R33, R33 ;  /* 0x0000002100217245 */ /* 0x000fe40000201000 */
[----:B------:R-:W-:-:S04]  /*ce80*/  FMUL R32, R32, UR41 ;  /* 0x0000002920207c20 */ /* 0x000fc80008400000 */
[----:B------:R-:W-:Y:S01]  /*ce90*/  FMUL R32, R32, -1.4426950216293334961 ;  /* 0xbfb8aa3b20207820 */ /* 0x000fe20000400000 */
[----:B------:R-:W-:-:S04]  /*cea0*/  FFMA R33, R33, R42, 1.1641532182693481445e-10 ;  /* 0x2f00000021217423 */ /* 0x000fc8000000002a */
[----:B------:R-:W-:-:S13]  /*ceb0*/  FSETP.GEU.AND P2, PT, R32, -126, PT ;  /* 0xc2fc00002000780b */ /* 0x000fda0003f4e000 */
        /* <DEDUP_REMOVED lines=10> */
[----:B------:R-:W-:Y:S01]  /*cf60*/  IMAD.MOV.U32 R22, RZ, RZ, RZ ;  /* 0x000000ffff167224 */ /* 0x000fe200078e00ff */
[----:B------:R-:W-:Y:S02]  /*cf70*/  MOV R35, R17 ;  /* 0x0000001100237202 */ /* 0x000fe40000000f00 */
        /* <DEDUP_REMOVED lines=26> */
.L_x_234:
[----:B------:R-:W-:Y:S05]  /*d120*/  BSYNC.RECONVERGENT B6 ;  /* 0x0000000000067941 */ /* 0x000fea0003800200 */
.L_x_233:
[----:B------:R-:W-:Y:S01]  /*d130*/  IMAD.WIDE.U32 R32, R20, -0x326172a9, RZ ;  /* 0xcd9e8d5714207825 */ /* 0x000fe200078e00ff */
[----:B------:R-:W-:-:S03]  /*d140*/  LOP3.LUT R16, R21, UR19, R41, 0x96, !PT ;  /* 0x0000001315107c12 */ /* 0x000fc6000f8e9629 */
[----:B------:R-:W-:Y:S01]  /*d150*/  HFMA2 R22, -RZ, RZ, 0, 5.9604644775390625e-08 ;  /* 0x00000001ff167431 */ /* 0x000fe200000001ff */
        /* <DEDUP_REMOVED lines=40> */
[----:B------:R-:W-:Y:S01]  /*d3e0*/  IMAD.MOV.U32 R16, RZ, RZ, R40 ;  /* 0x000000ffff107224 */ /* 0x000fe200078e0028 */
[----:B------:R-:W-:Y:S06]  /*d3f0*/  BRA `(.L_x_230) ;  /* 0x0000000400007947 */ /* 0x000fec0003800000 */
.L_x_232:
[C---:B------:R-:W-:Y:S01]  /*d400*/  ISETP.NE.AND P1, PT, R31.reuse, RZ, PT ;  /* 0x000000ff1f00720c */ /* 0x040fe20003f25270 */
[----:B------:R-:W-:Y:S01]  /*d410*/  IMAD.MOV.U32 R33, RZ, RZ, R29 ;  /* 0x000000ffff217224 */ /* 0x000fe200078e001d */
[----:B------:R-:W-:Y:S01]  /*d420*/  MOV R32, R36 ;  /* 0x0000002400207202 */ /* 0x000fe20000000f00 */
[----:B------:R-:W-:Y:S01]  /*d430*/  IMAD.MOV.U32 R17, RZ, RZ, R16 ;  /* 0x000000ffff117224 */ /* 0x000fe200078e0010 */
[----:B------:R-:W-:Y:S02]  /*d440*/  IADD3 R22, PT, PT, R31, 0x2, RZ ;  /* 0x000000021f167810 */ /* 0x000fe40007ffe0ff */
[----:B------:R-:W-:Y:S01]  /*d450*/  SEL R40, R24, R16, !P1 ;  /* 0x0000001018287207 */ /* 0x000fe20004800000 */
[----:B------:R-:W-:Y:S06]  /*d460*/  BRA `(.L_x_230) ;  /* 0x0000000000e47947 */ /* 0x000fec0003800000 */
.L_x_231:
        /* <DEDUP_REMOVED lines=13> */
.L_x_236:
[----:B------:R-:W-:Y:S05]  /*d540*/  BSYNC.RECONVERGENT B6 ;  /* 0x0000000000067941 */ /* 0x000fea0003800200 */
.L_x_235:
        /* <DEDUP_REMOVED lines=43> */
.L_x_230:
[----:B------:R-:W-:Y:S05]  /*d800*/  BSYNC.RECONVERGENT B5 ;  /* 0x0000000000057941 */ /* 0x000fea0003800200 */
.L_x_229:
[----:B------:R-:W-:Y:S01]  /*d810*/  I2FP.F32.U32 R17, R17 ;  /* 0x0000001100117245 */ /* 0x000fe20000201000 */
[----:B------:R-:W-:Y:S01]  /*d820*/  IMAD.MOV.U32 R34, RZ, RZ, 0x3e055027 ;  /* 0x3e055027ff227424 */ /* 0x000fe200078e00ff */
[----:B------:R-:W-:Y:S03]  /*d830*/  BSSY.RECONVERGENT B5, `(.L_x_237) ;  /* 0x000002b000057945 */ /* 0x000fe60003800200 */
[----:B------:R-:W-:-:S05]  /*d840*/  FFMA R42, R17, R42, 1.1641532182693481445e-10 ;  /* 0x2f000000112a7423 */ /* 0x000fca000000002a */
[----:B------:R-:W-:-:S13]  /*d850*/  FSETP.GEU.AND P1, PT, R42, 1.175494350822287508e-38, PT ;  /* 0x008000002a00780b */ /* 0x000fda0003f2e000 */
[----:B------:R-:W-:-:S04]  /*d860*/  @!P1 FMUL R42, R42, 8388608 ;  /* 0x4b0000002a2a9820 */ /* 0x000fc80000400000 */
[----:B------:R-:W-:-:S05]  /*d870*/  VIADD R17, R42, 0xc0d55555 ;  /* 0xc0d555552a117836 */ /* 0x000fca0000000000 */
[----:B------:R-:W-:-:S04]  /*d880*/  LOP3.LUT R29, R17, 0xff800000, RZ, 0xc0, !PT ;  /* 0xff800000111d7812 */ /* 0x000fc800078ec0ff */
[----:B------:R-:W-:-:S05]  /*d890*/  IADD3 R17, PT, PT, R42, -R29, RZ ;  /* 0x8000001d2a117210 */ /* 0x000fca0007ffe0ff */
        /* <DEDUP_REMOVED lines=14> */
[----:B------:R-:W-:Y:S02]  /*d980*/  FFMA R17, R34, 1.1920928955078125e-07, R17 ;  /* 0x3400000022117823 */ /* 0x000fe40000000011 */
[----:B------:R-:W-:-:S04]  /*d990*/  FFMA R36, R31, R36, R31 ;  /* 0x000000241f247223 */ /* 0x000fc8000000001f */
[----:B------:R-:W-:Y:S01]  /*d9a0*/  FFMA R17, R17, 0.69314718246459960938, R36 ;  /* 0x3f31721811117823 */ /* 0x000fe20000000024 */
[C---:B------:R-:W-:Y:S01]  /*d9b0*/  @P1 FFMA R17, R42.reuse, R29, +INF ;  /* 0x7f8000002a111423 */ /* 0x040fe2000000001d */
[----:B------:R-:W-:Y:S01]  /*d9c0*/  FSETP.NEU.AND P1, PT, R42, RZ, PT ;  /* 0x000000ff2a00720b */ /* 0x000fe20003f2d000 */
[----:B------:R-:W-:Y:S01]  /*d9d0*/  HFMA2 R36, -RZ, RZ, 0.1495361328125, 0.0004794597625732421875 ;  /* 0x30c90fdbff247431 */ /* 0x000fe200000001ff */
[----:B------:R-:W-:Y:S01]  /*d9e0*/  I2FP.F32.U32 R29, R40 ;  /* 0x00000028001d7245 */ /* 0x000fe20000201000 */
[----:B------:R-:W-:-:S05]  /*d9f0*/  FMUL R17, R17, -2 ;  /* 0xc000000011117820 */ /* 0x000fca0000400000 */
[----:B------:R-:W-:Y:S01]  /*da00*/  FSEL R34, R17, +INF , P1 ;  /* 0x7f80000011227808 */ /* 0x000fe20000800000 */
[----:B------:R-:W-:-:S03]  /*da10*/  FFMA R29, R29, R36, 7.314590599882819788e-10 ;  /* 0x30490fdb1d1d7423 */ /* 0x000fc60000000024 */
[----:B------:R1:W3:Y:S01]  /*da20*/  MUFU.RSQ R17, R34 ;  /* 0x0000002200117308 */ /* 0x0002e20000001400 */
[----:B------:R-:W-:-:S05]  /*da30*/  VIADD R31, R34, 0xf3000000 ;  /* 0xf3000000221f7836 */ /* 0x000fca0000000000 */
[----:B------:R-:W-:-:S13]  /*da40*/  ISETP.GT.U32.AND P1, PT, R31, 0x727fffff, PT ;  /* 0x727fffff1f00780c */ /* 0x000fda0003f24070 */
[----:B-1-3--:R-:W-:Y:S05]  /*da50*/  @!P1 BRA `(.L_x_238) ;  /* 0x0000000000109947 */ /* 0x00afea0003800000 */
[----:B------:R-:W-:Y:S01]  /*da60*/  IMAD.MOV.U32 R17, RZ, RZ, R34 ;  /* 0x000000ffff117224 */ /* 0x000fe200078e0022 */
[----:B------:R-:W-:-:S07]  /*da70*/  MOV R40, 0xda90 ;  /* 0x0000da9000287802 */ /* 0x000fce0000000f00 */
[----:B0-2---:R-:W-:Y:S05]  /*da80*/  CALL.REL.NOINC `($__internal_1_$__cuda_sm20_sqrt_rn_f32_slowpath) ;  /* 0x0000002800c87944 */ /* 0x005fea0003c00000 */
[----:B------:R-:W-:Y:S05]  /*da90*/  BRA `(.L_x_239) ;  /* 0x0000000000107947 */ /* 0x000fea0003800000 */
.L_x_238:
[----:B------:R-:W-:Y:S01]  /*daa0*/  FMUL.FTZ R43, R34, R17 ;  /* 0x00000011222b7220 */ /* 0x000fe20000410000 */
[----:B------:R-:W-:-:S03]  /*dab0*/  FMUL.FTZ R17, R17, 0.5 ;  /* 0x3f00000011117820 */ /* 0x000fc60000410000 */
[----:B------:R-:W-:-:S04]  /*dac0*/  FFMA R34, -R43, R43, R34 ;  /* 0x0000002b2b227223 */ /* 0x000fc80000000122 */
[----:B------:R-:W-:-:S07]  /*dad0*/  FFMA R43, R34, R17, R43 ;  /* 0x00000011222b7223 */ /* 0x000fce000000002b */
.L_x_239:
[----:B------:R-:W-:Y:S05]  /*dae0*/  BSYNC.RECONVERGENT B5 ;  /* 0x0000000000057941 */ /* 0x000fea0003800200 */
.L_x_237:
[----:B------:R-:W-:Y:S01]  /*daf0*/  FMUL.RZ R40, R29, 0.15915493667125701904 ;  /* 0x3e22f9831d287820 */ /* 0x000fe2000040c000 */
[----:B------:R-:W-:Y:S01]  /*db00*/  MOV R31, R22 ;  /* 0x00000016001f7202 */ /* 0x000fe20000000f00 */
[----:B------:R-:W-:Y:S01]  /*db10*/  IMAD.MOV.U32 R22, RZ, RZ, 0x1 ;  /* 0x00000001ff167424 */ /* 0x000fe200078e00ff */
[----:B------:R-:W-:Y:S01]  /*db20*/  MOV R29, R33 ;  /* 0x00000021001d7202 */ /* 0x000fe20000000f00 */
[----:B------:R-:W1:Y:S08]  /*db30*/  MUFU.COS R36, R40 ;  /* 0x0000002800247308 */ /* 0x000e700000000000 */
[----:B------:R-:W3:Y:S01]  /*db40*/  MUFU.SIN R34, R40 ;  /* 0x0000002800227308 */ /* 0x000ee20000000400 */
[----:B-1----:R-:W-:Y:S01]  /*db50*/  FMUL R17, R36, R43 ;  /* 0x0000002b24117220 */ /* 0x002fe20000400000 */
[----:B------:R-:W-:-:S02]  /*db60*/  IMAD.MOV.U32 R36, RZ, RZ, R32 ;  /* 0x000000ffff247224 */ /* 0x000fc400078e0020 */
[----:B---3--:R-:W-:-:S07]  /*db70*/  FMUL R35, R34, R43 ;  /* 0x0000002b22237220 */ /* 0x008fce0000400000 */
.L_x_228:
[----:B------:R-:W-:Y:S05]  /*db80*/  BSYNC.RECONVERGENT B4 ;  /* 0x0000000000047941 */ /* 0x000fea0003800200 */
.L_x_227:
[----:B------:R-:W-:-:S04]  /*db90*/  FFMA R32, R12, R35, 1 ;  /* 0x3f8000000c207423 */ /* 0x000fc80000000023 */
[----:B------:R-:W-:-:S07]  /*dba0*/  FFMA R39, R44, R32, R39 ;  /* 0x000000202c277223 */ /* 0x000fce0000000027 */
.L_x_226:
[----:B------:R-:W-:Y:S05]  /*dbb0*/  BSYNC.RECONVERGENT B3 ;  /* 0x0000000000037941 */ /* 0x000fea0003800200 */
.L_x_225:
[----:B------:R-:W-:Y:S05]  /*dbc0*/  @P0 BRA `(.L_x_240) ;  /* 0xffffffcc00b40947 */ /* 0x000fea000383ffff */
.L_x_186:
[----:B------:R-:W-:Y:S05]  /*dbd0*/  BSYNC.RECONVERGENT B2 ;  /* 0x0000000000027941 */ /* 0x000fea0003800200 */
.L_x_185:
[----:B------:R-:W-:Y:S01]  /*dbe0*/  FSETP.GT.AND P0, PT, R13, 9.9999999747524270788e-07, PT ;  /* 0x358637bd0d00780b */ /* 0x000fe20003f04000 */
[----:B------:R-:W-:Y:S01]  /*dbf0*/  IMAD.MOV.U32 R40, RZ, RZ, R36 ;  /* 0x000000ffff287224 */ /* 0x000fe200078e0024 */
[----:B------:R-:W-:Y:S02]  /*dc00*/  MOV R30, R31 ;  /* 0x0000001f001e7202 */ /* 0x000fe40000000f00 */
[----:B------:R-:W-:-:S09]  /*dc10*/  MOV R35, R29 ;  /* 0x0000001d00237202 */ /* 0x000fd20000000f00 */
[----:B------:R-:W-:Y:S05]  /*dc20*/  @!P0 BRA `(.L_x_160) ;  /* 0x0000001c00548947 */ /* 0x000fea0003800000 */
[----:B------:R-:W-:Y:S01]  /*dc30*/  ISETP.NE.AND P0, PT, R31, 0x1, PT ;  /* 0x000000011f00780c */ /* 0x000fe20003f05270 */
[----:B------:R-:W-:Y:S01]  /*dc40*/  BSSY.RECONVERGENT B2, `(.L_x_241) ;  /* 0x000004a000027945 */ /* 0x000fe20003800200 */
[----:B------:R-:W-:Y:S01]  /*dc50*/  IMAD.MOV.U32 R30, RZ, RZ, 0x2 ;  /* 0x00000002ff1e7424 */ /* 0x000fe200078e00ff */
[----:B0-----:R-:W-:Y:S01]  /*dc60*/  MOV R2, R24 ;  /* 0x0000001800027202 */ /* 0x001fe20000000f00 */
[----:B------:R-:W-:Y:S01]  /*dc70*/  IMAD.MOV.U32 R40, RZ, RZ, R36 ;  /* 0x000000ffff287224 */ /* 0x000fe200078e0024 */
[----:B------:R-:W-:-:S08]  /*dc80*/  MOV R35, R29 ;  /* 0x0000001d00237202 */ /* 0x000fd00000000f00 */
[----:B------:R-:W-:Y:S05]  /*dc90*/  @!P0 BRA `(.L_x_242) ;  /* 0x0000000400108947 */ /* 0x000fea0003800000 */
[----:B------:R-:W-:-:S13]  /*dca0*/  ISETP.NE.AND P0, PT, R31, 0x3, PT ;  /* 0x000000031f00780c */ /* 0x000fda0003f05270 */
[----:B------:R-:W-:Y:S05]  /*dcb0*/  @!P0 BRA `(.L_x_243) ;  /* 0x0000000000288947 */ /* 0x000fea0003800000 */
[----:B------:R-:W-:-:S13]  /*dcc0*/  ISETP.NE.AND P0, PT, R31, 0x2, PT ;  /* 0x000000021f00780c */ /* 0x000fda0003f05270 */
[----:B------:R-:W-:Y:S01]  /*dcd0*/  @!P0 IMAD.MOV.U32 R30, RZ, RZ, 0x3 ;  /* 0x00000003ff1e8424 */ /* 0x000fe200078e00ff */
[-C--:B------:R-:W-:Y:S01]  /*dce0*/  @!P0 MOV R40, R36.reuse ;  /* 0x0000002400288202 */ /* 0x080fe20000000f00 */
[--C-:B------:R-:W-:Y:S01]  /*dcf0*/  @!P0 IMAD.MOV.U32 R35, RZ, RZ, R29.reuse ;  /* 0x000000ffff238224 */ /* 0x100fe200078e001d */
[----:B------:R-:W-:Y:S01]  /*dd00*/  @!P0 MOV R2, R29 ;  /* 0x0000001d00028202 */ /* 0x000fe20000000f00 */
[----:B------:R-:W-:Y:S01]  /*dd10*/  @P0 VIADD R30, R31, 0x1 ;  /* 0x000000011f1e0836 */ /* 0x000fe20000000000 */
[----:B------:R-:W-:Y:S01]  /*dd20*/  @P0 MOV R40, R36 ;  /* 0x0000002400280202 */ /* 0x000fe20000000f00 */
[----:B------:R-:W-:Y:S01]  /*dd30*/  @P0 IMAD.MOV.U32 R35, RZ, RZ, R29 ;  /* 0x000000ffff230224 */ /* 0x000fe200078e001d */
[----:B------:R-:W-:Y:S01]  /*dd40*/  @P0 MOV R2, R16 ;  /* 0x0000001000020202 */ /* 0x000fe20000000f00 */
[----:B------:R-:W-:Y:S06]  /*dd50*/  BRA `(.L_x_242) ;  /* 0x0000000000e07947 */ /* 0x000fec0003800000 */
.L_x_243:
        /* <DEDUP_REMOVED lines=13> */
.L_x_245:
[----:B------:R-:W-:Y:S05]  /*de30*/  BSYNC.RECONVERGENT B3 ;  /* 0x0000000000037941 */ /* 0x000fea0003800200 */
.L_x_244:
        /* <DEDUP_REMOVED lines=42> */
.L_x_242:
[----:B------:R-:W-:Y:S05]  /*e0e0*/  BSYNC.RECONVERGENT B2 ;  /* 0x0000000000027941 */ /* 0x000fea0003800200 */
.L_x_241:
[----:B------:R-:W-:Y:S01]  /*e0f0*/  I2FP.F32.U32 R3, R2 ;  /* 0x0000000200037245 */ /* 0x000fe20000201000 */
[----:B------:R-:W-:-:S04]  /*e100*/  IMAD.MOV.U32 R4, RZ, RZ, 0x2f800000 ;  /* 0x2f800000ff047424 */ /* 0x000fc800078e00ff */
[----:B------:R-:W-:-:S05]  /*e110*/  FFMA R2, R3, R4, 1.1641532182693481445e-10 ;  /* 0x2f00000003027423 */ /* 0x000fca0000000004 */
[----:B------:R-:W-:-:S13]  /*e120*/  FSETP.GEU.AND P0, PT, R2, R13, PT ;  /* 0x0000000d0200720b */ /* 0x000fda0003f0e000 */
[----:B------:R-:W-:Y:S05]  /*e130*/  @P0 BRA `(.L_x_160) ;  /* 0x0000001800100947 */ /* 0x000fea0003800000 */
        /* <DEDUP_REMOVED lines=13> */
.L_x_248:
        /* <DEDUP_REMOVED lines=13> */
.L_x_250:
[----:B------:R-:W-:Y:S05]  /*e2e0*/  BSYNC.RECONVERGENT B3 ;  /* 0x0000000000037941 */ /* 0x000fea0003800200 */
.L_x_249:
        /* <DEDUP_REMOVED lines=34> */
[----:B------:R-:W-:Y:S01]  /*e510*/  HFMA2 R31, -RZ, RZ, 0, 0 ;  /* 0x00000000ff1f7431 */ /* 0x000fe200000001ff */
        /* <DEDUP_REMOVED lines=8> */
.L_x_247:
[----:B------:R-:W-:Y:S05]  /*e5a0*/  BSYNC.RECONVERGENT B2 ;  /* 0x0000000000027941 */ /* 0x000fea0003800200 */
.L_x_246:
[----:B------:R-:W-:Y:S01]  /*e5b0*/  I2FP.F32.U32 R3, R3 ;  /* 0x0000000300037245 */ /* 0x000fe20000201000 */
[----:B------:R-:W-:Y:S01]  /*e5c0*/  IMAD.U32 R29, RZ, RZ, UR40 ;  /* 0x00000028ff1d7e24 */ /* 0x000fe2000f8e00ff */
[----:B------:R-:W-:Y:S03]  /*e5d0*/  BSSY.RECONVERGENT B2, `(.L_x_251) ;  /* 0x0000014000027945 */ /* 0x000fe60003800200 */
[----:B------:R-:W-:Y:S02]  /*e5e0*/  FFMA R3, R3, R4, 1.1641532182693481445e-10 ;  /* 0x2f00000003037423 */ /* 0x000fe40000000004 */
[----:B------:R-:W0:Y:S03]  /*e5f0*/  MUFU.RCP R4, UR40 ;  /* 0x0000002800047d08 */ /* 0x000e260008001000 */
[----:B------:R-:W-:-:S13]  /*e600*/  FSETP.GEU.AND P0, PT, |R3|, 1.175494350822287508e-38, PT ;  /* 0x008000000300780b */ /* 0x000fda0003f0e200 */
[----:B------:R-:W-:Y:S01]  /*e610*/  @!P0 FMUL R3, R3, 16777216 ;  /* 0x4b80000003038820 */ /* 0x000fe20000400000 */
[----:B0-----:R-:W-:-:S03]  /*e620*/  FFMA R29, R4, -R29, 1 ;  /* 0x3f800000041d7423 */ /* 0x001fc6000000081d */
[----:B------:R-:W0:Y:S02]  /*e630*/  MUFU.LG2 R2, R3 ;  /* 0x0000000300027308 */ /* 0x000e240000000c00 */
[----:B0-----:R-:W-:-:S04]  /*e640*/  @!P0 FADD R2, R2, -24 ;  /* 0xc1c0000002028421 */ /* 0x001fc80000000000 */
[----:B------:R-:W-:Y:S01]  /*e650*/  FMUL R30, R2, -0.69314718246459960938 ;  /* 0xbf317218021e7820 */ /* 0x000fe20000400000 */
[----:B------:R-:W-:-:S03]  /*e660*/  FFMA R2, R4, R29, R4 ;  /* 0x0000001d04027223 */ /* 0x000fc60000000004 */
[----:B------:R-:W0:Y:S01]  /*e670*/  FCHK P0, R30, UR40 ;  /* 0x000000281e007d02 */ /* 0x000e220008000000 */
[----:B------:R-:W-:-:S04]  /*e680*/  FFMA R29, R2, R30, RZ ;  /* 0x0000001e021d7223 */ /* 0x000fc800000000ff */
[----:B------:R-:W-:-:S04]  /*e690*/  FFMA R4, R29, -UR40, R30 ;  /* 0x800000281d047c23 */ /* 0x000fc8000800001e */
[----:B------:R-:W-:Y:S01]  /*e6a0*/  FFMA R4, R2, R4, R29 ;  /* 0x0000000402047223 */ /* 0x000fe2000000001d */
[----:B0-----:R-:W-:Y:S06]  /*e6b0*/  @!P0 BRA `(.L_x_252) ;  /* 0x0000000000148947 */ /* 0x001fec0003800000 */
[----:B------:R-:W-:Y:S01]  /*e6c0*/  MOV R2, R30 ;  /* 0x0000001e00027202 */ /* 0x000fe20000000f00 */
[----:B------:R-:W-:Y:S01]  /*e6d0*/  IMAD.U32 R3, RZ, RZ, UR40 ;  /* 0x00000028ff037e24 */ /* 0x000fe2000f8e00ff */
[----:B------:R-:W-:-:S07]  /*e6e0*/  MOV R4, 0xe700 ;  /* 0x0000e70000047802 */ /* 0x000fce0000000f00 */
[----:B--2---:R-:W-:Y:S05]  /*e6f0*/  CALL.REL.NOINC `($__internal_2_$__cuda_sm3x_div_rn_noftz_f32_slowpath) ;  /* 0x0000002000007944 */ /* 0x004fea0003c00000 */
[----:B------:R-:W-:-:S07]  /*e700*/  MOV R4, R32 ;  /* 0x0000002000047202 */ /* 0x000fce0000000f00 */
.L_x_252:
[----:B------:R-:W-:Y:S05]  /*e710*/  BSYNC.RECONVERGENT B2 ;  /* 0x0000000000027941 */ /* 0x000fea0003800200 */
.L_x_251:
        /* <DEDUP_REMOVED lines=14> */
.L_x_255:
        /* <DEDUP_REMOVED lines=13> */
.L_x_257:
[----:B------:R-:W-:Y:S05]  /*e8d0*/  BSYNC.RECONVERGENT B3 ;  /* 0x0000000000037941 */ /* 0x000fea0003800200 */
.L_x_256:
        /* <DEDUP_REMOVED lines=42> */
[----:B------:R-:W-:-:S07]  /*eb80*/  IMAD.MOV.U32 R30, RZ, RZ, RZ ;  /* 0x000000ffff1e7224 */ /* 0x000fce00078e00ff */
.L_x_254:
[----:B------:R-:W-:Y:S05]  /*eb90*/  BSYNC.RECONVERGENT B2 ;  /* 0x0000000000027941 */ /* 0x000fea0003800200 */
.L_x_253:
        /* <DEDUP_REMOVED lines=53> */
.L_x_265:
[----:B------:R-:W-:Y:S05]  /*eef0*/  BSYNC.RECONVERGENT B4 ;  /* 0x0000000000047941 */ /* 0x000fea0003800200 */
.L_x_264:
        /* <DEDUP_REMOVED lines=44> */
.L_x_263:
[C---:B------:R-:W-:Y:S01]  /*f1c0*/  ISETP.NE.AND P0, PT, R30.reuse, RZ, PT ;  /* 0x000000ff1e00720c */ /* 0x040fe20003f05270 */
[----:B------:R-:W-:Y:S01]  /*f1d0*/  IMAD.MOV.U32 R2, RZ, RZ, R40 ;  /* 0x000000ffff027224 */ /* 0x000fe200078e0028 */
[----:B------:R-:W-:Y:S01]  /*f1e0*/  MOV R31, R35 ;  /* 0x00000023001f7202 */ /* 0x000fe20000000f00 */
[----:B------:R-:W-:Y:S01]  /*f1f0*/  VIADD R3, R30, 0x2 ;  /* 0x000000021e037836 */ /* 0x000fe20000000000 */
[-C--:B------:R-:W-:Y:S02]  /*f200*/  MOV R17, R16.reuse ;  /* 0x0000001000117202 */ /* 0x080fe40000000f00 */
[----:B------:R-:W-:Y:S01]  /*f210*/  SEL R32, R24, R16, !P0 ;  /* 0x0000001018207207 */ /* 0x000fe20004000000 */
[----:B------:R-:W-:Y:S06]  /*f220*/  BRA `(.L_x_261) ;  /* 0x0000000000e47947 */ /* 0x000fec0003800000 */
.L_x_262:
        /* <DEDUP_REMOVED lines=13> */
.L_x_267:
[----:B------:R-:W-:Y:S05]  /*f300*/  BSYNC.RECONVERGENT B4 ;  /* 0x0000000000047941 */ /* 0x000fea0003800200 */
.L_x_266:
        /* <DEDUP_REMOVED lines=43> */
.L_x_261:
[----:B------:R-:W-:Y:S05]  /*f5c0*/  BSYNC.RECONVERGENT B3 ;  /* 0x0000000000037941 */ /* 0x000fea0003800200 */
.L_x_260:
        /* <DEDUP_REMOVED lines=32> */
[----:B------:R0:W1:Y:S03]  /*f7d0*/  MUFU.RSQ R35, R22 ;  /* 0x0000001600237308 */ /* 0x0000660000001400 */
[----:B------:R-:W-:Y:S01]  /*f7e0*/  ISETP.GT.U32.AND P0, PT, R30, 0x727fffff, PT ;  /* 0x727fffff1e00780c */ /* 0x000fe20003f04070 */
[----:B------:R-:W-:-:S04]  /*f7f0*/  IMAD.MOV.U32 R30, RZ, RZ, 0x30c90fdb ;  /* 0x30c90fdbff1e7424 */ /* 0x000fc800078e00ff */
[----:B------:R-:W-:-:S08]  /*f800*/  FFMA R33, R17, R30, 7.314590599882819788e-10 ;  /* 0x30490fdb11217423 */ /* 0x000fd0000000001e */
[----:B0-----:R-:W-:Y:S05]  /*f810*/  @!P0 BRA `(.L_x_269) ;  /* 0x0000000000108947 */ /* 0x001fea0003800000 */
[----:B------:R-:W-:Y:S02]  /*f820*/  MOV R17, R22 ;  /* 0x0000001600117202 */ /* 0x000fe40000000f00 */
[----:B------:R-:W-:-:S07]  /*f830*/  MOV R40, 0xf850 ;  /* 0x0000f85000287802 */ /* 0x000fce0000000f00 */
[----:B-12---:R-:W-:Y:S05]  /*f840*/  CALL.REL.NOINC `($__internal_1_$__cuda_sm20_sqrt_rn_f32_slowpath) ;  /* 0x0000000c00587944 */ /* 0x006fea0003c00000 */
[----:B------:R-:W-:Y:S05]  /*f850*/  BRA `(.L_x_270) ;  /* 0x0000000000107947 */ /* 0x000fea0003800000 */
.L_x_269:
[----:B-1----:R-:W-:Y:S01]  /*f860*/  FMUL.FTZ R43, R22, R35 ;  /* 0x00000023162b7220 */ /* 0x002fe20000410000 */
[----:B------:R-:W-:-:S03]  /*f870*/  FMUL.FTZ R17, R35, 0.5 ;  /* 0x3f00000023117820 */ /* 0x000fc60000410000 */
[----:B------:R-:W-:-:S04]  /*f880*/  FFMA R22, -R43, R43, R22 ;  /* 0x0000002b2b167223 */ /* 0x000fc80000000116 */
[----:B------:R-:W-:-:S07]  /*f890*/  FFMA R43, R22, R17, R43 ;  /* 0x00000011162b7223 */ /* 0x000fce000000002b */
.L_x_270:
[----:B------:R-:W-:Y:S05]  /*f8a0*/  BSYNC.RECONVERGENT B3 ;  /* 0x0000000000037941 */ /* 0x000fea0003800200 */
.L_x_268:
        /* <DEDUP_REMOVED lines=9> */
.L_x_259:
[----:B------:R-:W-:Y:S05]  /*f940*/  BSYNC.RECONVERGENT B2 ;  /* 0x0000000000027941 */ /* 0x000fea0003800200 */
.L_x_258:
[----:B-1----:R-:W-:Y:S01]  /*f950*/  FFMA R2, R12, R3, 1 ;  /* 0x3f8000000c027423 */ /* 0x002fe20000000003 */
[----:B------:R-:W-:-:S03]  /*f960*/  IMAD.MOV.U32 R38, RZ, RZ, R4 ;  /* 0x000000ffff267224 */ /* 0x000fc600078e0004 */
[----:B------:R-:W-:-:S07]  /*f970*/  FMUL R37, R29, R2 ;  /* 0x000000021d257220 */ /* 0x000fce0000400000 */
.L_x_160:
[----:B------:R-:W-:Y:S05]  /*f980*/  BSYNC.RECONVERGENT B1 ;  /* 0x0000000000017941 */ /* 0x000fea0003800200 */
.L_x_159:
[----:B------:R3:W-:Y:S01]  /*f990*/  STS [UR13+0x80], R39 ;  /* 0x00008027ff007988 */ /* 0x0007e2000800080d */
[----:B------:R-:W-:Y:S01]  /*f9a0*/  MOV R32, R30 ;  /* 0x0000001e00207202 */ /* 0x000fe20000000f00 */
[----:B------:R-:W-:Y:S02]  /*f9b0*/  IMAD.MOV.U32 R4, RZ, RZ, R40 ;  /* 0x000000ffff047224 */ /* 0x000fe400078e0028 */
[----:B------:R3:W-:Y:S04]  /*f9c0*/  STS [UR13+0x84], R38 ;  /* 0x00008426ff007988 */ /* 0x0007e8000800080d */
[----:B------:R3:W-:Y:S02]  /*f9d0*/  STS [UR13+0x88], R37 ;  /* 0x00008825ff007988 */ /* 0x0007e4000800080d */
.L_x_153:
[----:B------:R-:W-:Y:S05]  /*f9e0*/  BSYNC.RECONVERGENT B0 ;  /* 0x0000000000007941 */ /* 0x000fea0003800200 */
.L_x_152:
[----:B------:R-:W-:-:S12]  /*f9f0*/  UIADD3 UR12, UPT, UPT, UR12, 0x1, URZ ;  /* 0x000000010c0c7890 */ /* 0x000fd8000fffe0ff */
.L_x_151:
[----:B------:R-:W-:Y:S06]  /*fa00*/  BAR.SYNC.DEFER_BLOCKING 0x0 ;  /* 0x0000000000007b1d */ /* 0x000fec0000010000 */
[----:B---3--:R-:W3:Y:S04]  /*fa10*/  LDS R38, [UR13+0x80] ;  /* 0x0000800dff267984 */ /* 0x008ee80008000800 */
[----:B-1----:R-:W1:Y:S04]  /*fa20*/  LDS R29, [UR13+0x84] ;  /* 0x0000840dff1d7984 */ /* 0x002e680008000800 */
[----:B------:R-:W0:Y:S01]  /*fa30*/  LDS R30, [UR13+0x88] ;  /* 0x0000880dff1e7984 */ /* 0x000e220008000800 */
[----:B------:R-:W-:Y:S01]  /*fa40*/  BAR.SYNC.DEFER_BLOCKING 0x0 ;  /* 0x0000000000007b1d */ /* 0x000fe20000010000 */
[----:B---3--:R-:W-:-:S13]  /*fa50*/  FSETP.GT.AND P0, PT, R38, 9.9999999747524270788e-07, PT ;  /* 0x358637bd2600780b */ /* 0x008fda0003f04000 */
[----:B01----:R-:W-:Y:S05]  /*fa60*/  @!P0 BRA `(.L_x_271) ;  /* 0x0000000000888947 */ /* 0x003fea0003800000 */
[----:B------:R-:W-:Y:S01]  /*fa70*/  ISETP.GE.AND P1, PT, R7, UR10, PT ;  /* 0x0000000a07007c0c */ /* 0x000fe2000bf26270 */
[----:B------:R-:W-:Y:S01]  /*fa80*/  IMAD.U32 R39, RZ, RZ, UR44 ;  /* 0x0000002cff277e24 */ /* 0x000fe2000f8e00ff */
[----:B------:R-:W-:Y:S01]  /*fa90*/  MOV R2, UR44 ;  /* 0x0000002c00027c02 */ /* 0x000fe20008000f00 */
[----:B------:R-:W-:Y:S03]  /*faa0*/  BSSY.RECONVERGENT B0, `(.L_x_271) ;  /* 0x000001e000007945 */ /* 0x000fe60003800200 */
[----:B------:R-:W-:-:S04]  /*fab0*/  FSETP.GEU.AND P0, PT, R2, UR7, PT ;  /* 0x0000000702007c0b */ /* 0x000fc8000bf0e000 */
[----:B------:R-:W-:-:S03]  /*fac0*/  FSEL R39, R39, UR7, !P0 ;  /* 0x0000000727277c08 */ /* 0x000fc6000c000000 */
[----:B------:R-:W-:Y:S06]  /*fad0*/  @P1 BRA `(.L_x_272) ;  /* 0x0000000000681947 */ /* 0x000fec0003800000 */
[----:B------:R-:W-:-:S07]  /*fae0*/  MOV R31, R7 ;  /* 0x00000007001f7202 */ /* 0x000fce0000000f00 */
.L_x_275:
[----:B------:R-:W-:-:S04]  /*faf0*/  IMAD.MOV.U32 R2, RZ, RZ, 0x4 ;  /* 0x00000004ff027424 */ /* 0x000fc800078e00ff */
[----:B------:R-:W-:-:S06]  /*fb00*/  IMAD.WIDE.U32 R2, R31, R2, UR8 ;  /* 0x000000081f027e25 */ /* 0x000fcc000f8e0002 */
[----:B------:R-:W3:Y:S01]  /*fb10*/  LDG.E R2, desc[UR14][R2.64] ;  /* 0x0000000e02027981 */ /* 0x000ee2000c1e1900 */
[----:B------:R-:W-:Y:S01]  /*fb20*/  BSSY.RECONVERGENT B1, `(.L_x_273) ;  /* 0x0000012000017945 */ /* 0x000fe20003800200 */
[----:B---3--:R-:W-:-:S13]  /*fb30*/  FSETP.GEU.AND P0, PT, R2, R39, PT ;  /* 0x000000270200720b */ /* 0x008fda0003f0e000 */
[----:B0-----:R-:W-:Y:S05]  /*fb40*/  @!P0 BRA `(.L_x_274) ;  /* 0x00000000003c8947 */ /* 0x001fea0003800000 */
[----:B------:R-:W-:Y:S01]  /*fb50*/  FADD R3, -R39, R2 ;  /* 0x0000000227037221 */ /* 0x000fe20000000100 */
[----:B------:R-:W-:Y:S01]  /*fb60*/  HFMA2 R36, -RZ, RZ, -3, 0 ;  /* 0xc2000000ff247431 */ /* 0x000fe200000001ff */
[----:B------:R-:W-:Y:S01]  /*fb70*/  UMOV UR6, UR16 ;  /* 0x0000001000067c82 */ /* 0x000fe20008000000 */
[----:B------:R-:W-:Y:S01]  /*fb80*/  UMOV UR7, URZ ;  /* 0x000000ff00077c82 */ /* 0x000fe20008000000 */
[----:B----4-:R-:W-:Y:S01]  /*fb90*/  FADD R2, -R10, R3 ;  /* 0x000000030a027221 */ /* 0x010fe20000000100 */
[----:B------:R-:W-:-:S03]  /*fba0*/  IMAD.MOV.U32 R3, RZ, RZ, RZ ;  /* 0x000000ffff037224 */ /* 0x000fc600078e00ff */
[----:B------:R-:W-:-:S06]  /*fbb0*/  FFMA R2, R9, R2, 0.5 ;  /* 0x3f00000009027423 */ /* 0x000fcc0000000002 */
[----:B------:R0:W5:Y:S02]  /*fbc0*/  TEX.LL RZ, R2, R2, R36, UR6, 2D, 0x1 ;  /* 0x28ff062402027f60 */ /* 0x00016400089e01ff */
[----:B0-----:R-:W0:Y:S01]  /*fbd0*/  S2UR UR7, SR_CgaCtaId ;  /* 0x00000000000779c3 */ /* 0x001e220000008800 */
[----:B------:R-:W-:Y:S02]  /*fbe0*/  UMOV UR6, 0x400 ;  /* 0x0000040000067882 */ /* 0x000fe40000000000 */
[----:B0-----:R-:W-:-:S06]  /*fbf0*/  ULEA UR6, UR7, UR6, 0x18 ;  /* 0x0000000607067291 */ /* 0x001fcc000f8ec0ff */
[----:B------:R-:W-:-:S05]  /*fc00*/  LEA R33, R31, UR6, 0x2 ;  /* 0x000000061f217c11 */ /* 0x000fca000f8e10ff */
[----:B------:R-:W0:Y:S02]  /*fc10*/  LDS R37, [R33] ;  /* 0x0000000021257984 */ /* 0x000e240000000800 */
[----:B0----5:R-:W-:-:S05]  /*fc20*/  FFMA R34, R38, R2, R37 ;  /* 0x0000000226227223 */ /* 0x021fca0000000025 */
[----:B------:R0:W-:Y:S02]  /*fc30*/  STS [R33], R34 ;  /* 0x0000002221007388 */ /* 0x0001e40000000800 */
.L_x_274:
[----:B------:R-:W-:Y:S05]  /*fc40*/  BSYNC.RECONVERGENT B1 ;  /* 0x0000000000017941 */ /* 0x000fea0003800200 */
.L_x_273:
[----:B------:R-:W-:-:S04]  /*fc50*/  IADD3 R31, PT, PT, R31, UR11, RZ ;  /* 0x0000000b1f1f7c10 */ /* 0x000fc8000fffe0ff */
[----:B------:R-:W-:-:S13]  /*fc60*/  ISETP.GE.AND P0, PT, R31, UR10, PT ;  /* 0x0000000a1f007c0c */ /* 0x000fda000bf06270 */
[----:B------:R-:W-:Y:S05]  /*fc70*/  @!P0 BRA `(.L_x_275) ;  /* 0xfffffffc009c8947 */ /* 0x000fea000383ffff */
.L_x_272:
[----:B------:R-:W-:Y:S05]  /*fc80*/  BSYNC.RECONVERGENT B0 ;  /* 0x0000000000007941 */ /* 0x000fea0003800200 */
.L_x_271:
[----:B------:R-:W-:Y:S01]  /*fc90*/  ISETP.GE.AND P0, PT, R7, UR10, PT ;  /* 0x0000000a07007c0c */ /* 0x000fe2000bf06270 */
[----:B------:R-:W-:Y:S03]  /*fca0*/  BSSY.RECONVERGENT B0, `(.L_x_276) ;  /* 0x000001d000007945 */ /* 0x000fe60003800200 */
[----:B------:R-:W-:-:S13]  /*fcb0*/  FSETP.LEU.OR P0, PT, R30, 9.9999999747524270788e-07, P0 ;  /* 0x358637bd1e00780b */ /* 0x000fda000070b400 */
[----:B------:R-:W-:Y:S05]  /*fcc0*/  @P0 BRA `(.L_x_277) ;  /* 0x0000000000680947 */ /* 0x000fea0003800000 */
[----:B------:R-:W-:-:S07]  /*fcd0*/  IMAD.MOV.U32 R31, RZ, RZ, R7 ;  /* 0x000000ffff1f7224 */ /* 0x000fce00078e0007 */
.L_x_280:
[----:B------:R-:W-:-:S05]  /*fce0*/  HFMA2 R2, -RZ, RZ, 0, 2.384185791015625e-07 ;  /* 0x00000004ff027431 */ /* 0x000fca00000001ff */
[----:B------:R-:W-:-:S06]  /*fcf0*/  IMAD.WIDE.U32 R2, R31, R2, UR8 ;  /* 0x000000081f027e25 */ /* 0x000fcc000f8e0002 */
[----:B------:R-:W3:Y:S01]  /*fd00*/  LDG.E R2, desc[UR14][R2.64] ;  /* 0x0000000e02027981 */ /* 0x000ee2000c1e1900 */
[----:B------:R-:W-:Y:S01]  /*fd10*/  BSSY.RECONVERGENT B1, `(.L_x_278) ;  /* 0x0000012000017945 */ /* 0x000fe20003800200 */
[----:B---3--:R-:W-:-:S13]  /*fd20*/  FSETP.GEU.AND P0, PT, R2, R29, PT ;  /* 0x0000001d0200720b */ /* 0x008fda0003f0e000 */
[----:B-1----:R-:W-:Y:S05]  /*fd30*/  @!P0 BRA `(.L_x_279) ;  /* 0x00000000003c8947 */ /* 0x002fea0003800000 */
[----:B------:R-:W-:Y:S01]  /*fd40*/  FADD R3, -R29, R2 ;  /* 0x000000021d037221 */ /* 0x000fe20000000100 */
[----:B------:R-:W-:Y:S01]  /*fd50*/  IMAD.MOV.U32 R36, RZ, RZ, -0x3e000000 ;  /* 0xc2000000ff247424 */ /* 0x000fe200078e00ff */
[----:B------:R-:W-:Y:S01]  /*fd60*/  UMOV UR6, UR16 ;  /* 0x0000001000067c82 */ /* 0x000fe20008000000 */
[----:B------:R-:W-:Y:S01]  /*fd70*/  UMOV UR7, URZ ;  /* 0x000000ff00077c82 */ /* 0x000fe20008000000 */
[----:B----4-:R-:W-:Y:S01]  /*fd80*/  FADD R2, -R10, R3 ;  /* 0x000000030a027221 */ /* 0x010fe20000000100 */
[----:B------:R-:W-:-:S03]  /*fd90*/  MOV R3, RZ ;  /* 0x000000ff00037202 */ /* 0x000fc60000000f00 */
[----:B------:R-:W-:-:S04]  /*fda0*/  FFMA R2, R9, R2, 0.5 ;  /* 0x3f00000009027423 */ /* 0x000fc80000000002 */
[----:B------:R1:W5:Y:S02]  /*fdb0*/  TEX.LL RZ, R3, R2, R36, UR6, 2D, 0x1 ;  /* 0x28ff062402037f60 */ /* 0x00036400089e01ff */
[----:B-1----:R-:W1:Y:S01]  /*fdc0*/  S2UR UR7, SR_CgaCtaId ;  /* 0x00000000000779c3 */ /* 0x002e620000008800 */
[----:B------:R-:W-:Y:S02]  /*fdd0*/  UMOV UR6, 0x400 ;  /* 0x0000040000067882 */ /* 0x000fe40000000000 */
[----:B-1----:R-:W-:-:S06]  /*fde0*/  ULEA UR6, UR7, UR6, 0x18 ;  /* 0x0000000607067291 */ /* 0x002fcc000f8ec0ff */
[----:B0-----:R-:W-:-:S05]  /*fdf0*/  LEA R33, R31, UR6, 0x2 ;  /* 0x000000061f217c11 */ /* 0x001fca000f8e10ff */
[----:B------:R-:W0:Y:S02]  /*fe00*/  LDS R37, [R33] ;  /* 0x0000000021257984 */ /* 0x000e240000000800 */
[----:B0----5:R-:W-:-:S05]  /*fe10*/  FFMA R34, R30, R3, R37 ;  /* 0x000000031e227223 */ /* 0x021fca0000000025 */
[----:B------:R1:W-:Y:S02]  /*fe20*/  STS [R33], R34 ;  /* 0x0000002221007388 */ /* 0x0003e40000000800 */
.L_x_279:
[----:B------:R-:W-:Y:S05]  /*fe30*/  BSYNC.RECONVERGENT B1 ;  /* 0x0000000000017941 */ /* 0x000fea0003800200 */
.L_x_278:
[----:B------:R-:W-:-:S05]  /*fe40*/  VIADD R31, R31, UR11 ;  /* 0x0000000b1f1f7c36 */ /* 0x000fca0008000000 */
[----:B------:R-:W-:-:S13]  /*fe50*/  ISETP.GE.AND P0, PT, R31, UR10, PT ;  /* 0x0000000a1f007c0c */ /* 0x000fda000bf06270 */
[----:B------:R-:W-:Y:S05]  /*fe60*/  @!P0 BRA `(.L_x_280) ;  /* 0xfffffffc009c8947 */ /* 0x000fea000383ffff */
.L_x_277:
[----:B------:R-:W-:Y:S05]  /*fe70*/  BSYNC.RECONVERGENT B0 ;  /* 0x0000000000007941 */ /* 0x000fea0003800200 */
.L_x_276:
[----:B------:R-:W-:-:S04]  /*fe80*/  UISETP.LT.U32.AND UP0, UPT, UR5, UR12, UPT ;  /* 0x0000000c0500728c */ /* 0x000fc8000bf01070 */
[----:B------:R-:W-:-:S04]  /*fe90*/  USEL UR6, UR5, UR12, !UP0 ;  /* 0x0000000c05067287 */ /* 0x000fc8000c000000 */
[----:B------:R-:W-:-:S09]  /*fea0*/  UISETP.GE.U32.AND UP0, UPT, UR6, UR11, UPT ;  /* 0x0000000b0600728c */ /* 0x000fd2000bf06070 */
[----:B------:R-:W-:Y:S05]  /*feb0*/  BRA.U !UP0, `(.L_x_281) ;  /* 0xffffff2108807547 */ /* 0x000fea000b83ffff */
[----:B------:R-:W-:-:S05]  /*fec0*/  UMOV UR6, UR12 ;  /* 0x0000000c00067c82 */ /* 0x000fca0008000000 */
.L_x_30:
[----:B------:R-:W2:Y:S01]  /*fed0*/  LDCU UR7, c[0x0][0x42c] ;  /* 0x00008580ff0777ac */ /* 0x000ea20008000800 */
[----:B------:R-:W-:-:S04]  /*fee0*/  UISETP.GE.AND UP0, UPT, UR5, UR4, UPT ;  /* 0x000000040500728c */ /* 0x000fc8000bf06270 */
[----:B------:R-:W-:-:S06]  /*fef0*/  UISETP.LT.OR UP0, UPT, UR21, UR42, !UP0 ;  /* 0x0000002a1500728c */ /* 0x000fcc000c701670 */
[----:B------:R-:W-:-:S04]  /*ff00*/  PLOP3.LUT P0, PT, PT, PT, UP0, 0x80, 0x8 ;  /* 0x000000000008781c */ /* 0x000fc80003f0f008 */
[----:B--2---:R-:W-:-:S13]  /*ff10*/  FSETP.LT.OR P0, PT, R14, UR7, P0 ;  /* 0x000000070e007c0b */ /* 0x004fda0008701400 */
[----:B------:R-:W-:Y:S05]  /*ff20*/  @P0 BRA `(.L_x_282) ;  /* 0xffffff10004c0947 */ /* 0x000fea000383ffff */
.L_x_11:
[----:B01----:R-:W0:Y:S01]  /*ff30*/  LDC.64 R2, c[0x0][0x3e8] ;  /* 0x0000fa00ff027b82 */ /* 0x003e220000000a00 */
[----:B------:R-:W-:Y:S01]  /*ff40*/  ISETP.GE.AND P0, PT, R7, UR10, PT ;  /* 0x0000000a07007c0c */ /* 0x000fe2000bf06270 */
[----:B0-----:R-:W-:-:S12]  /*ff50*/  IMAD.WIDE.U32 R2, R5, 0x4, R2 ;  /* 0x0000000405027825 */ /* 0x001fd800078e0002 */
[----:B------:R-:W-:Y:S05]  /*ff60*/  @P0 EXIT ;  /* 0x000000000000094d */ /* 0x000fea0003800000 */
[----:B------:R0:W4:Y:S01]  /*ff70*/  LDG.E R0, desc[UR14][R2.64] ;  /* 0x0000000e02007981 */ /* 0x000122000c1e1900 */
[----:B------:R-:W1:Y:S01]  /*ff80*/  S2UR UR5, SR_CgaCtaId ;  /* 0x00000000000579c3 */ /* 0x000e620000008800 */
[----:B------:R-:W-:Y:S01]  /*ff90*/  IMAD R6, R6, UR10, RZ ;  /* 0x0000000a06067c24 */ /* 0x000fe2000f8e02ff */
[----:B------:R-:W-:Y:S02]  /*ffa0*/  UMOV UR4, 0x400 ;  /* 0x0000040000047882 */ /* 0x000fe40000000000 */
[----:B01----:R-:W-:-:S12]  /*ffb0*/  ULEA UR4, UR5, UR4, 0x18 ;  /* 0x0000000405047291 */ /* 0x003fd8000f8ec0ff */
.L_x_283:
[C---:B------:R-:W-:Y:S02]  /*ffc0*/  LEA R4, R7.reuse, UR4, 0x2 ;  /* 0x0000000407047c11 */ /* 0x040fe4000f8e10ff */
[----:B0-----:R-:W-:Y:S01]  /*ffd0*/  IADD3 R3, PT, PT, R6, R7, RZ ;  /* 0x0000000706037210 */ /* 0x001fe20007ffe0ff */
[----:B------:R-:W-:Y:S02]  /*ffe0*/  VIADD R7, R7, UR11 ;  /* 0x0000000b07077c36 */ /* 0x000fe40008000000 */
[----:B------:R-:W0:Y:S02]  /*fff0*/  LDS R5, [R4] ;  /* 0x0000000004057984 */ /* 0x000e240000000800 */
[----:B------:R-:W-:Y:S01]  /*10000*/  IMAD.WIDE R2, R3, 0x4, R26 ;  /* 0x0000000403027825 */ /* 0x000fe200078e021a */
[----:B------:R-:W-:-:S03]  /*10010*/  ISETP.GE.AND P0, PT, R7, UR10, PT ;  /* 0x0000000a07007c0c */ /* 0x000fc6000bf06270 */
[----:B0---4-:R-:W-:-:S05]  /*10020*/  FMUL R5, R0, R5 ;  /* 0x0000000500057220 */ /* 0x011fca0000400000 */
[----:B------:R0:W-:Y:S05]  /*10030*/  STG.E desc[UR14][R2.64], R5 ;  /* 0x0000000502007986 */ /* 0x0001ea000c10190e */
[----:B------:R-:W-:Y:S05]  /*10040*/  @!P0 BRA `(.L_x_283) ;  /* 0xfffffffc00dc8947 */ /* 0x000fea000383ffff */
[----:B------:R-:W-:Y:S05]  /*10050*/  EXIT ;  /* 0x000000000000794d */ /* 0x000fea0003800000 */
.L_x_20:
[----:B------:R-:W-:Y:S01]  /*10060*/  HFMA2 R33, -RZ, RZ, 0, 0 ;  /* 0x00000000ff217431 */ /* 0x000fe200000001ff */
[----:B-1----:R-:W-:Y:S01]  /*10070*/  MOV R31, R29 ;  /* 0x0000001d001f7202 */ /* 0x002fe20000000f00 */
[----:B------:R-:W-:Y:S02]  /*10080*/  IMAD.MOV.U32 R32, RZ, RZ, 0x1 ;  /* 0x00000001ff207424 */ /* 0x000fe400078e00ff */
[----:B------:R-:W-:-:S07]  /*10090*/  IMAD.MOV.U32 R30, RZ, RZ, -0x1 ;  /* 0xffffffffff1e7424 */ /* 0x000fce00078e00ff */
[----:B0---4-:R-:W-:Y:S05]  /*100a0*/  WARPSYNC.COLLECTIVE R30, `(.L_x_284) ;  /* 0x000000001e087348 */ /* 0x011fea0003c00000 */
[----:B0-----:R0:W1:Y:S02]  /*100b0*/  SHFL.UP P6, R4, R31, R32, R33 ;  /* 0x040000201f047389 */ /* 0x00106400000c0021 */
[----:B01--4-:R-:W-:Y:S05]  /*100c0*/  ENDCOLLECTIVE ;  /* 0x000000000000791b */ /* 0x013fea0003800000 */
.L_x_284:
[----:B------:R-:W-:Y:S02]  /*100d0*/  IMAD.MOV.U32 R32, RZ, RZ, 0x2 ;  /* 0x00000002ff207424 */ /* 0x000fe400078e00ff */
[----:B------:R-:W-:-:S05]  /*100e0*/  @P5 FADD R29, R4, R29 ;  /* 0x0000001d041d5221 */ /* 0x000fca0000000000 */
[----:B------:R-:W-:-:S07]  /*100f0*/  MOV R31, R29 ;  /* 0x0000001d001f7202 */ /* 0x000fce0000000f00 */
[----:B------:R-:W-:Y:S05]  /*10100*/  WARPSYNC.COLLECTIVE R30, `(.L_x_285) ;  /* 0x000000001e087348 */ /* 0x000fea0003c00000 */
[----:B------:R0:W1:Y:S02]  /*10110*/  SHFL.UP P6, R4, R31, R32, R33 ;  /* 0x040000201f047389 */ /* 0x00006400000c0021 */
[----:B01----:R-:W-:Y:S05]  /*10120*/  ENDCOLLECTIVE ;  /* 0x000000000000791b */ /* 0x003fea0003800000 */
.L_x_285:
[----:B------:R-:W-:Y:S02]  /*10130*/  IMAD.MOV.U32 R32, RZ, RZ, 0x4 ;  /* 0x00000004ff207424 */ /* 0x000fe400078e00ff */
[----:B------:R-:W-:-:S05]  /*10140*/  @P4 FADD R29, R29, R4 ;  /* 0x000000041d1d4221 */ /* 0x000fca0000000000 */
[----:B------:R-:W-:-:S07]  /*10150*/  MOV R31, R29 ;  /* 0x0000001d001f7202 */ /* 0x000fce0000000f00 */
[----:B------:R-:W-:Y:S05]  /*10160*/  WARPSYNC.COLLECTIVE R30, `(.L_x_286) ;  /* 0x000000001e087348 */ /* 0x000fea0003c00000 */
[----:B------:R0:W1:Y:S02]  /*10170*/  SHFL.UP P6, R4, R31, R32, R33 ;  /* 0x040000201f047389 */ /* 0x00006400000c0021 */
[----:B01----:R-:W-:Y:S05]  /*10180*/  ENDCOLLECTIVE ;  /* 0x000000000000791b */ /* 0x003fea0003800000 */
.L_x_286:
[----:B------:R-:W-:Y:S02]  /*10190*/  IMAD.MOV.U32 R32, RZ, RZ, 0x8 ;  /* 0x00000008ff207424 */ /* 0x000fe400078e00ff */
[----:B------:R-:W-:-:S05]  /*101a0*/  @P3 FADD R29, R29, R4 ;  /* 0x000000041d1d3221 */ /* 0x000fca0000000000 */
[----:B------:R-:W-:-:S07]  /*101b0*/  MOV R31, R29 ;  /* 0x0000001d001f7202 */ /* 0x000fce0000000f00 */
[----:B------:R-:W-:Y:S05]  /*101c0*/  WARPSYNC.COLLECTIVE R30, `(.L_x_287) ;  /* 0x000000001e087348 */ /* 0x000fea0003c00000 */
[----:B------:R0:W1:Y:S02]  /*101d0*/  SHFL.UP P6, R4, R31, R32, R33 ;  /* 0x040000201f047389 */ /* 0x00006400000c0021 */
[----:B01----:R-:W-:Y:S05]  /*101e0*/  ENDCOLLECTIVE ;  /* 0x000000000000791b */ /* 0x003fea0003800000 */
.L_x_287:
[----:B------:R-:W-:Y:S02]  /*101f0*/  IMAD.MOV.U32 R32, RZ, RZ, 0x10 ;  /* 0x00000010ff207424 */ /* 0x000fe400078e00ff */
[----:B------:R-:W-:-:S05]  /*10200*/  @P2 FADD R29, R29, R4 ;  /* 0x000000041d1d2221 */ /* 0x000fca0000000000 */
[----:B------:R-:W-:-:S07]  /*10210*/  MOV R31, R29 ;  /* 0x0000001d001f7202 */ /* 0x000fce0000000f00 */
[----:B------:R-:W-:Y:S05]  /*10220*/  WARPSYNC.COLLECTIVE R30, `(.L_x_288) ;  /* 0x000000001e087348 */ /* 0x000fea0003c00000 */
[----:B------:R0:W1:Y:S02]  /*10230*/  SHFL.UP P6, R4, R31, R32, R33 ;  /* 0x040000201f047389 */ /* 0x00006400000c0021 */
[----:B01----:R-:W-:Y:S05]  /*10240*/  ENDCOLLECTIVE ;  /* 0x000000000000791b */ /* 0x003fea0003800000 */
.L_x_288:
[----:B------:R-:W-:Y:S05]  /*10250*/  BRA `(.L_x_289) ;  /* 0xffffff1400a07947 */ /* 0x000fea000383ffff */
        .weak           $__internal_0_$__cuda_sm20_rcp_rn_f32_slowpath
        .type           $__internal_0_$__cuda_sm20_rcp_rn_f32_slowpath,@function
        .size           $__internal_0_$__cuda_sm20_rcp_rn_f32_slowpath,($__internal_1_$__cuda_sm20_sqrt_rn_f32_slowpath - $__internal_0_$__cuda_sm20_rcp_rn_f32_slowpath)
$__internal_0_$__cuda_sm20_rcp_rn_f32_slowpath:
[----:B------:R-:W-:Y:S01]  /*10260*/  SHF.L.U32 R42, R3, 0x1, RZ ;  /* 0x00000001032a7819 */ /* 0x000fe200000006ff */
[----:B------:R-:W-:Y:S03]  /*10270*/  BSSY.RECONVERGENT B4, `(.L_x_290) ;  /* 0x0000030000047945 */ /* 0x000fe60003800200 */
[----:B------:R-:W-:-:S04]  /*10280*/  SHF.R.U32.HI R42, RZ, 0x18, R42 ;  /* 0x00000018ff2a7819 */ /* 0x000fc8000001162a */
[----:B------:R-:W-:-:S13]  /*10290*/  ISETP.NE.U32.AND P0, PT, R42, RZ, PT ;  /* 0x000000ff2a00720c */ /* 0x000fda0003f05070 */
[----:B------:R-:W-:Y:S05]  /*102a0*/  @P0 BRA `(.L_x_291) ;  /* 0x0000000000280947 */ /* 0x000fea0003800000 */
[----:B------:R-:W-:-:S05]  /*102b0*/  IMAD.SHL.U32 R42, R3, 0x2, RZ ;  /* 0x00000002032a7824 */ /* 0x000fca00078e00ff */
[----:B------:R-:W-:-:S13]  /*102c0*/  ISETP.NE.AND P0, PT, R42, RZ, PT ;  /* 0x000000ff2a00720c */ /* 0x000fda0003f05270 */
[----:B------:R-:W-:Y:S01]  /*102d0*/  @P0 FFMA R43, R3, 1.84467440737095516160e+19, RZ ;  /* 0x5f800000032b0823 */ /* 0x000fe200000000ff */
[----:B------:R-:W-:Y:S08]  /*102e0*/  @!P0 MUFU.RCP R44, R3 ;  /* 0x00000003002c8308 */ /* 0x000ff00000001000 */
[----:B------:R-:W0:Y:S02]  /*102f0*/  @P0 MUFU.RCP R42, R43 ;  /* 0x0000002b002a0308 */ /* 0x000e240000001000 */
[----:B0-----:R-:W-:-:S04]  /*10300*/  @P0 FFMA R45, R43, R42, -1 ;  /* 0xbf8000002b2d0423 */ /* 0x001fc8000000002a */
[----:B------:R-:W-:-:S04]  /*10310*/  @P0 FADD.FTZ R45, -R45, -RZ ;  /* 0x800000ff2d2d0221 */ /* 0x000fc80000010100 */
[----:B------:R-:W-:-:S04]  /*10320*/  @P0 FFMA R45, R42, R45, R42 ;  /* 0x0000002d2a2d0223 */ /* 0x000fc8000000002a */
[----:B------:R-:W-:Y:S01]  /*10330*/  @P0 FFMA R44, R45, 1.84467440737095516160e+19, RZ ;  /* 0x5f8000002d2c0823 */ /* 0x000fe200000000ff */
[----:B------:R-:W-:Y:S06]  /*10340*/  BRA `(.L_x_292) ;  /* 0x0000000000887947 */ /* 0x000fec0003800000 */
.L_x_291:
[----:B------:R-:W-:-:S04]  /*10350*/  IADD3 R43, PT, PT, R42, -0xfd, RZ ;  /* 0xffffff032a2b7810 */ /* 0x000fc80007ffe0ff */
[----:B------:R-:W-:-:S13]  /*10360*/  ISETP.GT.U32.AND P0, PT, R43, 0x1, PT ;  /* 0x000000012b00780c */ /* 0x000fda0003f04070 */
[----:B------:R-:W-:Y:S05]  /*10370*/  @P0 BRA `(.L_x_293) ;  /* 0x0000000000780947 */ /* 0x000fea0003800000 */
[----:B------:R-:W-:Y:S02]  /*10380*/  LOP3.LUT R48, R3, 0x7fffff, RZ, 0xc0, !PT ;  /* 0x007fffff03307812 */ /* 0x000fe400078ec0ff */
[----:B------:R-:W-:Y:S02]  /*10390*/  IADD3 R42, PT, PT, R42, -0xfc, RZ ;  /* 0xffffff042a2a7810 */ /* 0x000fe40007ffe0ff */
[----:B------:R-:W-:-:S04]  /*103a0*/  LOP3.LUT R48, R48, 0x3f800000, RZ, 0xfc, !PT ;  /* 0x3f80000030307812 */ /* 0x000fc800078efcff */
[----:B------:R-:W0:Y:S02]  /*103b0*/  MUFU.RCP R47, R48 ;  /* 0x00000030002f7308 */ /* 0x000e240000001000 */
[----:B0-----:R-:W-:-:S04]  /*103c0*/  FFMA R46, R48, R47, -1 ;  /* 0xbf800000302e7423 */ /* 0x001fc8000000002f */
[----:B------:R-:W-:-:S04]  /*103d0*/  FADD.FTZ R46, -R46, -RZ ;  /* 0x800000ff2e2e7221 */ /* 0x000fc80000010100 */
[CCC-:B------:R-:W-:Y:S01]  /*103e0*/  FFMA.RM R44, R47.reuse, R46.reuse, R47.reuse ;  /* 0x0000002e2f2c7223 */ /* 0x1c0fe2000000402f */
[----:B------:R-:W-:Y:S01]  /*103f0*/  FFMA.RP R47, R47, R46, R47 ;  /* 0x0000002e2f2f7223 */ /* 0x000fe2000000802f */
[----:B------:R-:W-:-:S03]  /*10400*/  IMAD.MOV.U32 R46, RZ, RZ, 0x3 ;  /* 0x00000003ff2e7424 */ /* 0x000fc600078e00ff */
[C---:B------:R-:W-:Y:S02]  /*10410*/  LOP3.LUT R45, R44.reuse, 0x7fffff, RZ, 0xc0, !PT ;  /* 0x007fffff2c2d7812 */ /* 0x040fe400078ec0ff */
[----:B------:R-:W-:Y:S02]  /*10420*/  FSETP.NEU.FTZ.AND P0, PT, R44, R47, PT ;  /* 0x0000002f2c00720b */ /* 0x000fe40003f1d000 */
[----:B------:R-:W-:Y:S02]  /*10430*/  SHF.L.U32 R46, R46, R43, RZ ;  /* 0x0000002b2e2e7219 */ /* 0x000fe400000006ff */
[----:B------:R-:W-:Y:S02]  /*10440*/  LOP3.LUT R45, R45, 0x800000, RZ, 0xfc, !PT ;  /* 0x008000002d2d7812 */ /* 0x000fe400078efcff */
[----:B------:R-:W-:Y:S02]  /*10450*/  SEL R44, RZ, 0xffffffff, !P0 ;  /* 0xffffffffff2c7807 */ /* 0x000fe40004000000 */
[----:B------:R-:W-:-:S02]  /*10460*/  LOP3.LUT R46, R46, R45, RZ, 0xc0, !PT ;  /* 0x0000002d2e2e7212 */ /* 0x000fc400078ec0ff */
[----:B------:R-:W-:Y:S02]  /*10470*/  IADD3 R44, PT, PT, -R44, RZ, RZ ;  /* 0x000000ff2c2c7210 */ /* 0x000fe40007ffe1ff */
[-C--:B------:R-:W-:Y:S02]  /*10480*/  SHF.R.U32.HI R46, RZ, R43.reuse, R46 ;  /* 0x0000002bff2e7219 */ /* 0x080fe4000001162e */
[--C-:B------:R-:W-:Y:S02]  /*10490*/  LOP3.LUT P1, RZ, R44, R43, R45.reuse, 0xf8, !PT ;  /* 0x0000002b2cff7212 */ /* 0x100fe4000782f82d */
[C---:B------:R-:W-:Y:S02]  /*104a0*/  LOP3.LUT P0, RZ, R46.reuse, 0x1, RZ, 0xc0, !PT ;  /* 0x000000012eff7812 */ /* 0x040fe4000780c0ff */
[----:B------:R-:W-:Y:S02]  /*104b0*/  LOP3.LUT P2, RZ, R46, 0x2, RZ, 0xc0, !PT ;  /* 0x000000022eff7812 */ /* 0x000fe4000784c0ff */
[----:B------:R-:W-:-:S02]  /*104c0*/  SHF.R.U32.HI R42, RZ, R42, R45 ;  /* 0x0000002aff2a7219 */ /* 0x000fc4000001162d */
[----:B------:R-:W-:Y:S02]  /*104d0*/  PLOP3.LUT P0, PT, P0, P1, P2, 0xe0, 0x0 ;  /* 0x000000000000781c */ /* 0x000fe40000703c20 */
[----:B------:R-:W-:Y:S02]  /*104e0*/  LOP3.LUT P1, RZ, R3, 0x7fffff, RZ, 0xc0, !PT ;  /* 0x007fffff03ff7812 */ /* 0x000fe4000782c0ff */
[----:B------:R-:W-:-:S05]  /*104f0*/  SEL R43, RZ, 0x1, !P0 ;  /* 0x00000001ff2b7807 */ /* 0x000fca0004000000 */
[----:B------:R-:W-:-:S05]  /*10500*/  IMAD.MOV R43, RZ, RZ, -R43 ;  /* 0x000000ffff2b7224 */ /* 0x000fca00078e0a2b */
[----:B------:R-:W-:-:S13]  /*10510*/  ISETP.GE.AND P0, PT, R43, RZ, PT ;  /* 0x000000ff2b00720c */ /* 0x000fda0003f06270 */
[----:B------:R-:W-:-:S05]  /*10520*/  @!P0 VIADD R42, R42, 0x1 ;  /* 0x000000012a2a8836 */ /* 0x000fca0000000000 */
[----:B------:R-:W-:-:S04]  /*10530*/  @!P1 SHF.L.U32 R42, R42, 0x1, RZ ;  /* 0x000000012a2a9819 */ /* 0x000fc800000006ff */
[----:B------:R-:W-:Y:S01]  /*10540*/  LOP3.LUT R44, R42, 0x80000000, R3, 0xf8, !PT ;  /* 0x800000002a2c7812 */ /* 0x000fe200078ef803 */
[----:B------:R-:W-:Y:S06]  /*10550*/  BRA `(.L_x_292) ;  /* 0x0000000000047947 */ /* 0x000fec0003800000 */
.L_x_293:
[----:B------:R0:W1:Y:S02]  /*10560*/  MUFU.RCP R44, R3 ;  /* 0x00000003002c7308 */ /* 0x0000640000001000 */
.L_x_292:
[----:B------:R-:W-:Y:S05]  /*10570*/  BSYNC.RECONVERGENT B4 ;  /* 0x0000000000047941 */ /* 0x000fea0003800200 */
.L_x_290:
[----:B------:R-:W-:Y:S02]  /*10580*/  HFMA2 R43, -RZ, RZ, 0, 0 ;  /* 0x00000000ff2b7431 */ /* 0x000fe400000001ff */
[----:B------:R-:W-:-:S04]  /*10590*/  IMAD.MOV.U32 R42, RZ, RZ, R4 ;  /* 0x000000ffff2a7224 */ /* 0x000fc800078e0004 */
[----:B01----:R-:W-:Y:S05]  /*105a0*/  RET.REL.NODEC R42 `(sipm_signals_w_ucells) ;  /* 0xfffffef82a947950 */ /* 0x003fea0003c3ffff */
        .weak           $__internal_1_$__cuda_sm20_sqrt_rn_f32_slowpath
        .type           $__internal_1_$__cuda_sm20_sqrt_rn_f32_slowpath,@function
        .size           $__internal_1_$__cuda_sm20_sqrt_rn_f32_slowpath,($__internal_2_$__cuda_sm3x_div_rn_noftz_f32_slowpath - $__internal_1_$__cuda_sm20_sqrt_rn_f32_slowpath)
$__internal_1_$__cuda_sm20_sqrt_rn_f32_slowpath:
[----:B------:R-:W-:-:S13]  /*105b0*/  LOP3.LUT P2, RZ, R17, 0x7fffffff, RZ, 0xc0, !PT ;  /* 0x7fffffff11ff7812 */ /* 0x000fda000784c0ff */
[----:B------:R-:W-:Y:S01]  /*105c0*/  @!P2 IMAD.MOV.U32 R43, RZ, RZ, R17 ;  /* 0x000000ffff2ba224 */ /* 0x000fe200078e0011 */
[----:B------:R-:W-:Y:S06]  /*105d0*/  @!P2 BRA `(.L_x_294) ;  /* 0x000000000040a947 */ /* 0x000fec0003800000 */
[----:B------:R-:W-:-:S13]  /*105e0*/  FSETP.GEU.FTZ.AND P2, PT, R17, RZ, PT ;  /* 0x000000ff1100720b */ /* 0x000fda0003f5e000 */
[----:B------:R-:W-:Y:S01]  /*105f0*/  @!P2 MOV R43, 0x7fffffff ;  /* 0x7fffffff002ba802 */ /* 0x000fe20000000f00 */
[----:B------:R-:W-:Y:S06]  /*10600*/  @!P2 BRA `(.L_x_294) ;  /* 0x000000000034a947 */ /* 0x000fec0003800000 */
[----:B------:R-:W-:-:S13]  /*10610*/  FSETP.GTU.FTZ.AND P2, PT, |R17|, +INF , PT ;  /* 0x7f8000001100780b */ /* 0x000fda0003f5c200 */
[----:B------:R-:W-:Y:S01]  /*10620*/  @P2 FADD.FTZ R43, R17, 1 ;  /* 0x3f800000112b2421 */ /* 0x000fe20000010000 */
[----:B------:R-:W-:Y:S06]  /*10630*/  @P2 BRA `(.L_x_294) ;  /* 0x0000000000282947 */ /* 0x000fec0003800000 */
[----:B------:R-:W-:-:S13]  /*10640*/  FSETP.NEU.FTZ.AND P2, PT, |R17|, +INF , PT ;  /* 0x7f8000001100780b */ /* 0x000fda0003f5d200 */
[----:B------:R-:W-:-:S04]  /*10650*/  @P2 FFMA R46, R17, 1.84467440737095516160e+19, RZ ;  /* 0x5f800000112e2823 */ /* 0x000fc800000000ff */
[----:B------:R-:W0:Y:S02]  /*10660*/  @P2 MUFU.RSQ R45, R46 ;  /* 0x0000002e002d2308 */ /* 0x000e240000001400 */
[----:B0-----:R-:W-:Y:S01]  /*10670*/  @P2 FMUL.FTZ R41, R46, R45 ;  /* 0x0000002d2e292220 */ /* 0x001fe20000410000 */
[----:B------:R-:W-:-:S03]  /*10680*/  @P2 FMUL.FTZ R42, R45, 0.5 ;  /* 0x3f0000002d2a2820 */ /* 0x000fc60000410000 */
[----:B------:R-:W-:-:S04]  /*10690*/  @P2 FADD.FTZ R43, -R41, -RZ ;  /* 0x800000ff292b2221 */ /* 0x000fc80000010100 */
[----:B------:R-:W-:Y:S01]  /*106a0*/  @P2 FFMA R48, R41, R43, R46 ;  /* 0x0000002b29302223 */ /* 0x000fe2000000002e */
[----:B------:R-:W-:-:S03]  /*106b0*/  @!P2 IMAD.MOV.U32 R43, RZ, RZ, R17 ;  /* 0x000000ffff2ba224 */ /* 0x000fc600078e0011 */
[----:B------:R-:W-:-:S04]  /*106c0*/  @P2 FFMA R42, R48, R42, R41 ;  /* 0x0000002a302a2223 */ /* 0x000fc80000000029 */
[----:B------:R-:W-:-:S07]  /*106d0*/  @P2 FMUL.FTZ R43, R42, 2.3283064365386962891e-10 ;  /* 0x2f8000002a2b2820 */ /* 0x000fce0000410000 */
.L_x_294:
[----:B------:R-:W-:-:S04]  /*106e0*/  HFMA2 R41, -RZ, RZ, 0, 0 ;  /* 0x00000000ff297431 */ /* 0x000fc800000001ff */
[----:B------:R-:W-:Y:S05]  /*106f0*/  RET.REL.NODEC R40 `(sipm_signals_w_ucells) ;  /* 0xfffffef828407950 */ /* 0x000fea0003c3ffff */
        .weak           $__internal_2_$__cuda_sm3x_div_rn_noftz_f32_slowpath
        .type           $__internal_2_$__cuda_sm3x_div_rn_noftz_f32_slowpath,@function
        .size           $__internal_2_$__cuda_sm3x_div_rn_noftz_f32_slowpath,(.L_x_444 - $__internal_2_$__cuda_sm3x_div_rn_noftz_f32_slowpath)
$__internal_2_$__cuda_sm3x_div_rn_noftz_f32_slowpath:
[----:B------:R-:W-:Y:S01]  /*10700*/  SHF.R.U32.HI R32, RZ, 0x17, R3 ;  /* 0x00000017ff207819 */ /* 0x000fe20000011603 */
[----:B------:R-:W-:Y:S01]  /*10710*/  BSSY.RECONVERGENT B3, `(.L_x_295) ;  /* 0x0000062000037945 */ /* 0x000fe20003800200 */
[----:B------:R-:W-:Y:S02]  /*10720*/  SHF.R.U32.HI R33, RZ, 0x17, R2 ;  /* 0x00000017ff217819 */ /* 0x000fe40000011602 */
[----:B------:R-:W-:Y:S02]  /*10730*/  LOP3.LUT R32, R32, 0xff, RZ, 0xc0, !PT ;  /* 0x000000ff20207812 */ /* 0x000fe400078ec0ff */
[----:B------:R-:W-:-:S03]  /*10740*/  LOP3.LUT R43, R33, 0xff, RZ, 0xc0, !PT ;  /* 0x000000ff212b7812 */ /* 0x000fc600078ec0ff */
[----:B------:R-:W-:Y:S01]  /*10750*/  VIADD R41, R32, 0xffffffff ;  /* 0xffffffff20297836 */ /* 0x000fe20000000000 */
[----:B------:R-:W-:-:S04]  /*10760*/  IADD3 R34, PT, PT, R43, -0x1, RZ ;  /* 0xffffffff2b227810 */ /* 0x000fc80007ffe0ff */
[----:B------:R-:W-:-:S04]  /*10770*/  ISETP.GT.U32.AND P0, PT, R41, 0xfd, PT ;  /* 0x000000fd2900780c */ /* 0x000fc80003f04070 */
[----:B------:R-:W-:-:S13]  /*10780*/  ISETP.GT.U32.OR P0, PT, R34, 0xfd, P0 ;  /* 0x000000fd2200780c */ /* 0x000fda0000704470 */
[----:B------:R-:W-:Y:S01]  /*10790*/  @!P0 IMAD.MOV.U32 R33, RZ, RZ, RZ ;  /* 0x000000ffff218224 */ /* 0x000fe200078e00ff */
[----:B------:R-:W-:Y:S06]  /*107a0*/  @!P0 BRA `(.L_x_296) ;  /* 0x00000000005c8947 */ /* 0x000fec0003800000 */
[----:B------:R-:W-:Y:S02]  /*107b0*/  FSETP.GTU.FTZ.AND P0, PT, |R2|, +INF , PT ;  /* 0x7f8000000200780b */ /* 0x000fe40003f1c200 */
[----:B------:R-:W-:-:S04]  /*107c0*/  FSETP.GTU.FTZ.AND P1, PT, |R3|, +INF , PT ;  /* 0x7f8000000300780b */ /* 0x000fc80003f3c200 */
[----:B------:R-:W-:-:S13]  /*107d0*/  PLOP3.LUT P0, PT, P0, P1, PT, 0xf8, 0x8f ;  /* 0x00000000008f781c */ /* 0x000fda0000703f70 */
[----:B------:R-:W-:Y:S05]  /*107e0*/  @P0 BRA `(.L_x_297) ;  /* 0x00000004004c0947 */ /* 0x000fea0003800000 */
[----:B------:R-:W-:-:S13]  /*107f0*/  LOP3.LUT P0, RZ, R3, 0x7fffffff, R2, 0xc8, !PT ;  /* 0x7fffffff03ff7812 */ /* 0x000fda000780c802 */
[----:B------:R-:W-:Y:S05]  /*10800*/  @!P0 BRA `(.L_x_298) ;  /* 0x00000004003c8947 */ /* 0x000fea0003800000 */
[C---:B------:R-:W-:Y:S02]  /*10810*/  FSETP.NEU.FTZ.AND P0, PT, |R2|.reuse, +INF , PT ;  /* 0x7f8000000200780b */ /* 0x040fe40003f1d200 */
[----:B------:R-:W-:Y:S02]  /*10820*/  FSETP.NEU.FTZ.AND P2, PT, |R3|, +INF , PT ;  /* 0x7f8000000300780b */ /* 0x000fe40003f5d200 */
[----:B------:R-:W-:-:S11]  /*10830*/  FSETP.NEU.FTZ.AND P1, PT, |R2|, +INF , PT ;  /* 0x7f8000000200780b */ /* 0x000fd60003f3d200 */
[----:B------:R-:W-:Y:S05]  /*10840*/  @!P2 BRA !P0, `(.L_x_298) ;  /* 0x00000004002ca947 */ /* 0x000fea0004000000 */
[----:B------:R-:W-:-:S04]  /*10850*/  LOP3.LUT P0, RZ, R2, 0x7fffffff, RZ, 0xc0, !PT ;  /* 0x7fffffff02ff7812 */ /* 0x000fc8000780c0ff */
[----:B------:R-:W-:-:S13]  /*10860*/  PLOP3.LUT P0, PT, P2, P0, PT, 0x2f, 0xf2 ;  /* 0x0000000000f2781c */ /* 0x000fda0001700577 */
[----:B------:R-:W-:Y:S05]  /*10870*/  @P0 BRA `(.L_x_299) ;  /* 0x0000000400180947 */ /* 0x000fea0003800000 */
[----:B------:R-:W-:-:S04]  /*10880*/  LOP3.LUT P0, RZ, R3, 0x7fffffff, RZ, 0xc0, !PT ;  /* 0x7fffffff03ff7812 */ /* 0x000fc8000780c0ff */
[----:B------:R-:W-:-:S13]  /*10890*/  PLOP3.LUT P0, PT, P1, P0, PT, 0x2f, 0xf2 ;  /* 0x0000000000f2781c */ /* 0x000fda0000f00577 */
[----:B------:R-:W-:Y:S05]  /*108a0*/  @P0 BRA `(.L_x_300) ;  /* 0x0000000400000947 */ /* 0x000fea0003800000 */
[----:B------:R-:W-:Y:S02]  /*108b0*/  ISETP.GE.AND P0, PT, R34, RZ, PT ;  /* 0x000000ff2200720c */ /* 0x000fe40003f06270 */
[----:B------:R-:W-:-:S11]  /*108c0*/  ISETP.GE.AND P1, PT, R41, RZ, PT ;  /* 0x000000ff2900720c */ /* 0x000fd60003f26270 */
[----:B------:R-:W-:Y:S01]  /*108d0*/  @P0 MOV R33, RZ ;  /* 0x000000ff00210202 */ /* 0x000fe20000000f00 */
[----:B------:R-:W-:Y:S02]  /*108e0*/  @!P0 IMAD.MOV.U32 R33, RZ, RZ, -0x40 ;  /* 0xffffffc0ff218424 */ /* 0x000fe400078e00ff */
[----:B------:R-:W-:Y:S01]  /*108f0*/  @!P0 FFMA R2, R2, 1.84467440737095516160e+19, RZ ;  /* 0x5f80000002028823 */ /* 0x000fe200000000ff */
[----:B------:R-:W-:Y:S02]  /*10900*/  @!P1 FFMA R3, R3, 1.84467440737095516160e+19, RZ ;  /* 0x5f80000003039823 */ /* 0x000fe400000000ff */
[----:B------:R-:W-:-:S07]  /*10910*/  @!P1 IADD3 R33, PT, PT, R33, 0x40, RZ ;  /* 0x0000004021219810 */ /* 0x000fce0007ffe0ff */
.L_x_296:
[----:B------:R-:W-:Y:S01]  /*10920*/  LEA R34, R32, 0xc0800000, 0x17 ;  /* 0xc080000020227811 */ /* 0x000fe200078eb8ff */
[----:B------:R-:W-:Y:S01]  /*10930*/  BSSY.RECONVERGENT B4, `(.L_x_301) ;  /* 0x0000036000047945 */ /* 0x000fe20003800200 */
[----:B------:R-:W-:-:S03]  /*10940*/  IADD3 R43, PT, PT, R43, -0x7f, RZ ;  /* 0xffffff812b2b7810 */ /* 0x000fc60007ffe0ff */
[----:B------:R-:W-:Y:S02]  /*10950*/  IMAD.IADD R42, R3, 0x1, -R34 ;  /* 0x00000001032a7824 */ /* 0x000fe400078e0a22 */
[C---:B------:R-:W-:Y:S02]  /*10960*/  IMAD R2, R43.reuse, -0x800000, R2 ;  /* 0xff8000002b027824 */ /* 0x040fe400078e0202 */
[----:B------:R0:W1:Y:S01]  /*10970*/  MUFU.RCP R3, R42 ;  /* 0x0000002a00037308 */ /* 0x0000620000001000 */
[----:B------:R-:W-:Y:S01]  /*10980*/  FADD.FTZ R41, -R42, -RZ ;  /* 0x800000ff2a297221 */ /* 0x000fe20000010100 */
[----:B0-----:R-:W-:-:S05]  /*10990*/  IADD3 R42, PT, PT, R43, 0x7f, -R32 ;  /* 0x0000007f2b2a7810 */ /* 0x001fca0007ffe820 */
[----:B------:R-:W-:Y:S02]  /*109a0*/  IMAD.IADD R33, R42, 0x1, R33 ;  /* 0x000000012a217824 */ /* 0x000fe400078e0221 */
[----:B-1----:R-:W-:-:S04]  /*109b0*/  FFMA R34, R3, R41, 1 ;  /* 0x3f80000003227423 */ /* 0x002fc80000000029 */
[----:B------:R-:W-:-:S04]  /*109c0*/  FFMA R3, R3, R34, R3 ;  /* 0x0000002203037223 */ /* 0x000fc80000000003 */
[----:B------:R-:W-:-:S04]  /*109d0*/  FFMA R34, R2, R3, RZ ;  /* 0x0000000302227223 */ /* 0x000fc800000000ff */
[----:B------:R-:W-:-:S04]  /*109e0*/  FFMA R44, R41, R34, R2 ;  /* 0x00000022292c7223 */ /* 0x000fc80000000002 */
[----:B------:R-:W-:-:S04]  /*109f0*/  FFMA R34, R3, R44, R34 ;  /* 0x0000002c03227223 */ /* 0x000fc80000000022 */
[----:B------:R-:W-:-:S04]  /*10a00*/  FFMA R41, R41, R34, R2 ;  /* 0x0000002229297223 */ /* 0x000fc80000000002 */
[----:B------:R-:W-:-:S05]  /*10a10*/  FFMA R2, R3, R41, R34 ;  /* 0x0000002903027223 */ /* 0x000fca0000000022 */
[----:B------:R-:W-:-:S04]  /*10a20*/  SHF.R.U32.HI R32, RZ, 0x17, R2 ;  /* 0x00000017ff207819 */ /* 0x000fc80000011602 */
[----:B------:R-:W-:-:S04]  /*10a30*/  LOP3.LUT R32, R32, 0xff, RZ, 0xc0, !PT ;  /* 0x000000ff20207812 */ /* 0x000fc800078ec0ff */
[----:B------:R-:W-:-:S05]  /*10a40*/  IADD3 R42, PT, PT, R32, R33, RZ ;  /* 0x00000021202a7210 */ /* 0x000fca0007ffe0ff */
[----:B------:R-:W-:-:S05]  /*10a50*/  VIADD R32, R42, 0xffffffff ;  /* 0xffffffff2a207836 */ /* 0x000fca0000000000 */
[----:B------:R-:W-:-:S13]  /*10a60*/  ISETP.GE.U32.AND P0, PT, R32, 0xfe, PT ;  /* 0x000000fe2000780c */ /* 0x000fda0003f06070 */
[----:B------:R-:W-:Y:S05]  /*10a70*/  @!P0 BRA `(.L_x_302) ;  /* 0x0000000000808947 */ /* 0x000fea0003800000 */
[----:B------:R-:W-:-:S13]  /*10a80*/  ISETP.GT.AND P0, PT, R42, 0xfe, PT ;  /* 0x000000fe2a00780c */ /* 0x000fda0003f04270 */
[----:B------:R-:W-:Y:S05]  /*10a90*/  @P0 BRA `(.L_x_303) ;  /* 0x00000000006c0947 */ /* 0x000fea0003800000 */
[----:B------:R-:W-:-:S13]  /*10aa0*/  ISETP.GE.AND P0, PT, R42, 0x1, PT ;  /* 0x000000012a00780c */ /* 0x000fda0003f06270 */
[----:B------:R-:W-:Y:S05]  /*10ab0*/  @P0 BRA `(.L_x_304) ;  /* 0x0000000000740947 */ /* 0x000fea0003800000 */
[----:B------:R-:W-:Y:S02]  /*10ac0*/  ISETP.GE.AND P0, PT, R42, -0x18, PT ;  /* 0xffffffe82a00780c */ /* 0x000fe40003f06270 */
[----:B------:R-:W-:-:S11]  /*10ad0*/  LOP3.LUT R2, R2, 0x80000000, RZ, 0xc0, !PT ;  /* 0x8000000002027812 */ /* 0x000fd600078ec0ff */
[----:B------:R-:W-:Y:S05]  /*10ae0*/  @!P0 BRA `(.L_x_304) ;  /* 0x0000000000688947 */ /* 0x000fea0003800000 */
[CCC-:B------:R-:W-:Y:S01]  /*10af0*/  FFMA.RZ R32, R3.reuse, R41.reuse, R34.reuse ;  /* 0x0000002903207223 */ /* 0x1c0fe2000000c022 */
[C---:B------:R-:W-:Y:S02]  /*10b00*/  ISETP.NE.AND P2, PT, R42.reuse, RZ, PT ;  /* 0x000000ff2a00720c */ /* 0x040fe40003f45270 */
[----:B------:R-:W-:Y:S02]  /*10b10*/  ISETP.NE.AND P1, PT, R42, RZ, PT ;  /* 0x000000ff2a00720c */ /* 0x000fe40003f25270 */
[----:B------:R-:W-:Y:S01]  /*10b20*/  LOP3.LUT R33, R32, 0x7fffff, RZ, 0xc0, !PT ;  /* 0x007fffff20217812 */ /* 0x000fe200078ec0ff */
[CCC-:B------:R-:W-:Y:S01]  /*10b30*/  FFMA.RP R32, R3.reuse, R41.reuse, R34.reuse ;  /* 0x0000002903207223 */ /* 0x1c0fe20000008022 */
[----:B------:R-:W-:Y:S01]  /*10b40*/  FFMA.RM R3, R3, R41, R34 ;  /* 0x0000002903037223 */ /* 0x000fe20000004022 */
[----:B------:R-:W-:Y:S01]  /*10b50*/  IADD3 R34, PT, PT, R42, 0x20, RZ ;  /* 0x000000202a227810 */ /* 0x000fe20007ffe0ff */
[----:B------:R-:W-:Y:S01]  /*10b60*/  IMAD.MOV R41, RZ, RZ, -R42 ;  /* 0x000000ffff297224 */ /* 0x000fe200078e0a2a */
[----:B------:R-:W-:-:S02]  /*10b70*/  LOP3.LUT R33, R33, 0x800000, RZ, 0xfc, !PT ;  /* 0x0080000021217812 */ /* 0x000fc400078efcff */
[----:B------:R-:W-:Y:S02]  /*10b80*/  FSETP.NEU.FTZ.AND P0, PT, R32, R3, PT ;  /* 0x000000032000720b */ /* 0x000fe40003f1d000 */
[----:B------:R-:W-:Y:S02]  /*10b90*/  SHF.L.U32 R34, R33, R34, RZ ;  /* 0x0000002221227219 */ /* 0x000fe400000006ff */
[----:B------:R-:W-:Y:S02]  /*10ba0*/  SEL R32, R41, RZ, P2 ;  /* 0x000000ff29207207 */ /* 0x000fe40001000000 */
[----:B------:R-:W-:Y:S02]  /*10bb0*/  ISETP.NE.AND P1, PT, R34, RZ, P1 ;  /* 0x000000ff2200720c */ /* 0x000fe40000f25270 */
[----:B------:R-:W-:Y:S02]  /*10bc0*/  SHF.R.U32.HI R32, RZ, R32, R33 ;  /* 0x00000020ff207219 */ /* 0x000fe40000011621 */
[----:B------:R-:W-:-:S02]  /*10bd0*/  PLOP3.LUT P0, PT, P0, P1, PT, 0xf8, 0x8f ;  /* 0x00000000008f781c */ /* 0x000fc40000703f70 */
[----:B------:R-:W-:Y:S02]  /*10be0*/  SHF.R.U32.HI R34, RZ, 0x1, R32 ;  /* 0x00000001ff227819 */ /* 0x000fe40000011620 */
[----:B------:R-:W-:-:S04]  /*10bf0*/  SEL R3, RZ, 0x1, !P0 ;  /* 0x00000001ff037807 */ /* 0x000fc80004000000 */
[----:B------:R-:W-:-:S04]  /*10c00*/  LOP3.LUT R3, R3, 0x1, R34, 0xf8, !PT ;  /* 0x0000000103037812 */ /* 0x000fc800078ef822 */
[----:B------:R-:W-:-:S04]  /*10c10*/  LOP3.LUT R3, R3, R32, RZ, 0xc0, !PT ;  /* 0x0000002003037212 */ /* 0x000fc800078ec0ff */
[----:B------:R-:W-:-:S04]  /*10c20*/  IADD3 R3, PT, PT, R34, R3, RZ ;  /* 0x0000000322037210 */ /* 0x000fc80007ffe0ff */
[----:B------:R-:W-:Y:S01]  /*10c30*/  LOP3.LUT R2, R3, R2, RZ, 0xfc, !PT ;  /* 0x0000000203027212 */ /* 0x000fe200078efcff */
[----:B------:R-:W-:Y:S06]  /*10c40*/  BRA `(.L_x_304) ;  /* 0x0000000000107947 */ /* 0x000fec0003800000 */
.L_x_303:
[----:B------:R-:W-:-:S04]  /*10c50*/  LOP3.LUT R2, R2, 0x80000000, RZ, 0xc0, !PT ;  /* 0x8000000002027812 */ /* 0x000fc800078ec0ff */
[----:B------:R-:W-:Y:S01]  /*10c60*/  LOP3.LUT R2, R2, 0x7f800000, RZ, 0xfc, !PT ;  /* 0x7f80000002027812 */ /* 0x000fe200078efcff */
[----:B------:R-:W-:Y:S06]  /*10c70*/  BRA `(.L_x_304) ;  /* 0x0000000000047947 */ /* 0x000fec0003800000 */
.L_x_302:
[----:B------:R-:W-:-:S07]  /*10c80*/  IMAD R2, R33, 0x800000, R2 ;  /* 0x0080000021027824 */ /* 0x000fce00078e0202 */
.L_x_304:
[----:B------:R-:W-:Y:S05]  /*10c90*/  BSYNC.RECONVERGENT B4 ;  /* 0x0000000000047941 */ /* 0x000fea0003800200 */
.L_x_301:
[----:B------:R-:W-:Y:S05]  /*10ca0*/  BRA `(.L_x_305) ;  /* 0x0000000000207947 */ /* 0x000fea0003800000 */
.L_x_300:
[----:B------:R-:W-:-:S04]  /*10cb0*/  LOP3.LUT R2, R3, 0x80000000, R2, 0x48, !PT ;  /* 0x8000000003027812 */ /* 0x000fc800078e4802 */
[----:B------:R-:W-:Y:S01]  /*10cc0*/  LOP3.LUT R2, R2, 0x7f800000, RZ, 0xfc, !PT ;  /* 0x7f80000002027812 */ /* 0x000fe200078efcff */
[----:B------:R-:W-:Y:S06]  /*10cd0*/  BRA `(.L_x_305) ;  /* 0x0000000000147947 */ /* 0x000fec0003800000 */
.L_x_299:
[----:B------:R-:W-:Y:S01]  /*10ce0*/  LOP3.LUT R2, R3, 0x80000000, R2, 0x48, !PT ;  /* 0x8000000003027812 */ /* 0x000fe200078e4802 */
[----:B------:R-:W-:Y:S06]  /*10cf0*/  BRA `(.L_x_305) ;  /* 0x00000000000c7947 */ /* 0x000fec0003800000 */
.L_x_298:
[----:B------:R-:W0:Y:S01]  /*10d00*/  MUFU.RSQ R2, -QNAN ;  /* 0xffc0000000027908 */ /* 0x000e220000001400 */
[----:B------:R-:W-:Y:S05]  /*10d10*/  BRA `(.L_x_305) ;  /* 0x0000000000047947 */ /* 0x000fea0003800000 */
.L_x_297:
[----:B------:R-:W-:-:S07]  /*10d20*/  FADD.FTZ R2, R2, R3 ;  /* 0x0000000302027221 */ /* 0x000fce0000010000 */
.L_x_305:
[----:B------:R-:W-:Y:S05]  /*10d30*/  BSYNC.RECONVERGENT B3 ;  /* 0x0000000000037941 */ /* 0x000fea0003800200 */
.L_x_295:
[----:B------:R-:W-:Y:S01]  /*10d40*/  HFMA2 R3, -RZ, RZ, 0, 0 ;  /* 0x00000000ff037431 */ /* 0x000fe200000001ff */
[----:B0-----:R-:W-:Y:S01]  /*10d50*/  MOV R32, R2 ;  /* 0x0000000200207202 */ /* 0x001fe20000000f00 */
[----:B------:R-:W-:-:S04]  /*10d60*/  IMAD.MOV.U32 R2, RZ, RZ, R4 ;  /* 0x000000ffff027224 */ /* 0x000fc800078e0004 */
[----:B------:R-:W-:Y:S05]  /*10d70*/  RET.REL.NODEC R2 `(sipm_signals_w_ucells) ;  /* 0xfffffef002a07950 */ /* 0x000fea0003c3ffff */
.L_x_306:
[----:B------:R-:W-:-:S00]  /*10d80*/  BRA `(.L_x_306) ;  /* 0xfffffffc00fc7947 */ /* 0x000fc0000383ffff */
[----:B------:R-:W-:-:S00]  /*10d90*/  NOP ;  /* 0x0000000000007918 */ /* 0x000fc00000000000 */
        /* <DEDUP_REMOVED lines=14> */
.L_x_444:


//--------------------- .text.sipm_signals        --------------------------
	.section	.text.sipm_signals,"ax",@progbits
	.align	128
        .global         sipm_signals
        .type           sipm_signals,@function
        .size           sipm_signals,(.L_x_447 - sipm_signals)
        .other          sipm_signals,@"STO_CUDA_ENTRY STV_DEFAULT"
sipm_signals:
.text.sipm_signals:
        /* <DEDUP_REMOVED lines=16> */
[----:B------:R-:W-:Y:S01]  /*0100*/  IMAD R7, R6, R9, RZ ;  /* 0x0000000906077224 */ /* 0x000fe200078e02ff */
[----:B------:R-:W-:-:S03]  /*0110*/  IABS R6, R3 ;  /* 0x0000000300067213 */ /* 0x000fc60000000000 */
        /* <DEDUP_REMOVED lines=21> */
[----:B------:R-:W0:Y:S01]  /*0270*/  LDCU.128 UR36, c[0x0][0x380] ;  /* 0x00007000ff2477ac */ /* 0x000e220008000c00 */
[----:B------:R-:W1:Y:S08]  /*0280*/  LDC.64 R12, c[0x0][0x3f0] ;  /* 0x0000fc00ff0c7b82 */ /* 0x000e700000000a00 */
[----:B------:R-:W2:Y:S01]  /*0290*/  LDC.64 R10, c[0x0][0x398] ;  /* 0x0000e600ff0a7b82 */ /* 0x000ea20000000a00 */
[----:B------:R-:W-:Y:S01]  /*02a0*/  IMAD.MOV R4, RZ, RZ, -R7 ;  /* 0x000000ffff047224 */ /* 0x000fe200078e0a07 */
[----:B------:R-:W3:Y:S06]  /*02b0*/  S2R R5, SR_TID.X ;  /* 0x0000000000057919 */ /* 0x000eec0000002100 */
[----:B------:R-:W3:Y:S01]  /*02c0*/  LDC.64 R22, c[0x0][0x390] ;  /* 0x0000e400ff167b82 */ /* 0x000ee20000000a00 */
[----:B0-----:R-:W-:Y:S01]  /*02d0*/  MOV R8, UR38 ;  /* 0x0000002600087c02 */ /* 0x001fe20008000f00 */
[----:B------:R-:W-:-:S04]  /*02e0*/  IMAD.U32 R9, RZ, RZ, UR39 ;  /* 0x00000027ff097e24 */ /* 0x000fc8000f8e00ff */
[----:B------:R-:W-:-:S05]  /*02f0*/  IMAD.WIDE R8, R7, 0x4, R8 ;  /* 0x0000000407087825 */ /* 0x000fca00078e0208 */
[----:B------:R-:W3:Y:S04]  /*0300*/  LDG.E R2, desc[UR34][R8.64+0x4] ;  /* 0x0000042208027981 */ /* 0x000ee8000c1e1900 */
[----:B------:R-:W3:Y:S01]  /*0310*/  LDG.E R0, desc[UR34][R8.64] ;  /* 0x0000002208007981 */ /* 0x000ee2000c1e1900 */
[----:B------:R-:W-:-:S04]  /*0320*/  IMAD R4, R4, UR5, R3 ;  /* 0x0000000504047c24 */ /* 0x000fc8000f8e0203 */
[----:B-1----:R-:W-:-:S04]  /*0330*/  IMAD.WIDE R12, R4, 0x4, R12 ;  /* 0x00000004040c7825 */ /* 0x002fc800078e020c */
[----:B--2---:R-:W-:Y:S02]  /*0340*/  IMAD.WIDE R10, R7, 0x4, R10 ;  /* 0x00000004070a7825 */ /* 0x004fe400078e020a */
[----:B------:R-:W2:Y:S04]  /*0350*/  LDG.E R12, desc[UR34][R12.64] ;  /* 0x000000220c0c7981 */ /* 0x000ea8000c1e1900 */
[----:B------:R0:W4:Y:S01]  /*0360*/  LDG.E R11, desc[UR34][R10.64] ;  /* 0x000000220a0b7981 */ /* 0x000122000c1e1900 */
[----:B------:R-:W1:Y:S01]  /*0370*/  LDCU UR11, c[0x0][0x360] ;  /* 0x00006c00ff0b77ac */ /* 0x000e620008000800 */
[----:B------:R-:W-:Y:S01]  /*0380*/  BSSY.RECONVERGENT B0, `(.L_x_307) ;  /* 0x0000011000007945 */ /* 0x000fe20003800200 */
[----:B---3--:R-:W-:Y:S02]  /*0390*/  R2UR UR10, R2 ;  /* 0x00000000020a72ca */ /* 0x008fe400000e0000 */
[----:B------:R-:W-:-:S02]  /*03a0*/  R2UR UR4, R0 ;  /* 0x00000000000472ca */ /* 0x000fc400000e0000 */
[----:B--2---:R-:W-:-:S11]  /*03b0*/  ISETP.NE.AND P1, PT, R12, 0x1, PT ;  /* 0x000000010c00780c */ /* 0x004fd60003f25270 */
[----:B------:R-:W-:Y:S02]  /*03c0*/  UIADD3 UR10, UPT, UPT, UR10, -UR4, URZ ;  /* 0x800000040a0a7290 */ /* 0x000fe4000fffe0ff */
[----:B------:R-:W-:-:S04]  /*03d0*/  UIMAD.WIDE UR36, UR4, 0x4, UR36 ;  /* 0x00000004042478a5 */ /* 0x000fc8000f8e0224 */
[----:B------:R-:W-:-:S13]  /*03e0*/  ISETP.GE.AND P0, PT, R5, UR10, PT ;  /* 0x0000000a05007c0c */ /* 0x000fda000bf06270 */
[----:B01----:R-:W-:Y:S05]  /*03f0*/  @P0 BRA `(.L_x_308) ;  /* 0x0000000000240947 */ /* 0x003fea0003800000 */
[----:B------:R-:W0:Y:S01]  /*0400*/  S2R R9, SR_CgaCtaId ;  /* 0x0000000000097919 */ /* 0x000e220000008800 */
[----:B------:R-:W-:Y:S02]  /*0410*/  MOV R2, 0x400 ;  /* 0x0000040000027802 */ /* 0x000fe40000000f00 */
[----:B------:R-:W-:Y:S02]  /*0420*/  MOV R0, R5 ;  /* 0x0000000500007202 */ /* 0x000fe40000000f00 */
[----:B0-----:R-:W-:-:S07]  /*0430*/  LEA R9, R9, R2, 0x18 ;  /* 0x0000000209097211 */ /* 0x001fce00078ec0ff */
.L_x_309:
[C---:B------:R-:W-:Y:S02]  /*0440*/  IMAD R2, R0.reuse, 0x4, R9 ;  /* 0x0000000400027824 */ /* 0x040fe400078e0209 */
[----:B------:R-:W-:-:S03]  /*0450*/  VIADD R0, R0, UR11 ;  /* 0x0000000b00007c36 */ /* 0x000fc60008000000 */
[----:B------:R0:W-:Y:S02]  /*0460*/  STS [R2], RZ ;  /* 0x000000ff02007388 */ /* 0x0001e40000000800 */
[----:B------:R-:W-:-:S13]  /*0470*/  ISETP.GE.AND P0, PT, R0, UR10, PT ;  /* 0x0000000a00007c0c */ /* 0x000fda000bf06270 */
[----:B0-----:R-:W-:Y:S05]  /*0480*/  @!P0 BRA `(.L_x_309) ;  /* 0xfffffffc00ec8947 */ /* 0x001fea000383ffff */
.L_x_308:
[----:B------:R-:W-:Y:S05]  /*0490*/  BSYNC.RECONVERGENT B0 ;  /* 0x0000000000007941 */ /* 0x000fea0003800200 */
.L_x_307:
[----:B----4-:R-:W-:Y:S01]  /*04a0*/  IMAD.WIDE R22, R11, 0x4, R22 ;  /* 0x000000040b167825 */ /* 0x010fe200078e0216 */
[----:B------:R-:W-:Y:S06]  /*04b0*/  @P1 BRA `(.L_x_310) ;  /* 0x0000000000281947 */ /* 0x000fec0003800000 */
[----:B------:R-:W-:-:S13]  /*04c0*/  ISETP.GE.AND P0, PT, R5, UR10, PT ;  /* 0x0000000a05007c0c */ /* 0x000fda000bf06270 */
[----:B------:R-:W-:Y:S05]  /*04d0*/  @P0 EXIT ;  /* 0x000000000000094d */ /* 0x000fea0003800000 */
[----:B------:R-:W-:-:S07]  /*04e0*/  IMAD R4, R4, UR10, RZ ;  /* 0x0000000a04047c24 */ /* 0x000fce000f8e02ff */
.L_x_311:
[----:B0-----:R-:W-:Y:S01]  /*04f0*/  IADD3 R3, PT, PT, R4, R5, RZ ;  /* 0x0000000504037210 */ /* 0x001fe20007ffe0ff */
[----:B------:R-:W-:-:S04]  /*0500*/  VIADD R5, R5, UR11 ;  /* 0x0000000b05057c36 */ /* 0x000fc80008000000 */
[----:B------:R-:W-:Y:S01]  /*0510*/  IMAD.WIDE R2, R3, 0x4, R22 ;  /* 0x0000000403027825 */ /* 0x000fe200078e0216 */
[----:B------:R-:W-:-:S04]  /*0520*/  ISETP.GE.AND P0, PT, R5, UR10, PT ;  /* 0x0000000a05007c0c */ /* 0x000fc8000bf06270 */
[----:B------:R0:W-:Y:S09]  /*0530*/  STG.E desc[UR34][R2.64], RZ ;  /* 0x000000ff02007986 */ /* 0x0001f2000c101922 */
[----:B------:R-:W-:Y:S05]  /*0540*/  @!P0 BRA `(.L_x_311) ;  /* 0xfffffffc00e88947 */ /* 0x000fea000383ffff */
[----:B------:R-:W-:Y:S05]  /*0550*/  EXIT ;  /* 0x000000000000794d */ /* 0x000fea0003800000 */
.L_x_310:
[----:B------:R-:W0:Y:S08]  /*0560*/  LDC.64 R12, c[0x0][0x420] ;  /* 0x00010800ff0c7b82 */ /* 0x000e300000000a00 */
[----:B------:R-:W1:Y:S08]  /*0570*/  LDC.64 R20, c[0x0][0x3b8] ;  /* 0x0000ee00ff147b82 */ /* 0x000e700000000a00 */
[----:B------:R-:W2:Y:S01]  /*0580*/  LDC.64 R28, c[0x0][0x3c0] ;  /* 0x0000f000ff1c7b82 */ /* 0x000ea20000000a00 */
[----:B0-----:R-:W-:-:S07]  /*0590*/  IMAD.WIDE R12, R4, 0x8, R12 ;  /* 0x00000008040c7825 */ /* 0x001fce00078e020c */
[----:B------:R-:W0:Y:S01]  /*05a0*/  LDC.64 R24, c[0x0][0x400] ;  /* 0x00010000ff187b82 */ /* 0x000e220000000a00 */
[----:B------:R-:W3:Y:S01]  /*05b0*/  LDG.E.64 R12, desc[UR34][R12.64] ;  /* 0x000000220c0c7981 */ /* 0x000ee2000c1e1b00 */
[----:B-1----:R-:W-:-:S06]  /*05c0*/  IMAD.WIDE R20, R4, 0x4, R20 ;  /* 0x0000000404147825 */ /* 0x002fcc00078e0214 */
[----:B------:R-:W1:Y:S01]  /*05d0*/  LDC.64 R32, c[0x0][0x3d0] ;  /* 0x0000f400ff207b82 */ /* 0x000e620000000a00 */
[----:B------:R-:W3:Y:S04]  /*05e0*/  LDG.E R14, desc[UR34][R20.64] ;  /* 0x00000022140e7981 */ /* 0x000ee8000c1e1900 */
[----:B------:R1:W3:Y:S03]  /*05f0*/  LDG.E R15, desc[UR34][R20.64+0x4] ;  /* 0x00000422140f7981 */ /* 0x0002e6000c1e1900 */
[----:B------:R-:W1:Y:S01]  /*0600*/  LDC.64 R30, c[0x0][0x3c8] ;  /* 0x0000f200ff1e7b82 */ /* 0x000e620000000a00 */
[----:B--2---:R-:W-:-:S05]  /*0610*/  IMAD.WIDE R28, R7, 0x8, R28 ;  /* 0x00000008071c7825 */ /* 0x004fca00078e021c */
[----:B------:R-:W2:Y:S01]  /*0620*/  LDG.E R0, desc[UR34][R28.64] ;  /* 0x000000221c007981 */ /* 0x000ea2000c1e1900 */
[----:B0-----:R-:W-:Y:S01]  /*0630*/  IMAD.WIDE R24, R4, 0x4, R24 ;  /* 0x0000000404187825 */ /* 0x001fe200078e0218 */
[----:B------:R-:W0:Y:S04]  /*0640*/  LDC.64 R16, c[0x0][0x3e8] ;  /* 0x0000fa00ff107b82 */ /* 0x000e280000000a00 */
[----:B------:R-:W2:Y:S01]  /*0650*/  LDG.E R2, desc[UR34][R24.64] ;  /* 0x0000002218027981 */ /* 0x000ea2000c1e1900 */
[----:B-1----:R-:W-:-:S03]  /*0660*/  IMAD.WIDE R32, R7, 0x4, R32 ;  /* 0x0000000407207825 */ /* 0x002fc600078e0220 */
[----:B------:R-:W1:Y:S01]  /*0670*/  LDC.64 R8, c[0x0][0x408] ;  /* 0x00010200ff087b82 */ /* 0x000e620000000a00 */
[----:B------:R-:W-:-:S07]  /*0680*/  IMAD.WIDE R30, R7, 0x4, R30 ;  /* 0x00000004071e7825 */ /* 0x000fce00078e021e */
[----:B------:R-:W1:Y:S01]  /*0690*/  LDC.64 R10, c[0x0][0x3f8] ;  /* 0x0000fe00ff0a7b82 */ /* 0x000e620000000a00 */
[----:B------:R-:W4:Y:S07]  /*06a0*/  LDG.E R7, desc[UR34][R32.64] ;  /* 0x0000002220077981 */ /* 0x000f2e000c1e1900 */
[----:B------:R-:W1:Y:S01]  /*06b0*/  LDC.64 R18, c[0x0][0x3e0] ;  /* 0x0000f800ff127b82 */ /* 0x000e620000000a00 */
[C---:B0-----:R-:W-:Y:S01]  /*06c0*/  IMAD.WIDE R16, R4.reuse, 0x4, R16 ;  /* 0x0000000404107825 */ /* 0x041fe200078e0210 */
[----:B------:R-:W-:Y:S01]  /*06d0*/  UIMAD.WIDE.U32 UR40, UR11, -0x326172a9, URZ ;  /* 0xcd9e8d570b2878a5 */ /* 0x000fe2000f8e00ff */
[----:B------:R0:W4:Y:S02]  /*06e0*/  LDG.E R6, desc[UR34][R30.64] ;  /* 0x000000221e067981 */ /* 0x000124000c1e1900 */
[----:B-1----:R-:W-:-:S02]  /*06f0*/  IMAD.WIDE R26, R4, 0x4, R8 ;  /* 0x00000004041a7825 */ /* 0x002fc400078e0208 */
[----:B------:R-:W4:Y:S02]  /*0700*/  LDG.E R9, desc[UR34][R16.64] ;  /* 0x0000002210097981 */ /* 0x000f24000c1e1900 */
[C---:B------:R-:W-:Y:S01]  /*0710*/  IMAD.WIDE R20, R4.reuse, 0x4, R10 ;  /* 0x0000000404147825 */ /* 0x040fe200078e020a */
[----:B------:R-:W1:Y:S01]  /*0720*/  S2UR UR5, SR_CgaCtaId ;  /* 0x00000000000579c3 */ /* 0x000e620000008800 */
[----:B------:R-:W-:Y:S01]  /*0730*/  UMOV UR4, 0x400 ;  /* 0x0000040000047882 */ /* 0x000fe20000000000 */
[----:B------:R0:W4:Y:S04]  /*0740*/  LDG.E R11, desc[UR34][R26.64] ;  /* 0x000000221a0b7981 */ /* 0x000128000c1e1900 */
[----:B------:R3:W4:Y:S01]  /*0750*/  LDG.E R10, desc[UR34][R20.64] ;  /* 0x00000022140a7981 */ /* 0x000722000c1e1900 */
[----:B------:R-:W-:-:S05]  /*0760*/  IMAD.WIDE R18, R4, 0x4, R18 ;  /* 0x0000000404127825 */ /* 0x000fca00078e0212 */
[----:B------:R3:W4:Y:S01]  /*0770*/  LDG.E R8, desc[UR34][R18.64] ;  /* 0x0000002212087981 */ /* 0x000722000c1e1900 */
[----:B-1----:R-:W-:-:S04]  /*0780*/  ULEA UR5, UR5, UR4, 0x18 ;  /* 0x0000000405057291 */ /* 0x002fc8000f8ec0ff */
[----:B------:R-:W-:-:S04]  /*0790*/  ULEA UR12, UR10, UR5, 0x2 ;  /* 0x000000050a0c7291 */ /* 0x000fc8000f8e10ff */
[----:B------:R-:W-:-:S04]  /*07a0*/  ULEA UR14, UR11, UR12, 0x2 ;  /* 0x0000000c0b0e7291 */ /* 0x000fc8000f8e10ff */
[----:B------:R-:W-:Y:S01]  /*07b0*/  ULEA UR15, UR11, UR14, 0x2 ;  /* 0x0000000e0b0f7291 */ /* 0x000fe2000f8e10ff */
[----:B0-----:R-:W-:Y:S01]  /*07c0*/  IMAD.MOV.U32 R30, RZ, RZ, RZ ;  /* 0x000000ffff1e7224 */ /* 0x001fe200078e00ff */
[----:B------:R-:W-:Y:S01]  /*07d0*/  UMOV UR4, URZ ;  /* 0x000000ff00047c82 */ /* 0x000fe20008000000 */
[----:B------:R-:W-:-:S03]  /*07e0*/  UMOV UR13, UR11 ;  /* 0x0000000b000d7c82 */ /* 0x000fc60008000000 */
[----:B------:R-:W-:Y:S01]  /*07f0*/  LEA R26, R5, UR15, 0x2 ;  /* 0x0000000f051a7c11 */ /* 0x000fe2000f8e10ff */
[----:B------:R-:W-:Y:S01]  /*0800*/  UMOV UR5, URZ ;  /* 0x000000ff00057c82 */ /* 0x000fe20008000000 */
[----:B------:R-:W-:Y:S01]  /*0810*/  UMOV UR6, URZ ;  /* 0x000000ff00067c82 */ /* 0x000fe20008000000 */
[----:B------:R-:W-:Y:S01]  /*0820*/  UMOV UR43, URZ ;  /* 0x000000ff002b7c82 */ /* 0x000fe20008000000 */
[----:B---3--:R-:W-:Y:S02]  /*0830*/  R2UR UR38, R12 ;  /* 0x000000000c2672ca */ /* 0x008fe400000e0000 */
[----:B------:R-:W-:Y:S01]  /*0840*/  R2UR UR39, R13 ;  /* 0x000000000d2772ca */ /* 0x000fe200000e0000 */
[----:B------:R-:W-:-:S10]  /*0850*/  IMAD.WIDE.U32 R12, R5, -0x326172a9, RZ ;  /* 0xcd9e8d57050c7825 */ /* 0x000fd400078e00ff */
[----:B------:R-:W-:Y:S02]  /*0860*/  LOP3.LUT R16, R13, UR38, RZ, 0x3c, !PT ;  /* 0x000000260d107c12 */ /* 0x000fe4000f8e3cff */
[----:B------:R-:W-:Y:S02]  /*0870*/  UIMAD.WIDE.U32 UR8, UR39, -0x326172a9, URZ ;  /* 0xcd9e8d57270878a5 */ /* 0x000fe4000f8e00ff */
[----:B------:R-:W-:Y:S01]  /*0880*/  UIADD3 UR17, UPT, UPT, UR39, -0x4498517b, URZ ;  /* 0xbb67ae8527117890 */ /* 0x000fe2000fffe0ff */
[----:B------:R-:W-:Y:S01]  /*0890*/  IMAD.WIDE.U32 R16, R16, -0x2daee0ad, RZ ;  /* 0xd2511f5310107825 */ /* 0x000fe200078e00ff */
[----:B------:R-:W-:Y:S02]  /*08a0*/  UIADD3 UR16, UPT, UPT, UR38, -0x61c88647, URZ ;  /* 0x9e3779b926107890 */ /* 0x000fe4000fffe0ff */
[----:B------:R-:W-:Y:S02]  /*08b0*/  MOV R21, UR9 ;  /* 0x0000000900157c02 */ /* 0x000fe40008000f00 */
[----:B------:R-:W-:-:S02]  /*08c0*/  LOP3.LUT R13, R17, UR17, RZ, 0x3c, !PT ;  /* 0x00000011110d7c12 */ /* 0x000fc4000f8e3cff */
[----:B------:R-:W-:Y:S01]  /*08d0*/  LOP3.LUT R18, R12, UR16, R21, 0x96, !PT ;  /* 0x000000100c127c12 */ /* 0x000fe2000f8e9615 */
[----:B------:R-:W-:Y:S01]  /*08e0*/  UIADD3 UR19, UPT, UPT, UR38, 0x3c6ef372, URZ ;  /* 0x3c6ef37226137890 */ /* 0x000fe2000fffe0ff */
[----:B------:R-:W-:Y:S01]  /*08f0*/  IMAD.U32 R20, RZ, RZ, UR8 ;  /* 0x00000008ff147e24 */ /* 0x000fe2000f8e00ff */
[----:B------:R-:W-:Y:S01]  /*0900*/  UIADD3 UR18, UPT, UPT, UR39, 0x76cf5d0a, URZ ;  /* 0x76cf5d0a27127890 */ /* 0x000fe2000fffe0ff */
[----:B------:R-:W-:-:S04]  /*0910*/  IMAD.WIDE.U32 R12, R13, -0x326172a9, RZ ;  /* 0xcd9e8d570d0c7825 */ /* 0x000fc800078e00ff */
[----:B------:R-:W-:Y:S01]  /*0920*/  IMAD.WIDE.U32 R18, R18, -0x2daee0ad, RZ ;  /* 0xd2511f5312127825 */ /* 0x000fe200078e00ff */
[----:B------:R-:W-:Y:S01]  /*0930*/  LOP3.LUT R20, R20, UR19, R13, 0x96, !PT ;  /* 0x0000001314147c12 */ /* 0x000fe2000f8e960d */
[----:B------:R-:W-:-:S03]  /*0940*/  ULOP3.LUT UR46, UR41, UR38, URZ, 0x3c, !UPT ;  /* 0x00000026292e7292 */ /* 0x000fc6000f8e3cff */
[----:B------:R-:W-:Y:S01]  /*0950*/  LOP3.LUT R16, R16, UR18, R19, 0x96, !PT ;  /* 0x0000001210107c12 */ /* 0x000fe2000f8e9613 */
[----:B------:R-:W-:Y:S01]  /*0960*/  UIADD3 UR20, UPT, UPT, UR39, 0x32370b8f, URZ ;  /* 0x32370b8f27147890 */ /* 0x000fe2000fffe0ff */
[----:B------:R-:W-:Y:S01]  /*0970*/  R2UR UR42, R14 ;  /* 0x000000000e2a72ca */ /* 0x000fe200000e0000 */
[----:B------:R-:W-:Y:S01]  /*0980*/  UIADD3 UR21, UPT, UPT, UR38, -0x255992d5, URZ ;  /* 0xdaa66d2b26157890 */ /* 0x000fe2000fffe0ff */
[----:B------:R-:W-:Y:S01]  /*0990*/  R2UR UR48, R15 ;  /* 0x000000000f3072ca */ /* 0x000fe200000e0000 */
[----:B------:R-:W-:Y:S01]  /*09a0*/  IMAD.WIDE.U32 R14, R20, -0x2daee0ad, RZ ;  /* 0xd2511f53140e7825 */ /* 0x000fe200078e00ff */
[----:B------:R-:W-:-:S03]  /*09b0*/  UIMAD.WIDE.U32 UR46, UR46, -0x2daee0ad, URZ ;  /* 0xd2511f532e2e78a5 */ /* 0x000fc6000f8e00ff */
[----:B------:R-:W-:Y:S01]  /*09c0*/  IMAD.WIDE.U32 R16, R16, -0x326172a9, RZ ;  /* 0xcd9e8d5710107825 */ /* 0x000fe200078e00ff */
[----:B------:R-:W-:Y:S01]  /*09d0*/  ULOP3.LUT UR40, UR16, UR40, UR9, 0x96, !UPT ;  /* 0x0000002810287292 */ /* 0x000fe2000f8e9609 */
[----:B------:R-:W-:Y:S01]  /*09e0*/  LOP3.LUT R18, R18, UR20, R15, 0x96, !PT ;  /* 0x0000001412127c12 */ /* 0x000fe2000f8e960f */
[----:B------:R-:W-:Y:S02]  /*09f0*/  ULOP3.LUT UR44, UR47, UR17, URZ, 0x3c, !UPT ;  /* 0x000000112f2c7292 */ /* 0x000fe4000f8e3cff */
[----:B------:R-:W-:Y:S01]  /*0a00*/  LOP3.LUT R12, R12, UR21, R17, 0x96, !PT ;  /* 0x000000150c0c7c12 */ /* 0x000fe2000f8e9611 */
[----:B------:R-:W-:Y:S01]  /*0a10*/  UIMAD.WIDE.U32 UR40, UR40, -0x2daee0ad, URZ ;  /* 0xd2511f53282878a5 */ /* 0x000fe2000f8e00ff */
[----:B------:R-:W-:Y:S01]  /*0a20*/  IMAD.WIDE.U32 R18, R18, -0x326172a9, RZ ;  /* 0xcd9e8d5712127825 */ /* 0x000fe200078e00ff */
[----:B------:R-:W-:Y:S02]  /*0a30*/  UIADD3 UR23, UPT, UPT, UR38, 0x78dde6e4, URZ ;  /* 0x78dde6e426177890 */ /* 0x000fe4000fffe0ff */
[----:B------:R-:W-:Y:S01]  /*0a40*/  UIADD3 UR22, UPT, UPT, UR39, -0x126145ec, URZ ;  /* 0xed9eba1427167890 */ /* 0x000fe2000fffe0ff */
[----:B------:R-:W-:Y:S01]  /*0a50*/  IMAD.WIDE.U32 R12, R12, -0x2daee0ad, RZ ;  /* 0xd2511f530c0c7825 */ /* 0x000fe200078e00ff */
[----:B------:R-:W-:-:S02]  /*0a60*/  UIMAD.WIDE.U32 UR44, UR44, -0x326172a9, URZ ;  /* 0xcd9e8d572c2c78a5 */ /* 0x000fc4000f8e00ff */
[----:B------:R-:W-:Y:S01]  /*0a70*/  ULOP3.LUT UR9, UR18, UR46, UR41, 0x96, !UPT ;  /* 0x0000002e12097292 */ /* 0x000fe2000f8e9629 */
[----:B------:R-:W-:Y:S01]  /*0a80*/  LOP3.LUT R15, R16, UR23, R19, 0x96, !PT ;  /* 0x00000017100f7c12 */ /* 0x000fe2000f8e9613 */
[----:B------:R-:W-:Y:S01]  /*0a90*/  ULOP3.LUT UR46, UR19, UR8, UR45, 0x96, !UPT ;  /* 0x00000008132e7292 */ /* 0x000fe2000f8e962d */
[----:B------:R-:W-:Y:S01]  /*0aa0*/  LOP3.LUT R16, R14, UR22, R13, 0x96, !PT ;  /* 0x000000160e107c12 */ /* 0x000fe2000f8e960d */
[----:B------:R-:W-:Y:S02]  /*0ab0*/  UIMAD.WIDE.U32 UR8, UR9, -0x326172a9, URZ ;  /* 0xcd9e8d57090878a5 */ /* 0x000fe4000f8e00ff */
[----:B------:R-:W-:Y:S01]  /*0ac0*/  UIADD3 UR24, UPT, UPT, UR39, -0x56f99767, URZ ;  /* 0xa906689927187890 */ /* 0x000fe2000fffe0ff */
[----:B------:R-:W-:Y:S01]  /*0ad0*/  IMAD.WIDE.U32 R14, R15, -0x2daee0ad, RZ ;  /* 0xd2511f530f0e7825 */ /* 0x000fe200078e00ff */
[----:B------:R-:W-:Y:S02]  /*0ae0*/  UIMAD.WIDE.U32 UR46, UR46, -0x2daee0ad, URZ ;  /* 0xd2511f532e2e78a5 */ /* 0x000fe4000f8e00ff */
[----:B------:R-:W-:Y:S01]  /*0af0*/  UIADD3 UR25, UPT, UPT, UR38, 0x1715609d, URZ ;  /* 0x1715609d26197890 */ /* 0x000fe2000fffe0ff */
[----:B------:R-:W-:Y:S01]  /*0b00*/  IMAD.WIDE.U32 R16, R16, -0x326172a9, RZ ;  /* 0xcd9e8d5710107825 */ /* 0x000fe200078e00ff */
[----:B------:R-:W-:-:S02]  /*0b10*/  ULOP3.LUT UR41, UR21, UR44, UR9, 0x96, !UPT ;  /* 0x0000002c15297292 */ /* 0x000fc4000f8e9609 */
[----:B------:R-:W-:Y:S01]  /*0b20*/  ULOP3.LUT UR44, UR20, UR40, UR47, 0x96, !UPT ;  /* 0x00000028142c7292 */ /* 0x000fe2000f8e962f */
[----:B------:R-:W-:Y:S01]  /*0b30*/  LOP3.LUT R19, R12, UR24, R15, 0x96, !PT ;  /* 0x000000180c137c12 */ /* 0x000fe2000f8e960f */
[----:B------:R-:W-:Y:S01]  /*0b40*/  UIMAD.WIDE.U32 UR40, UR41, -0x2daee0ad, URZ ;  /* 0xd2511f53292878a5 */ /* 0x000fe2000f8e00ff */
[----:B------:R-:W-:Y:S01]  /*0b50*/  LOP3.LUT R12, R18, UR25, R17, 0x96, !PT ;  /* 0x00000019120c7c12 */ /* 0x000fe2000f8e9611 */
[----:B------:R-:W-:Y:S02]  /*0b60*/  UIMAD.WIDE.U32 UR44, UR44, -0x326172a9, URZ ;  /* 0xcd9e8d572c2c78a5 */ /* 0x000fe4000f8e00ff */
[----:B------:R-:W-:Y:S01]  /*0b70*/  ULOP3.LUT UR9, UR22, UR46, UR41, 0x96, !UPT ;  /* 0x0000002e16097292 */ /* 0x000fe2000f8e9629 */
[----:B------:R-:W-:Y:S01]  /*0b80*/  IMAD.WIDE.U32 R18, R19, -0x326172a9, RZ ;  /* 0xcd9e8d5713127825 */ /* 0x000fe200078e00ff */
[----:B------:R-:W-:Y:S02]  /*0b90*/  UIADD3 UR27, UPT, UPT, UR38, -0x4ab325aa, URZ ;  /* 0xb54cda56261b7890 */ /* 0x000fe4000fffe0ff */
[----:B------:R-:W-:Y:S01]  /*0ba0*/  UIADD3 UR26, UPT, UPT, UR39, 0x646e171e, URZ ;  /* 0x646e171e271a7890 */ /* 0x000fe2000fffe0ff */
[----:B------:R-:W-:Y:S01]  /*0bb0*/  IMAD.WIDE.U32 R12, R12, -0x2daee0ad, RZ ;  /* 0xd2511f530c0c7825 */ /* 0x000fe200078e00ff */
[----:B------:R-:W-:-:S02]  /*0bc0*/  ULOP3.LUT UR46, UR23, UR8, UR45, 0x96, !UPT ;  /* 0x00000008172e7292 */ /* 0x000fc4000f8e962d */
[----:B------:R-:W-:Y:S01]  /*0bd0*/  UIMAD.WIDE.U32 UR8, UR9, -0x326172a9, URZ ;  /* 0xcd9e8d57090878a5 */ /* 0x000fe2000f8e00ff */
[----:B------:R-:W-:Y:S01]  /*0be0*/  LOP3.LUT R15, R16, UR27, R19, 0x96, !PT ;  /* 0x0000001b100f7c12 */ /* 0x000fe2000f8e9613 */
[----:B------:R-:W-:Y:S01]  /*0bf0*/  UIMAD.WIDE.U32 UR46, UR46, -0x2daee0ad, URZ ;  /* 0xd2511f532e2e78a5 */ /* 0x000fe2000f8e00ff */
[----:B------:R-:W-:Y:S01]  /*0c00*/  LOP3.LUT R20, R14, UR26, R13, 0x96, !PT ;  /* 0x0000001a0e147c12 */ /* 0x000fe2000f8e960d */
[----:B------:R-:W-:Y:S02]  /*0c10*/  ULOP3.LUT UR41, UR25, UR44, UR9, 0x96, !UPT ;  /* 0x0000002c19297292 */ /* 0x000fe4000f8e9609 */
[----:B------:R-:W-:Y:S01]  /*0c20*/  UIADD3 UR28, UPT, UPT, UR39, 0x1fd5c5a3, URZ ;  /* 0x1fd5c5a3271c7890 */ /* 0x000fe2000fffe0ff */
[----:B------:R-:W-:Y:S01]  /*0c30*/  IMAD.WIDE.U32 R14, R15, -0x2daee0ad, RZ ;  /* 0xd2511f530f0e7825 */ /* 0x000fe200078e00ff */
[----:B------:R-:W-:Y:S02]  /*0c40*/  ULOP3.LUT UR44, UR24, UR40, UR47, 0x96, !UPT ;  /* 0x00000028182c7292 */ /* 0x000fe4000f8e962f */
[----:B------:R-:W-:Y:S01]  /*0c50*/  UIADD3 UR29, UPT, UPT, UR38, 0x5384540f, URZ ;  /* 0x5384540f261d7890 */ /* 0x000fe2000fffe0ff */
[----:B------:R-:W-:Y:S01]  /*0c60*/  IMAD.WIDE.U32 R20, R20, -0x326172a9, RZ ;  /* 0xcd9e8d5714147825 */ /* 0x000fe200078e00ff */
[----:B------:R-:W-:-:S02]  /*0c70*/  UIMAD.WIDE.U32 UR40, UR41, -0x2daee0ad, URZ ;  /* 0xd2511f53292878a5 */ /* 0x000fc4000f8e00ff */
[----:B------:R-:W-:Y:S01]  /*0c80*/  UIMAD.WIDE.U32 UR44, UR44, -0x326172a9, URZ ;  /* 0xcd9e8d572c2c78a5 */ /* 0x000fe2000f8e00ff */
[----:B------:R-:W-:Y:S01]  /*0c90*/  LOP3.LUT R16, R12, UR28, R15, 0x96, !PT ;  /* 0x0000001c0c107c12 */ /* 0x000fe2000f8e960f */
[----:B------:R-:W-:Y:S01]  /*0ca0*/  ULOP3.LUT UR9, UR26, UR46, UR41, 0x96, !UPT ;  /* 0x0000002e1a097292 */ /* 0x000fe2000f8e9629 */
[----:B------:R-:W-:Y:S01]  /*0cb0*/  LOP3.LUT R12, R18, UR29, R21, 0x96, !PT ;  /* 0x0000001d120c7c12 */ /* 0x000fe2000f8e9615 */
[----:B------:R-:W-:Y:S02]  /*0cc0*/  ULOP3.LUT UR46, UR27, UR8, UR45, 0x96, !UPT ;  /* 0x000000081b2e7292 */ /* 0x000fe4000f8e962d */
[----:B------:R-:W-:Y:S02]  /*0cd0*/  UIMAD.WIDE.U32 UR8, UR9, -0x326172a9, URZ ;  /* 0xcd9e8d57090878a5 */ /* 0x000fe4000f8e00ff */
[----:B------:R-:W-:Y:S01]  /*0ce0*/  UIADD3 UR30, UPT, UPT, UR39, -0x24c28bd8, URZ ;  /* 0xdb3d7428271e7890 */ /* 0x000fe2000fffe0ff */
[----:B------:R-:W-:Y:S01]  /*0cf0*/  IMAD.WIDE.U32 R12, R12, -0x2daee0ad, RZ ;  /* 0xd2511f530c0c7825 */ /* 0x000fe200078e00ff */
[----:B------:R-:W-:-:S02]  /*0d00*/  UIADD3 UR31, UPT, UPT, UR38, -0xe443238, URZ ;  /* 0xf1bbcdc8261f7890 */ /* 0x000fc4000fffe0ff */
[----:B------:R-:W-:Y:S01]  /*0d10*/  UIMAD.WIDE.U32 UR46, UR46, -0x2daee0ad, URZ ;  /* 0xd2511f532e2e78a5 */ /* 0x000fe2000f8e00ff */
[----:B------:R-:W-:Y:S01]  /*0d20*/  IMAD.WIDE.U32 R16, R16, -0x326172a9, RZ ;  /* 0xcd9e8d5710107825 */ /* 0x000fe200078e00ff */
[----:B------:R-:W-:Y:S02]  /*0d30*/  ULOP3.LUT UR44, UR29, UR44, UR9, 0x96, !UPT ;  /* 0x0000002c1d2c7292 */ /* 0x000fe4000f8e9609 */
[----:B------:R-:W-:Y:S01]  /*0d40*/  UIADD3 UR48, UPT, UPT, -UR42, UR48, URZ ;  /* 0x000000302a307290 */ /* 0x000fe2000fffe1ff */
[----:B------:R-:W-:Y:S01]  /*0d50*/  LOP3.LUT R18, R14, UR30, R13, 0x96, !PT ;  /* 0x0000001e0e127c12 */ /* 0x000fe2000f8e960d */
[----:B------:R-:W-:Y:S01]  /*0d60*/  ULOP3.LUT UR40, UR28, UR40, UR47, 0x96, !UPT ;  /* 0x000000281c287292 */ /* 0x000fe2000f8e962f */
[----:B------:R-:W-:Y:S01]  /*0d70*/  LOP3.LUT R15, R20, UR31, R17, 0x96, !PT ;  /* 0x0000001f140f7c12 */ /* 0x000fe2000f8e9611 */
[----:B------:R-:W-:Y:S02]  /*0d80*/  UIMAD.WIDE.U32 UR44, UR44, -0x2daee0ad, URZ ;  /* 0xd2511f532c2c78a5 */ /* 0x000fe4000f8e00ff */
[----:B------:R-:W-:Y:S01]  /*0d90*/  UISETP.GE.AND UP0, UPT, UR48, 0x1, UPT ;  /* 0x000000013000788c */ /* 0x000fe2000bf06270 */
[----:B--2---:R-:W-:Y:S01]  /*0da0*/  R2UR UR50, R0 ;  /* 0x00000000003272ca */ /* 0x004fe200000e0000 */
[----:B------:R-:W-:Y:S01]  /*0db0*/  UIMAD.WIDE.U32 UR40, UR40, -0x326172a9, URZ ;  /* 0xcd9e8d57282878a5 */ /* 0x000fe2000f8e00ff */
[----:B------:R-:W-:Y:S01]  /*0dc0*/  R2UR UR49, R2 ;  /* 0x00000000023172ca */ /* 0x000fe200000e0000 */
[----:B------:R-:W-:Y:S01]  /*0dd0*/  UIADD3 UR32, UPT, UPT, UR38, -0x700cb87f, URZ ;  /* 0x8ff3478126207890 */ /* 0x000fe2000fffe0ff */
[----:B------:R-:W-:Y:S01]  /*0de0*/  IMAD.WIDE.U32 R18, R18, -0x326172a9, RZ ;  /* 0xcd9e8d5712127825 */ /* 0x000fe200078e00ff */
[----:B------:R-:W-:-:S02]  /*0df0*/  ULOP3.LUT UR9, UR30, UR46, UR45, 0x96, !UPT ;  /* 0x0000002e1e097292 */ /* 0x000fc4000f8e962d */
[----:B------:R-:W-:Y:S01]  /*0e00*/  UIADD3 UR33, UPT, UPT, UR39, -0x695add53, URZ ;  /* 0x96a522ad27217890 */ /* 0x000fe2000fffe0ff */
[----:B------:R-:W-:Y:S01]  /*0e10*/  IMAD.WIDE.U32 R14, R15, -0x2daee0ad, RZ ;  /* 0xd2511f530f0e7825 */ /* 0x000fe200078e00ff */
[----:B------:R-:W-:Y:S02]  /*0e20*/  ULOP3.LUT UR52, UR31, UR8, UR41, 0x96, !UPT ;  /* 0x000000081f347292 */ /* 0x000fe4000f8e9629 */
[----:B------:R-:W-:Y:S01]  /*0e30*/  UIMAD.WIDE.U32 UR8, UR9, -0x326172a9, URZ ;  /* 0xcd9e8d57090878a5 */ /* 0x000fe2000f8e00ff */
[----:B------:R-:W-:Y:S01]  /*0e40*/  LOP3.LUT R13, R16, UR32, R19, 0x96, !PT ;  /* 0x00000020100d7c12 */ /* 0x000fe2000f8e9613 */
[----:B------:R-:W-:Y:S01]  /*0e50*/  HFMA2 R17, -RZ, RZ, 0, 0 ;  /* 0x00000000ff117431 */ /* 0x000fe200000001ff */
[----:B------:R-:W-:Y:S01]  /*0e60*/  LOP3.LUT R12, R12, UR33, R15, 0x96, !PT ;  /* 0x000000210c0c7c12 */ /* 0x000fe2000f8e960f */
[----:B------:R-:W-:Y:S01]  /*0e70*/  IMAD.MOV.U32 R16, RZ, RZ, R18 ;  /* 0x000000ffff107224 */ /* 0x000fe200078e0012 */
[----:B------:R-:W-:Y:S01]  /*0e80*/  UIMAD.WIDE.U32 UR52, UR52, -0x2daee0ad, URZ ;  /* 0xd2511f53343478a5 */ /* 0x000fe2000f8e00ff */
[----:B------:R-:W-:Y:S01]  /*0e90*/  IMAD.MOV.U32 R15, RZ, RZ, RZ ;  /* 0x000000ffff0f7224 */ /* 0x000fe200078e00ff */
[----:B------:R-:W-:Y:S01]  /*0ea0*/  MOV R19, R5 ;  /* 0x0000000500137202 */ /* 0x000fe20000000f00 */
[----:B------:R-:W-:Y:S01]  /*0eb0*/  IMAD.MOV.U32 R18, RZ, RZ, RZ ;  /* 0x000000ffff127224 */ /* 0x000fe200078e00ff */
[----:B------:R-:W-:Y:S01]  /*0ec0*/  CS2R R20, SRZ ;  /* 0x0000000000147805 */ /* 0x000fe2000001ff00 */
[----:B------:R-:W-:-:S02]  /*0ed0*/  ULOP3.LUT UR45, UR32, UR40, UR9, 0x96, !UPT ;  /* 0x00000028202d7292 */ /* 0x000fc4000f8e9609 */
[----:B------:R-:W-:Y:S01]  /*0ee0*/  ULOP3.LUT UR44, UR33, UR44, UR53, 0x96, !UPT ;  /* 0x0000002c212c7292 */ /* 0x000fe2000f8e9635 */
[----:B------:R-:W-:Y:S01]  /*0ef0*/  UMOV UR54, UR8 ;  /* 0x0000000800367c82 */ /* 0x000fe20008000000 */
[----:B------:R-:W-:Y:S10]  /*0f00*/  BRA.U !UP0, `(.L_x_312) ;  /* 0x0000002508bc7547 */ /* 0x000ff4000b800000 */
[----:B------:R-:W-:Y:S01]  /*0f10*/  VIADD R0, R5, UR42 ;  /* 0x0000002a05007c36 */ /* 0x000fe20008000000 */
[----:B------:R-:W-:Y:S01]  /*0f20*/  CS2R R20, SRZ ;  /* 0x0000000000147805 */ /* 0x000fe2000001ff00 */
[----:B------:R-:W-:Y:S01]  /*0f30*/  IMAD.MOV.U32 R15, RZ, RZ, RZ ;  /* 0x000000ffff0f7224 */ /* 0x000fe200078e00ff */
[----:B------:R-:W-:Y:S01]  /*0f40*/  MOV R19, R5 ;  /* 0x0000000500137202 */ /* 0x000fe20000000f00 */
[----:B------:R-:W-:Y:S01]  /*0f50*/  IMAD.MOV.U32 R18, RZ, RZ, RZ ;  /* 0x000000ffff127224 */ /* 0x000fe200078e00ff */
[----:B------:R-:W-:Y:S01]  /*0f60*/  MOV R17, RZ ;  /* 0x000000ff00117202 */ /* 0x000fe20000000f00 */
[----:B------:R-:W-:Y:S01]  /*0f70*/  IMAD.MOV.U32 R30, RZ, RZ, RZ ;  /* 0x000000ffff1e7224 */ /* 0x000fe200078e00ff */
[----:B------:R-:W-:Y:S01]  /*0f80*/  UMOV UR7, URZ ;  /* 0x000000ff00077c82 */ /* 0x000fe20008000000 */
[----:B------:R-:W-:Y:S01]  /*0f90*/  UMOV UR51, UR48 ;  /* 0x0000003000337c82 */ /* 0x000fe20008000000 */
[----:B------:R-:W-:Y:S01]  /*0fa0*/  UMOV UR43, URZ ;  /* 0x000000ff002b7c82 */ /* 0x000fe20008000000 */
[----:B------:R-:W-:Y:S01]  /*0fb0*/  UMOV UR6, URZ ;  /* 0x000000ff00067c82 */ /* 0x000fe20008000000 */
[----:B------:R-:W-:Y:S01]  /*0fc0*/  UMOV UR5, URZ ;  /* 0x000000ff00057c82 */ /* 0x000fe20008000000 */
[----:B------:R-:W-:Y:S01]  /*0fd0*/  UMOV UR13, UR11 ;  /* 0x0000000b000d7c82 */ /* 0x000fe20008000000 */
[----:B------:R-:W-:-:S05]  /*0fe0*/  UMOV UR4, URZ ;  /* 0x000000ff00047c82 */ /* 0x000fca0008000000 */
.L_x_363:
[----:B------:R-:W-:Y:S01]  /*0ff0*/  UIADD3 UR9, UPT, UPT, UR48, -UR7, URZ ;  /* 0x8000000730097290 */ /* 0x000fe2000fffe0ff */
[----:B------:R-:W-:Y:S03]  /*1000*/  BSSY.RECONVERGENT B0, `(.L_x_313) ;  /* 0x000015c000007945 */ /* 0x000fe60003800200 */
[----:B------:R-:W-:-:S04]  /*1010*/  UISETP.LT.U32.AND UP0, UPT, UR9, UR11, UPT ;  /* 0x0000000b0900728c */ /* 0x000fc8000bf01070 */
[----:B------:R-:W-:-:S06]  /*1020*/  USEL UR8, UR9, UR11, UP0 ;  /* 0x0000000b09087287 */ /* 0x000fcc0008000000 */
[----:B------:R-:W-:-:S13]  /*1030*/  ISETP.GE.U32.AND P0, PT, R5, UR8, PT ;  /* 0x0000000805007c0c */ /* 0x000fda000bf06070 */
[----:B0-2---:R-:W-:Y:S05]  /*1040*/  @P0 BRA `(.L_x_314) ;  /* 0x00000014005c0947 */ /* 0x005fea0003800000 */
[----:B------:R-:W0:Y:S01]  /*1050*/  LDC.64 R24, c[0x0][0x3b0] ;  /* 0x0000ec00ff187b82 */ /* 0x000e220000000a00 */
[----:B------:R-:W-:-:S04]  /*1060*/  VIADD R27, R0, UR7 ;  /* 0x00000007001b7c36 */ /* 0x000fc80008000000 */
[----:B0-----:R-:W-:-:S06]  /*1070*/  IMAD.WIDE R24, R27, 0x4, R24 ;  /* 0x000000041b187825 */ /* 0x001fcc00078e0218 */
[----:B------:R0:W4:Y:S02]  /*1080*/  LDG.E R25, desc[UR34][R24.64] ;  /* 0x0000002218197981 */ /* 0x000124000c1e1900 */
[----:B----4-:R-:W-:Y:S01]  /*1090*/  FSETP.GEU.AND P0, PT, R8, 9.9999997473787516356e-05, PT ;  /* 0x38d1b7170800780b */ /* 0x010fe20003f0e000 */
[----:B------:R-:W-:Y:S01]  /*10a0*/  IMAD.MOV.U32 R2, RZ, RZ, 0x3f800000 ;  /* 0x3f800000ff027424 */ /* 0x000fe200078e00ff */
[----:B------:R-:W-:Y:S01]  /*10b0*/  MOV R27, R30 ;  /* 0x0000001e001b7202 */ /* 0x000fe20000000f00 */
[----:B------:R-:W-:-:S10]  /*10c0*/  IMAD.MOV.U32 R28, RZ, RZ, R14 ;  /* 0x000000ffff1c7224 */ /* 0x000fd400078e000e */
[----:B0-----:R-:W-:Y:S05]  /*10d0*/  @!P0 BRA `(.L_x_315) ;  /* 0x0000000400e08947 */ /* 0x001fea0003800000 */
        /* <DEDUP_REMOVED lines=16> */
.L_x_318:
        /* <DEDUP_REMOVED lines=13> */
.L_x_320:
[----:B------:R-:W-:Y:S05]  /*12b0*/  BSYNC.RECONVERGENT B2 ;  /* 0x0000000000027941 */ /* 0x000fea0003800200 */
.L_x_319:
[----:B------:R-:W-:Y:S01]  /*12c0*/  IMAD.WIDE.U32 R12, R19, -0x326172a9, RZ ;  /* 0xcd9e8d57130c7825 */ /* 0x000fe200078e00ff */
[----:B------:R-:W-:-:S03]  /*12d0*/  LOP3.LUT R28, R18, UR39, R33, 0x96, !PT ;  /* 0x00000027121c7c12 */ /* 0x000fc6000f8e9621 */
[----:B------:R-:W-:Y:S01]  /*12e0*/  IMAD.MOV.U32 R24, RZ, RZ, R14 ;  /* 0x000000ffff187224 */ /* 0x000fe200078e000e */
        /* <DEDUP_REMOVED lines=38> */
[----:B------:R-:W-:-:S07]  /*1550*/  LOP3.LUT R12, R12, UR33, R29, 0x96, !PT ;  /* 0x000000210c0c7c12 */ /* 0x000fce000f8e961d */
.L_x_317:
[----:B------:R-:W-:Y:S05]  /*1560*/  BSYNC.RECONVERGENT B1 ;  /* 0x0000000000017941 */ /* 0x000fea0003800200 */
.L_x_316:
[----:B------:R-:W-:Y:S01]  /*1570*/  FMUL R14, R8, -1.4426950216293334961 ;  /* 0xbfb8aa3b080e7820 */ /* 0x000fe20000400000 */
[----:B------:R-:W-:Y:S01]  /*1580*/  I2FP.F32.U32 R29, R24 ;  /* 0x00000018001d7245 */ /* 0x000fe20000201000 */
[----:B------:R-:W-:Y:S01]  /*1590*/  HFMA2 R24, -RZ, RZ, 0.1171875, 0 ;  /* 0x2f800000ff187431 */ /* 0x000fe200000001ff */
[----:B------:R-:W-:Y:S02]  /*15a0*/  BSSY.RECONVERGENT B1, `(.L_x_315) ;  /* 0x000002b000017945 */ /* 0x000fe40003800200 */
[----:B------:R-:W-:Y:S02]  /*15b0*/  FSETP.GEU.AND P0, PT, R14, -126, PT ;  /* 0xc2fc00000e00780b */ /* 0x000fe40003f0e000 */
[----:B------:R-:W-:-:S11]  /*15c0*/  FFMA R29, R29, R24, 1.1641532182693481445e-10 ;  /* 0x2f0000001d1d7423 */ /* 0x000fd60000000018 */
[----:B------:R-:W-:-:S04]  /*15d0*/  @!P0 FMUL R14, R14, 0.5 ;  /* 0x3f0000000e0e8820 */ /* 0x000fc80000400000 */
[----:B------:R-:W0:Y:S02]  /*15e0*/  MUFU.EX2 R31, R14 ;  /* 0x0000000e001f7308 */ /* 0x000e240000000800 */
[----:B0-----:R-:W-:-:S05]  /*15f0*/  @!P0 FMUL R31, R31, R31 ;  /* 0x0000001f1f1f8220 */ /* 0x001fca0000400000 */
[----:B------:R-:W-:-:S13]  /*1600*/  FSETP.GTU.AND P0, PT, R29, R31, PT ;  /* 0x0000001f1d00720b */ /* 0x000fda0003f0c000 */
[----:B------:R-:W-:Y:S05]  /*1610*/  @!P0 BRA `(.L_x_321) ;  /* 0x00000000008c8947 */ /* 0x000fea0003800000 */
[----:B------:R-:W-:Y:S02]  /*1620*/  IMAD.MOV.U32 R2, RZ, RZ, 0x3f800000 ;  /* 0x3f800000ff027424 */ /* 0x000fe400078e00ff */
[----:B------:R-:W-:Y:S01]  /*1630*/  FMUL R14, R8, R31 ;  /* 0x0000001f080e7220 */ /* 0x000fe20000400000 */
[----:B------:R-:W-:-:S07]  /*1640*/  IMAD.MOV.U32 R30, RZ, RZ, R31 ;  /* 0x000000ffff1e7224 */ /* 0x000fce00078e001f */
.L_x_325:
[----:B------:R-:W-:Y:S01]  /*1650*/  IADD3 R24, PT, PT, R2, 0x1800000, RZ ;  /* 0x0180000002187810 */ /* 0x000fe20007ffe0ff */
[----:B------:R-:W-:Y:S03]  /*1660*/  BSSY.RECONVERGENT B2, `(.L_x_322) ;  /* 0x000000b000027945 */ /* 0x000fe60003800200 */
[----:B------:R-:W-:-:S04]  /*1670*/  LOP3.LUT R24, R24, 0x7f800000, RZ, 0xc0, !PT ;  /* 0x7f80000018187812 */ /* 0x000fc800078ec0ff */
[----:B------:R-:W-:-:S13]  /*1680*/  ISETP.GT.U32.AND P0, PT, R24, 0x1ffffff, PT ;  /* 0x01ffffff1800780c */ /* 0x000fda0003f04070 */
[----:B------:R-:W-:Y:S05]  /*1690*/  @P0 BRA `(.L_x_323) ;  /* 0x00000000000c0947 */ /* 0x000fea0003800000 */
[----:B------:R-:W-:-:S07]  /*16a0*/  MOV R24, 0x16c0 ;  /* 0x000016c000187802 */ /* 0x000fce0000000f00 */
[----:B------:R-:W-:Y:S05]  /*16b0*/  CALL.REL.NOINC `($__internal_3_$__cuda_sm20_rcp_rn_f32_slowpath) ;  /* 0x0000005000087944 */ /* 0x000fea0003c00000 */
[----:B------:R-:W-:Y:S05]  /*16c0*/  BRA `(.L_x_324) ;  /* 0x0000000000107947 */ /* 0x000fea0003800000 */
.L_x_323:
[----:B------:R-:W0:Y:S02]  /*16d0*/  MUFU.RCP R37, R2 ;  /* 0x0000000200257308 */ /* 0x000e240000001000 */
[----:B0-----:R-:W-:-:S04]  /*16e0*/  FFMA R24, R37, R2, -1 ;  /* 0xbf80000025187423 */ /* 0x001fc80000000002 */
[----:B------:R-:W-:-:S04]  /*16f0*/  FADD.FTZ R24, -R24, -RZ ;  /* 0x800000ff18187221 */ /* 0x000fc80000010100 */
[----:B------:R-:W-:-:S07]  /*1700*/  FFMA R37, R37, R24, R37 ;  /* 0x0000001825257223 */ /* 0x000fce0000000025 */
.L_x_324:
[----:B------:R-:W-:Y:S05]  /*1710*/  BSYNC.RECONVERGENT B2 ;  /* 0x0000000000027941 */ /* 0x000fea0003800200 */
.L_x_322:
[----:B------:R-:W-:Y:S01]  /*1720*/  FADD R37, R37, 1 ;  /* 0x3f80000025257421 */ /* 0x000fe20000000000 */
[C---:B------:R-:W-:Y:S01]  /*1730*/  FADD R24, R2.reuse, -1 ;  /* 0xbf80000002187421 */ /* 0x040fe20000000000 */
[----:B------:R-:W-:-:S03]  /*1740*/  FADD R2, R2, 1 ;  /* 0x3f80000002027421 */ /* 0x000fc60000000000 */
[----:B------:R-:W-:-:S13]  /*1750*/  FSETP.GEU.AND P0, PT, |R37|, 1.175494350822287508e-38, PT ;  /* 0x008000002500780b */ /* 0x000fda0003f0e200 */
[----:B------:R-:W-:-:S04]  /*1760*/  @!P0 FMUL R37, R37, 16777216 ;  /* 0x4b80000025258820 */ /* 0x000fc80000400000 */
[----:B------:R-:W0:Y:S02]  /*1770*/  MUFU.LG2 R33, R37 ;  /* 0x0000002500217308 */ /* 0x000e240000000c00 */
[----:B0-----:R-:W-:-:S04]  /*1780*/  @!P0 FADD R33, R33, -24 ;  /* 0xc1c0000021218421 */ /* 0x001fc80000000000 */
[----:B------:R-:W-:-:S05]  /*1790*/  FMUL R24, R24, R33 ;  /* 0x0000002118187220 */ /* 0x000fca0000400000 */
[----:B------:R-:W-:-:S13]  /*17a0*/  FSETP.GEU.AND P0, PT, R24, -126, PT ;  /* 0xc2fc00001800780b */ /* 0x000fda0003f0e000 */
[----:B------:R-:W-:-:S04]  /*17b0*/  @!P0 FMUL R24, R24, 0.5 ;  /* 0x3f00000018188820 */ /* 0x000fc80000400000 */
[----:B------:R-:W0:Y:S02]  /*17c0*/  MUFU.EX2 R33, R24 ;  /* 0x0000001800217308 */ /* 0x000e240000000800 */
[----:B0-----:R-:W-:Y:S01]  /*17d0*/  @!P0 FMUL R33, R33, R33 ;  /* 0x0000002121218220 */ /* 0x001fe20000400000 */
[----:B------:R-:W-:-:S03]  /*17e0*/  FSETP.GEU.AND P0, PT, R2, 1000, PT ;  /* 0x447a00000200780b */ /* 0x000fc60003f0e000 */
[----:B------:R-:W-:-:S04]  /*17f0*/  FMUL R33, R14, R33 ;  /* 0x000000210e217220 */ /* 0x000fc80000400000 */
[----:B------:R-:W-:-:S04]  /*1800*/  FMUL R30, R33, R30 ;  /* 0x0000001e211e7220 */ /* 0x000fc80000400000 */
[C---:B------:R-:W-:Y:S01]  /*1810*/  FADD R31, R30.reuse, R31 ;  /* 0x0000001f1e1f7221 */ /* 0x040fe20000000000 */
[----:B------:R-:W-:-:S04]  /*1820*/  FSETP.GEU.AND P0, PT, R30, 9.9999999747524270788e-07, !P0 ;  /* 0x358637bd1e00780b */ /* 0x000fc8000470e000 */
[----:B------:R-:W-:-:S13]  /*1830*/  FSETP.GTU.AND P1, PT, R29, R31, PT ;  /* 0x0000001f1d00720b */ /* 0x000fda0003f2c000 */
[----:B------:R-:W-:Y:S05]  /*1840*/  @P0 BRA P1, `(.L_x_325) ;  /* 0xfffffffc00800947 */ /* 0x000fea000083ffff */
.L_x_321:
[----:B------:R-:W-:Y:S05]  /*1850*/  BSYNC.RECONVERGENT B1 ;  /* 0x0000000000017941 */ /* 0x000fea0003800200 */
.L_x_315:
[----:B------:R-:W0:Y:S01]  /*1860*/  F2I.TRUNC.NTZ R24, R2 ;  /* 0x0000000200187305 */ /* 0x000e22000020f100 */
[----:B------:R-:W-:Y:S01]  /*1870*/  BSSY.RECONVERGENT B1, `(.L_x_326) ;  /* 0x00000cd000017945 */ /* 0x000fe20003800200 */
[----:B------:R-:W-:Y:S01]  /*1880*/  IMAD.MOV.U32 R29, RZ, RZ, RZ ;  /* 0x000000ffff1d7224 */ /* 0x000fe200078e00ff */
[----:B0-----:R-:W-:-:S13]  /*1890*/  ISETP.GE.AND P0, PT, R24, 0x1, PT ;  /* 0x000000011800780c */ /* 0x001fda0003f06270 */
[----:B------:R-:W-:Y:S05]  /*18a0*/  @!P0 BRA `(.L_x_327) ;  /* 0x0000000c00248947 */ /* 0x000fea0003800000 */
[----:B------:R-:W-:Y:S01]  /*18b0*/  IMAD.MOV.U32 R14, RZ, RZ, R27 ;  /* 0x000000ffff0e7224 */ /* 0x000fe200078e001b */
[----:B------:R-:W-:Y:S01]  /*18c0*/  MOV R29, RZ ;  /* 0x000000ff001d7202 */ /* 0x000fe20000000f00 */
[----:B------:R-:W-:-:S07]  /*18d0*/  IMAD.MOV.U32 R35, RZ, RZ, RZ ;  /* 0x000000ffff237224 */ /* 0x000fce00078e00ff */
.L_x_341:
[----:B------:R-:W-:Y:S01]  /*18e0*/  ISETP.NE.AND P1, PT, R17, 0x1, PT ;  /* 0x000000011100780c */ /* 0x000fe20003f25270 */
[----:B------:R-:W-:Y:S01]  /*18f0*/  VIADD R35, R35, 0x1 ;  /* 0x0000000123237836 */ /* 0x000fe20000000000 */
[----:B------:R-:W-:Y:S01]  /*1900*/  BSSY.RECONVERGENT B2, `(.L_x_328) ;  /* 0x00000c0000027945 */ /* 0x000fe20003800200 */
[----:B------:R-:W-:Y:S01]  /*1910*/  MOV R27, R14 ;  /* 0x0000000e001b7202 */ /* 0x000fe20000000f00 */
[----:B------:R-:W-:Y:S02]  /*1920*/  IMAD.MOV.U32 R30, RZ, RZ, R15 ;  /* 0x000000ffff1e7224 */ /* 0x000fe400078e000f */
[----:B------:R-:W-:Y:S01]  /*1930*/  ISETP.NE.AND P0, PT, R35, R24, PT ;  /* 0x000000182300720c */ /* 0x000fe20003f05270 */
[----:B------:R-:W-:-:S06]  /*1940*/  IMAD.MOV.U32 R17, RZ, RZ, RZ ;  /* 0x000000ffff117224 */ /* 0x000fcc00078e00ff */
[----:B------:R-:W-:Y:S06]  /*1950*/  @!P1 BRA `(.L_x_329) ;  /* 0x0000000800e89947 */ /* 0x000fec0003800000 */
        /* <DEDUP_REMOVED lines=23> */
.L_x_335:
[----:B------:R-:W-:Y:S05]  /*1ad0*/  BSYNC.RECONVERGENT B4 ;  /* 0x0000000000047941 */ /* 0x000fea0003800200 */
.L_x_334:
        /* <DEDUP_REMOVED lines=40> */
[----:B------:R-:W-:Y:S02]  /*1d60*/  IMAD.MOV.U32 R15, RZ, RZ, R28 ;  /* 0x000000ffff0f7224 */ /* 0x000fe400078e001c */
[----:B------:R-:W-:Y:S02]  /*1d70*/  IMAD.MOV.U32 R28, RZ, RZ, R14 ;  /* 0x000000ffff1c7224 */ /* 0x000fe400078e000e */
[----:B------:R-:W-:Y:S01]  /*1d80*/  IMAD.MOV.U32 R13, RZ, RZ, R30 ;  /* 0x000000ffff0d7224 */ /* 0x000fe200078e001e */
[----:B------:R-:W-:Y:S06]  /*1d90*/  BRA `(.L_x_331) ;  /* 0x0000000000fc7947 */ /* 0x000fec0003800000 */
.L_x_333:
[C---:B------:R-:W-:Y:S01]  /*1da0*/  ISETP.NE.AND P1, PT, R14.reuse, RZ, PT ;  /* 0x000000ff0e00720c */ /* 0x040fe20003f25270 */
[----:B------:R-:W-:Y:S01]  /*1db0*/  VIADD R27, R14, 0x2 ;  /* 0x000000020e1b7836 */ /* 0x000fe20000000000 */
[-C--:B------:R-:W-:Y:S02]  /*1dc0*/  MOV R15, R13.reuse ;  /* 0x0000000d000f7202 */ /* 0x080fe40000000f00 */
[----:B------:R-:W-:Y:S01]  /*1dd0*/  SEL R30, R16, R13, !P1 ;  /* 0x0000000d101e7207 */ /* 0x000fe20004800000 */
[----:B------:R-:W-:Y:S08]  /*1de0*/  BRA `(.L_x_331) ;  /* 0x0000000000e87947 */ /* 0x000ff00003800000 */
.L_x_332:
        /* <DEDUP_REMOVED lines=13> */
.L_x_337:
[----:B------:R-:W-:Y:S05]  /*1ec0*/  BSYNC.RECONVERGENT B4 ;  /* 0x0000000000047941 */ /* 0x000fea0003800200 */
.L_x_336:
        /* <DEDUP_REMOVED lines=40> */
[----:B------:R-:W-:Y:S01]  /*2150*/  IMAD.MOV.U32 R30, RZ, RZ, R28 ;  /* 0x000000ffff1e7224 */ /* 0x000fe200078e001c */
[----:B------:R-:W-:Y:S01]  /*2160*/  MOV R28, R14 ;  /* 0x0000000e001c7202 */ /* 0x000fe20000000f00 */
[----:B------:R-:W-:Y:S01]  /*2170*/  IMAD.MOV.U32 R15, RZ, RZ, R12 ;  /* 0x000000ffff0f7224 */ /* 0x000fe200078e000c */
[----:B------:R-:W-:-:S07]  /*2180*/  MOV R12, R31 ;  /* 0x0000001f000c7202 */ /* 0x000fce0000000f00 */
.L_x_331:
[----:B------:R-:W-:Y:S05]  /*2190*/  BSYNC.RECONVERGENT B3 ;  /* 0x0000000000037941 */ /* 0x000fea0003800200 */
.L_x_330:
[----:B------:R-:W-:Y:S01]  /*21a0*/  I2FP.F32.U32 R14, R15 ;  /* 0x0000000f000e7245 */ /* 0x000fe20000201000 */
[----:B------:R-:W-:Y:S01]  /*21b0*/  IMAD.MOV.U32 R15, RZ, RZ, 0x2f800000 ;  /* 0x2f800000ff0f7424 */ /* 0x000fe200078e00ff */
[----:B------:R-:W-:Y:S01]  /*21c0*/  BSSY.RECONVERGENT B3, `(.L_x_338) ;  /* 0x000002c000037945 */ /* 0x000fe20003800200 */
[----:B------:R-:W-:Y:S02]  /*21d0*/  IMAD.MOV.U32 R32, RZ, RZ, 0x3e055027 ;  /* 0x3e055027ff207424 */ /* 0x000fe400078e00ff */
        /* <DEDUP_REMOVED lines=34> */
[----:B------:R-:W-:Y:S01]  /*2400*/  IMAD.MOV.U32 R15, RZ, RZ, R32 ;  /* 0x000000ffff0f7224 */ /* 0x000fe200078e0020 */
[----:B------:R-:W-:-:S07]  /*2410*/  MOV R32, 0x2430 ;  /* 0x0000243000207802 */ /* 0x000fce0000000f00 */
[----:B-1----:R-:W-:Y:S05]  /*2420*/  CALL.REL.NOINC `($__internal_4_$__cuda_sm20_sqrt_rn_f32_slowpath) ;  /* 0x0000004400807944 */ /* 0x002fea0003c00000 */
[----:B------:R-:W-:Y:S05]  /*2430*/  BRA `(.L_x_340) ;  /* 0x0000000000107947 */ /* 0x000fea0003800000 */
.L_x_339:
[----:B-1----:R-:W-:Y:S01]  /*2440*/  FMUL.FTZ R15, R32, R17 ;  /* 0x00000011200f7220 */ /* 0x002fe20000410000 */
[----:B------:R-:W-:-:S03]  /*2450*/  FMUL.FTZ R17, R17, 0.5 ;  /* 0x3f00000011117820 */ /* 0x000fc60000410000 */
[----:B------:R-:W-:-:S04]  /*2460*/  FFMA R30, -R15, R15, R32 ;  /* 0x0000000f0f1e7223 */ /* 0x000fc80000000120 */
[----:B------:R-:W-:-:S07]  /*2470*/  FFMA R15, R30, R17, R15 ;  /* 0x000000111e0f7223 */ /* 0x000fce000000000f */
.L_x_340:
[----:B------:R-:W-:Y:S05]  /*2480*/  BSYNC.RECONVERGENT B3 ;  /* 0x0000000000037941 */ /* 0x000fea0003800200 */
.L_x_338:
[----:B------:R-:W-:Y:S01]  /*2490*/  FMUL.RZ R31, R14, 0.15915493667125701904 ;  /* 0x3e22f9830e1f7820 */ /* 0x000fe2000040c000 */
[----:B------:R-:W-:-:S03]  /*24a0*/  HFMA2 R17, -RZ, RZ, 0, 5.9604644775390625e-08 ;  /* 0x00000001ff117431 */ /* 0x000fc600000001ff */
[----:B------:R-:W0:Y:S08]  /*24b0*/  MUFU.SIN R30, R31 ;  /* 0x0000001f001e7308 */ /* 0x000e300000000400 */
[----:B------:R-:W1:Y:S01]  /*24c0*/  MUFU.COS R14, R31 ;  /* 0x0000001f000e7308 */ /* 0x000e620000000000 */
[-C--:B0-----:R-:W-:Y:S01]  /*24d0*/  FMUL R30, R30, R15.reuse ;  /* 0x0000000f1e1e7220 */ /* 0x081fe20000400000 */
[----:B-1----:R-:W-:Y:S01]  /*24e0*/  FMUL R15, R14, R15 ;  /* 0x0000000f0e0f7220 */ /* 0x002fe20000400000 */
[----:B------:R-:W-:-:S07]  /*24f0*/  IMAD.MOV.U32 R14, RZ, RZ, R27 ;  /* 0x000000ffff0e7224 */ /* 0x000fce00078e001b */
.L_x_329:
[----:B------:R-:W-:Y:S05]  /*2500*/  BSYNC.RECONVERGENT B2 ;  /* 0x0000000000027941 */ /* 0x000fea0003800200 */
.L_x_328:
[----:B------:R-:W-:-:S04]  /*2510*/  FFMA R30, R9, R30, 1 ;  /* 0x3f800000091e7423 */ /* 0x000fc8000000001e */
[----:B------:R-:W-:Y:S01]  /*2520*/  FADD R29, R30, R29 ;  /* 0x0000001d1e1d7221 */ /* 0x000fe20000000000 */
[----:B------:R-:W-:Y:S06]  /*2530*/  @P0 BRA `(.L_x_341) ;  /* 0xfffffff000e80947 */ /* 0x000fec000383ffff */
.L_x_327:
[----:B------:R-:W-:Y:S05]  /*2540*/  BSYNC.RECONVERGENT B1 ;  /* 0x0000000000017941 */ /* 0x000fea0003800200 */
.L_x_326:
[C---:B------:R-:W-:Y:S01]  /*2550*/  LEA R24, R5.reuse, UR12, 0x2 ;  /* 0x0000000c05187c11 */ /* 0x040fe2000f8e10ff */
[----:B------:R-:W-:Y:S01]  /*2560*/  IMAD.MOV.U32 R14, RZ, RZ, R28 ;  /* 0x000000ffff0e7224 */ /* 0x000fe200078e001c */
[----:B------:R-:W-:Y:S02]  /*2570*/  LEA R32, R5, UR14, 0x2 ;  /* 0x0000000e05207c11 */ /* 0x000fe4000f8e10ff */
[----:B------:R-:W-:Y:S01]  /*2580*/  MOV R30, R27 ;  /* 0x0000001b001e7202 */ /* 0x000fe20000000f00 */
[----:B------:R0:W-:Y:S04]  /*2590*/  STS [R24], R25 ;  /* 0x0000001918007388 */ /* 0x0001e80000000800 */
[----:B------:R0:W-:Y:S04]  /*25a0*/  STS [R32], R29 ;  /* 0x0000001d20007388 */ /* 0x0001e80000000800 */
[----:B------:R0:W-:Y:S02]  /*25b0*/  STS [R26], R2 ;  /* 0x000000021a007388 */ /* 0x0001e40000000800 */
.L_x_314:
[----:B------:R-:W-:Y:S05]  /*25c0*/  BSYNC.RECONVERGENT B0 ;  /* 0x0000000000007941 */ /* 0x000fea0003800200 */
.L_x_313:
[----:B------:R-:W-:Y:S01]  /*25d0*/  BAR.SYNC.DEFER_BLOCKING 0x0 ;  /* 0x0000000000007b1d */ /* 0x000fe20000010000 */
[----:B------:R-:W-:-:S09]  /*25e0*/  UISETP.NE.AND UP0, UPT, UR9, URZ, UPT ;  /* 0x000000ff0900728c */ /* 0x000fd2000bf05270 */
[----:B------:R-:W-:Y:S05]  /*25f0*/  BRA.U !UP0, `(.L_x_342) ;  /* 0x0000000d08ec7547 */ /* 0x000fea000b800000 */
[----:B------:R-:W-:Y:S01]  /*2600*/  UISETP.LT.U32.AND UP0, UPT, UR11, UR51, UPT ;  /* 0x000000330b00728c */ /* 0x000fe2000bf01070 */
[----:B------:R-:W-:-:S03]  /*2610*/  UMOV UR8, URZ ;  /* 0x000000ff00087c82 */ /* 0x000fc60008000000 */
[----:B------:R-:W-:-:S04]  /*2620*/  USEL UR53, UR11, UR51, UP0 ;  /* 0x000000330b357287 */ /* 0x000fc80008000000 */
[----:B------:R-:W-:-:S04]  /*2630*/  UISETP.LT.U32.AND UP0, UPT, UR53, 0x1, UPT ;  /* 0x000000013500788c */ /* 0x000fc8000bf01070 */
[----:B------:R-:W-:-:S12]  /*2640*/  USEL UR53, UR53, 0x1, !UP0 ;  /* 0x0000000135357887 */ /* 0x000fd8000c000000 */
.L_x_362:
[----:B------:R-:W-:Y:S01]  /*2650*/  ULEA UR9, UR8, UR15, 0x2 ;  /* 0x0000000f08097291 */ /* 0x000fe2000f8e10ff */
[----:B------:R-:W-:Y:S01]  /*2660*/  ISETP.GE.AND P2, PT, R5, UR10, PT ;  /* 0x0000000a05007c0c */ /* 0x000fe2000bf46270 */
[----:B------:R-:W-:Y:S07]  /*2670*/  BSSY.RECONVERGENT B0, `(.L_x_343) ;  /* 0x0000025000007945 */ /* 0x000fee0003800200 */
[----:B------:R-:W1:Y:S01]  /*2680*/  LDS R27, [UR9] ;  /* 0x00000009ff1b7984 */ /* 0x000e620008000800 */
[----:B------:R-:W-:-:S09]  /*2690*/  ULEA UR9, UR8, UR12, 0x2 ;  /* 0x0000000c08097291 */ /* 0x000fd2000f8e10ff */
[----:B--2---:R-:W2:Y:S01]  /*26a0*/  LDS R28, [UR9] ;  /* 0x00000009ff1c7984 */ /* 0x004ea20008000800 */
[----:B------:R-:W-:Y:S01]  /*26b0*/  UMOV UR9, UR8 ;  /* 0x0000000800097c82 */ /* 0x000fe20008000000 */
[----:B------:R-:W-:-:S04]  /*26c0*/  UIADD3 UR8, UPT, UPT, UR8, 0x1, URZ ;  /* 0x0000000108087890 */ /* 0x000fc8000fffe0ff */
[----:B------:R-:W-:Y:S01]  /*26d0*/  UISETP.NE.AND UP0, UPT, UR8, UR53, UPT ;  /* 0x000000350800728c */ /* 0x000fe2000bf05270 */
[----:B-1----:R-:W1:Y:S01]  /*26e0*/  F2I.TRUNC.NTZ R27, R27 ;  /* 0x0000001b001b7305 */ /* 0x002e62000020f100 */
[----:B0-----:R-:W-:Y:S09]  /*26f0*/  @P2 BRA `(.L_x_344) ;  /* 0x0000000000702947 */ /* 0x001ff20003800000 */
[----:B------:R-:W-:Y:S01]  /*2700*/  ULEA UR40, UR9, UR14, 0x2 ;  /* 0x0000000e09287291 */ /* 0x000fe2000f8e10ff */
[----:B0-----:R-:W-:-:S08]  /*2710*/  MOV R2, R5 ;  /* 0x0000000500027202 */ /* 0x001fd00000000f00 */
[----:B------:R-:W0:Y:S03]  /*2720*/  LDS R34, [UR40] ;  /* 0x00000028ff227984 */ /* 0x000e260008000800 */
.L_x_347:
[----:B------:R-:W-:-:S04]  /*2730*/  IMAD.MOV.U32 R25, RZ, RZ, 0x4 ;  /* 0x00000004ff197424 */ /* 0x000fc800078e00ff */
[----:B------:R-:W-:-:S06]  /*2740*/  IMAD.WIDE.U32 R24, R2, R25, UR36 ;  /* 0x0000002402187e25 */ /* 0x000fcc000f8e0019 */
[----:B--2---:R-:W2:Y:S01]  /*2750*/  LDG.E R25, desc[UR34][R24.64] ;  /* 0x0000002218197981 */ /* 0x004ea2000c1e1900 */
[----:B------:R-:W-:Y:S01]  /*2760*/  BSSY.RECONVERGENT B1, `(.L_x_345) ;  /* 0x0000012000017945 */ /* 0x000fe20003800200 */
[----:B--2---:R-:W-:-:S13]  /*2770*/  FSETP.GEU.AND P0, PT, R25, R28, PT ;  /* 0x0000001c1900720b */ /* 0x004fda0003f0e000 */
[----:B------:R-:W-:Y:S05]  /*2780*/  @!P0 BRA `(.L_x_346) ;  /* 0x00000000003c8947 */ /* 0x000fea0003800000 */
[----:B------:R-:W-:Y:S01]  /*2790*/  FADD R24, -R28, R25 ;  /* 0x000000191c187221 */ /* 0x000fe20000000100 */
[----:B------:R-:W-:Y:S02]  /*27a0*/  HFMA2 R33, -RZ, RZ, -3, 0 ;  /* 0xc2000000ff217431 */ /* 0x000fe400000001ff */
[----:B------:R-:W-:Y:S01]  /*27b0*/  IMAD.MOV.U32 R25, RZ, RZ, RZ ;  /* 0x000000ffff197224 */ /* 0x000fe200078e00ff */
[----:B------:R-:W-:Y:S01]  /*27c0*/  UMOV UR40, UR50 ;  /* 0x0000003200287c82 */ /* 0x000fe20008000000 */
[----:B----4-:R-:W-:Y:S01]  /*27d0*/  FADD R29, -R7, R24 ;  /* 0x00000018071d7221 */ /* 0x010fe20000000100 */
[----:B------:R-:W-:-:S03]  /*27e0*/  UMOV UR41, URZ ;  /* 0x000000ff00297c82 */ /* 0x000fc60008000000 */
[----:B------:R-:W-:-:S06]  /*27f0*/  FFMA R24, R6, R29, 0.5 ;  /* 0x3f00000006187423 */ /* 0x000fcc000000001d */
[----:B------:R2:W5:Y:S02]  /*2800*/  TEX.LL RZ, R24, R24, R33, UR40, 2D, 0x1 ;  /* 0x28ff282118187f60 */ /* 0x00056400089e01ff */
[----:B--2---:R-:W2:Y:S01]  /*2810*/  S2UR UR41, SR_CgaCtaId ;  /* 0x00000000002979c3 */ /* 0x004ea20000008800 */
[----:B------:R-:W-:Y:S02]  /*2820*/  UMOV UR40, 0x400 ;  /* 0x0000040000287882 */ /* 0x000fe40000000000 */
[----:B--2---:R-:W-:-:S06]  /*2830*/  ULEA UR40, UR41, UR40, 0x18 ;  /* 0x0000002829287291 */ /* 0x004fcc000f8ec0ff */
[----:B------:R-:W-:-:S05]  /*2840*/  LEA R29, R2, UR40, 0x2 ;  /* 0x00000028021d7c11 */ /* 0x000fca000f8e10ff */
[----:B------:R-:W0:Y:S02]  /*2850*/  LDS R31, [R29] ;  /* 0x000000001d1f7984 */ /* 0x000e240000000800 */
[----:B0----5:R-:W-:-:S05]  /*2860*/  FFMA R32, R34, R24, R31 ;  /* 0x0000001822207223 */ /* 0x021fca000000001f */
[----:B------:R2:W-:Y:S02]  /*2870*/  STS [R29], R32 ;  /* 0x000000201d007388 */ /* 0x0005e40000000800 */
.L_x_346:
[----:B------:R-:W-:Y:S05]  /*2880*/  BSYNC.RECONVERGENT B1 ;  /* 0x0000000000017941 */ /* 0x000fea0003800200 */
.L_x_345:
[----:B------:R-:W-:-:S04]  /*2890*/  IADD3 R2, PT, PT, R2, UR11, RZ ;  /* 0x0000000b02027c10 */ /* 0x000fc8000fffe0ff */
[----:B------:R-:W-:-:S13]  /*28a0*/  ISETP.GE.AND P0, PT, R2, UR10, PT ;  /* 0x0000000a02007c0c */ /* 0x000fda000bf06270 */
[----:B------:R-:W-:Y:S05]  /*28b0*/  @!P0 BRA `(.L_x_347) ;  /* 0xfffffffc009c8947 */ /* 0x000fea000383ffff */
.L_x_344:
[----:B------:R-:W-:Y:S05]  /*28c0*/  BSYNC.RECONVERGENT B0 ;  /* 0x0000000000007941 */ /* 0x000fea0003800200 */
.L_x_343:
[----:B-1----:R-:W-:-:S04]  /*28d0*/  ISETP.GE.AND P0, PT, R27, 0x1, PT ;  /* 0x000000011b00780c */ /* 0x002fc80003f06270 */
[----:B----4-:R-:W-:-:S13]  /*28e0*/  FSETP.LEU.OR P0, PT, R10, 9.9999999747524270788e-07, !P0 ;  /* 0x358637bd0a00780b */ /* 0x010fda000470b400 */
[----:B------:R-:W-:Y:S05]  /*28f0*/  @P0 BRA `(.L_x_348) ;  /* 0x0000000c00280947 */ /* 0x000fea0003800000 */
[----:B------:R-:W-:-:S05]  /*2900*/  UMOV UR9, URZ ;  /* 0x000000ff00097c82 */ /* 0x000fca0008000000 */
.L_x_361:
[----:B------:R-:W-:Y:S02]  /*2910*/  UISETP.NE.AND UP1, UPT, UR43, 0x1, UPT ;  /* 0x000000012b00788c */ /* 0x000fe4000bf25270 */
[----:B------:R-:W-:Y:S01]  /*2920*/  UIADD3 UR9, UPT, UPT, UR9, 0x1, URZ ;  /* 0x0000000109097890 */ /* 0x000fe2000fffe0ff */
[----:B------:R-:W-:Y:S01]  /*2930*/  UMOV UR40, UR43 ;  /* 0x0000002b00287c82 */ /* 0x000fe20008000000 */
[----:B------:R-:W-:Y:S01]  /*2940*/  UMOV UR41, UR54 ;  /* 0x0000003600297c82 */ /* 0x000fe20008000000 */
[----:B------:R-:W-:-:S03]  /*2950*/  UMOV UR43, 0x2 ;  /* 0x00000002002b7882 */ /* 0x000fc60000000000 */
[----:B------:R-:W-:Y:S01]  /*2960*/  ISETP.NE.AND P3, PT, R27, UR9, PT ;  /* 0x000000091b007c0c */ /* 0x000fe2000bf65270 */
[----:B0-----:R-:W-:-:S12]  /*2970*/  BRA.U !UP1, `(.L_x_349) ;  /* 0x0000000109fc7547 */ /* 0x001fd8000b800000 */
[----:B------:R-:W-:-:S09]  /*2980*/  UISETP.NE.AND UP1, UPT, UR40, 0x3, UPT ;  /* 0x000000032800788c */ /* 0x000fd2000bf25270 */
[----:B------:R-:W-:Y:S05]  /*2990*/  BRA.U !UP1, `(.L_x_350) ;  /* 0x0000000109187547 */ /* 0x000fea000b800000 */
[----:B------:R-:W-:-:S11]  /*29a0*/  UISETP.NE.AND UP1, UPT, UR40, 0x2, UPT ;  /* 0x000000022800788c */ /* 0x000fd6000bf25270 */
[----:B------:R-:W-:Y:S01]  /*29b0*/  @!UP1 UMOV UR43, 0x3 ;  /* 0x00000003002b9882 */ /* 0x000fe20000000000 */
[----:B------:R-:W-:Y:S01]  /*29c0*/  @!UP1 UMOV UR41, UR44 ;  /* 0x0000002c00299c82 */ /* 0x000fe20008000000 */
[----:B------:R-:W-:Y:S01]  /*29d0*/  @UP1 UIADD3 UR43, UPT, UPT, UR40, 0x1, URZ ;  /* 0x00000001282b1890 */ /* 0x000fe2000fffe0ff */
[----:B------:R-:W-:Y:S01]  /*29e0*/  @UP1 UMOV UR41, UR45 ;  /* 0x0000002d00291c82 */ /* 0x000fe20008000000 */
[----:B------:R-:W-:Y:S10]  /*29f0*/  BRA `(.L_x_349) ;  /* 0x0000000000dc7947 */ /* 0x000ff40003800000 */
.L_x_350:
[----:B------:R-:W-:-:S04]  /*2a00*/  UIADD3 UR6, UPT, UPT, UR6, 0x1, URZ ;  /* 0x0000000106067890 */ /* 0x000fc8000fffe0ff */
[----:B------:R-:W-:Y:S02]  /*2a10*/  UISETP.NE.AND UP1, UPT, UR6, URZ, UPT ;  /* 0x000000ff0600728c */ /* 0x000fe4000bf25270 */
[----:B------:R-:W-:-:S07]  /*2a20*/  UIMAD.WIDE.U32 UR46, UR6, -0x2daee0ad, URZ ;  /* 0xd2511f53062e78a5 */ /* 0x000fce000f8e00ff */
[----:B------:R-:W-:Y:S05]  /*2a30*/  BRA.U UP1, `(.L_x_351) ;  /* 0x0000000101207547 */ /* 0x000fea000b800000 */
[----:B------:R-:W-:-:S04]  /*2a40*/  UIADD3 UR5, UPT, UPT, UR5, 0x1, URZ ;  /* 0x0000000105057890 */ /* 0x000fc8000fffe0ff */
[----:B------:R-:W-:-:S11]  /*2a50*/  UISETP.NE.AND UP1, UPT, UR5, URZ, UPT ;  /* 0x000000ff0500728c */ /* 0x000fd6000bf25270 */
[----:B------:R-:W-:Y:S02]  /*2a60*/  @!UP1 UIADD3 UR13, UPT, UPT, UR13, 0x1, URZ ;  /* 0x000000010d0d9890 */ /* 0x000fe4000fffe0ff */
[----:B------:R-:W-:Y:S02]  /*2a70*/  @!UP1 UIADD3 UR40, UPT, UPT, UR4, 0x1, URZ ;  /* 0x0000000104289890 */ /* 0x000fe4000fffe0ff */
[----:B------:R-:W-:Y:S01]  /*2a80*/  UISETP.NE.AND UP2, UPT, UR13, URZ, !UP1 ;  /* 0x000000ff0d00728c */ /* 0x000fe2000cf45270 */
[----:B------:R-:W-:-:S10]  /*2a90*/  @!UP1 UMOV UR5, URZ ;  /* 0x000000ff00059c82 */ /* 0x000fd40008000000 */
[----:B------:R-:W-:-:S07]  /*2aa0*/  @UP2 UIADD3 UR40, UPT, UPT, UR4, URZ, URZ ;  /* 0x000000ff04282290 */ /* 0x000fce000fffe0ff */
[----:B------:R-:W-:-:S05]  /*2ab0*/  @!UP1 UMOV UR4, UR40 ;  /* 0x0000002800049c82 */ /* 0x000fca0008000000 */
.L_x_351:
[----:B------:R-:W-:Y:S02]  /*2ac0*/  UIMAD.WIDE.U32 UR44, UR13, -0x326172a9, URZ ;  /* 0xcd9e8d570d2c78a5 */ /* 0x000fe4000f8e00ff */
[----:B------:R-:W-:Y:S02]  /*2ad0*/  ULOP3.LUT UR40, UR4, UR47, UR39, 0x96, !UPT ;  /* 0x0000002f04287292 */ /* 0x000fe4000f8e9627 */
[----:B------:R-:W-:Y:S02]  /*2ae0*/  ULOP3.LUT UR42, UR5, UR45, UR38, 0x96, !UPT ;  /* 0x0000002d052a7292 */ /* 0x000fe4000f8e9626 */
[----:B------:R-:W-:Y:S02]  /*2af0*/  UIMAD.WIDE.U32 UR40, UR40, -0x326172a9, URZ ;  /* 0xcd9e8d57282878a5 */ /* 0x000fe4000f8e00ff */
[----:B------:R-:W-:Y:S02]  /*2b00*/  UIMAD.WIDE.U32 UR42, UR42, -0x2daee0ad, URZ ;  /* 0xd2511f532a2a78a5 */ /* 0x000fe4000f8e00ff */
[----:B------:R-:W-:-:S02]  /*2b10*/  ULOP3.LUT UR47, UR16, UR44, UR41, 0x96, !UPT ;  /* 0x0000002c102f7292 */ /* 0x000fc4000f8e9629 */
[----:B------:R-:W-:Y:S02]  /*2b20*/  ULOP3.LUT UR44, UR17, UR46, UR43, 0x96, !UPT ;  /* 0x0000002e112c7292 */ /* 0x000fe4000f8e962b */
[----:B------:R-:W-:Y:S02]  /*2b30*/  UIMAD.WIDE.U32 UR46, UR47, -0x2daee0ad, URZ ;  /* 0xd2511f532f2e78a5 */ /* 0x000fe4000f8e00ff */
[----:B------:R-:W-:Y:S02]  /*2b40*/  UIMAD.WIDE.U32 UR44, UR44, -0x326172a9, URZ ;  /* 0xcd9e8d572c2c78a5 */ /* 0x000fe4000f8e00ff */
[----:B------:R-:W-:Y:S02]  /*2b50*/  ULOP3.LUT UR41, UR18, UR42, UR47, 0x96, !UPT ;  /* 0x0000002a12297292 */ /* 0x000fe4000f8e962f */
[----:B------:R-:W-:Y:S02]  /*2b60*/  ULOP3.LUT UR42, UR19, UR40, UR45, 0x96, !UPT ;  /* 0x00000028132a7292 */ /* 0x000fe4000f8e962d */
[----:B------:R-:W-:-:S02]  /*2b70*/  UIMAD.WIDE.U32 UR40, UR41, -0x326172a9, URZ ;  /* 0xcd9e8d57292878a5 */ /* 0x000fc4000f8e00ff */
        /* <DEDUP_REMOVED lines=26> */
[----:B------:R-:W-:Y:S01]  /*2d20*/  ULOP3.LUT UR44, UR33, UR46, UR43, 0x96, !UPT ;  /* 0x0000002e212c7292 */ /* 0x000fe2000f8e962b */
[----:B------:R-:W-:Y:S02]  /*2d30*/  UMOV UR41, UR52 ;  /* 0x0000003400297c82 */ /* 0x000fe40008000000 */
[----:B------:R-:W-:Y:S01]  /*2d40*/  UMOV UR43, URZ ;  /* 0x000000ff002b7c82 */ /* 0x000fe20008000000 */
[----:B------:R-:W-:Y:S01]  /*2d50*/  UMOV UR54, UR40 ;  /* 0x0000002800367c82 */ /* 0x000fe20008000000 */
[----:B------:R-:W-:-:S07]  /*2d60*/  UMOV UR52, UR42 ;  /* 0x0000002a00347c82 */ /* 0x000fce0008000000 */
.L_x_349:
[----:B0-----:R-:W-:Y:S01]  /*2d70*/  I2FP.F32.U32 R2, UR41 ;  /* 0x0000002900027c45 */ /* 0x001fe20008201000 */
[----:B--2---:R-:W-:-:S04]  /*2d80*/  IMAD.MOV.U32 R29, RZ, RZ, 0x2f800000 ;  /* 0x2f800000ff1d7424 */ /* 0x004fc800078e00ff */
[----:B------:R-:W-:-:S05]  /*2d90*/  FFMA R25, R2, R29, 1.1641532182693481445e-10 ;  /* 0x2f00000002197423 */ /* 0x000fca000000001d */
[----:B------:R-:W-:-:S13]  /*2da0*/  FSETP.GEU.AND P0, PT, R25, R10, PT ;  /* 0x0000000a1900720b */ /* 0x000fda0003f0e000 */
[----:B------:R-:W-:Y:S05]  /*2db0*/  @P0 BRA `(.L_x_352) ;  /* 0x0000000400f40947 */ /* 0x000fea0003800000 */
[----:B------:R-:W-:Y:S01]  /*2dc0*/  UISETP.NE.AND UP1, UPT, UR43, 0x1, UPT ;  /* 0x000000012b00788c */ /* 0x000fe2000bf25270 */
[----:B------:R-:W-:Y:S01]  /*2dd0*/  UMOV UR41, 0x2 ;  /* 0x0000000200297882 */ /* 0x000fe20000000000 */
[----:B------:R-:W-:-:S07]  /*2de0*/  UMOV UR46, UR54 ;  /* 0x00000036002e7c82 */ /* 0x000fce0008000000 */
[----:B------:R-:W-:Y:S05]  /*2df0*/  BRA.U !UP1, `(.L_x_353) ;  /* 0x0000000109fc7547 */ /* 0x000fea000b800000 */
        /* <DEDUP_REMOVED lines=8> */
.L_x_354:
        /* <DEDUP_REMOVED lines=12> */
.L_x_355:
        /* <DEDUP_REMOVED lines=39> */
[----:B------:R-:W-:Y:S01]  /*31b0*/  UMOV UR46, UR52 ;  /* 0x00000034002e7c82 */ /* 0x000fe20008000000 */
[----:B------:R-:W-:Y:S01]  /*31c0*/  UMOV UR41, URZ ;  /* 0x000000ff00297c82 */ /* 0x000fe20008000000 */
[----:B------:R-:W-:Y:S01]  /*31d0*/  UMOV UR54, UR40 ;  /* 0x0000002800367c82 */ /* 0x000fe20008000000 */
[----:B------:R-:W-:-:S08]  /*31e0*/  UMOV UR52, UR42 ;  /* 0x0000002a00347c82 */ /* 0x000fd00008000000 */
.L_x_353:
[----:B------:R-:W-:Y:S01]  /*31f0*/  I2FP.F32.U32 R2, UR46 ;  /* 0x0000002e00027c45 */ /* 0x000fe20008201000 */
[----:B------:R-:W0:Y:S01]  /*3200*/  MUFU.RCP R25, UR49 ;  /* 0x0000003100197d08 */ /* 0x000e220008001000 */
[----:B------:R-:W-:Y:S01]  /*3210*/  MOV R32, UR49 ;  /* 0x0000003100207c02 */ /* 0x000fe20008000f00 */
[----:B------:R-:W-:Y:S02]  /*3220*/  UMOV UR43, UR41 ;  /* 0x00000029002b7c82 */ /* 0x000fe40008000000 */
[----:B------:R-:W-:-:S05]  /*3230*/  FFMA R24, R2, R29, 1.1641532182693481445e-10 ;  /* 0x2f00000002187423 */ /* 0x000fca000000001d */
[----:B------:R-:W-:Y:S01]  /*3240*/  FSETP.GEU.AND P0, PT, |R24|, 1.175494350822287508e-38, PT ;  /* 0x008000001800780b */ /* 0x000fe20003f0e200 */
[----:B0-----:R-:W-:-:S04]  /*3250*/  FFMA R32, R25, -R32, 1 ;  /* 0x3f80000019207423 */ /* 0x001fc80000000820 */
[----:B------:R-:W-:-:S08]  /*3260*/  FFMA R25, R25, R32, R25 ;  /* 0x0000002019197223 */ /* 0x000fd00000000019 */
[----:B------:R-:W-:-:S04]  /*3270*/  @!P0 FMUL R24, R24, 16777216 ;  /* 0x4b80000018188820 */ /* 0x000fc80000400000 */
[----:B------:R-:W0:Y:S02]  /*3280*/  MUFU.LG2 R2, R24 ;  /* 0x0000001800027308 */ /* 0x000e240000000c00 */
[----:B0-----:R-:W-:-:S04]  /*3290*/  @!P0 FADD R2, R2, -24 ;  /* 0xc1c0000002028421 */ /* 0x001fc80000000000 */
[----:B------:R-:W-:-:S04]  /*32a0*/  FMUL R2, R2, -0.69314718246459960938 ;  /* 0xbf31721802027820 */ /* 0x000fc80000400000 */
[----:B------:R-:W0:Y:S01]  /*32b0*/  FCHK P0, R2, UR49 ;  /* 0x0000003102007d02 */ /* 0x000e220008000000 */
[----:B------:R-:W-:-:S04]  /*32c0*/  FFMA R29, R2, R25, RZ ;  /* 0x00000019021d7223 */ /* 0x000fc800000000ff */
[----:B------:R-:W-:-:S04]  /*32d0*/  FFMA R32, R29, -UR49, R2 ;  /* 0x800000311d207c23 */ /* 0x000fc80008000002 */
[----:B------:R-:W-:Y:S01]  /*32e0*/  FFMA R25, R25, R32, R29 ;  /* 0x0000002019197223 */ /* 0x000fe2000000001d */
[----:B0-----:R-:W-:Y:S06]  /*32f0*/  @!P0 BRA `(.L_x_356) ;  /* 0x0000000000108947 */ /* 0x001fec0003800000 */
[----:B------:R-:W-:Y:S01]  /*3300*/  IMAD.U32 R25, RZ, RZ, UR49 ;  /* 0x00000031ff197e24 */ /* 0x000fe2000f8e00ff */
[----:B------:R-:W-:-:S07]  /*3310*/  MOV R34, 0x3330 ;  /* 0x0000333000227802 */ /* 0x000fce0000000f00 */
[----:B------:R-:W-:Y:S05]  /*3320*/  CALL.REL.NOINC `($__internal_5_$__cuda_sm3x_div_rn_noftz_f32_slowpath) ;  /* 0x0000003800187944 */ /* 0x000fea0003c00000 */
[----:B------:R-:W-:-:S07]  /*3330*/  MOV R25, R2 ;  /* 0x0000000200197202 */ /* 0x000fce0000000f00 */
.L_x_356:
[----:B------:R-:W-:Y:S04]  /*3340*/  BSSY.RECONVERGENT B0, `(.L_x_352) ;  /* 0x0000024000007945 */ /* 0x000fe80003800200 */
[----:B------:R-:W-:Y:S05]  /*3350*/  @P2 BRA `(.L_x_357) ;  /* 0x0000000000882947 */ /* 0x000fea0003800000 */
[----:B------:R-:W-:Y:S01]  /*3360*/  FMUL R2, R11, R25 ;  /* 0x000000190b027220 */ /* 0x000fe20000400000 */
[----:B------:R-:W-:Y:S01]  /*3370*/  FADD R33, R28, R25 ;  /* 0x000000191c217221 */ /* 0x000fe20000000000 */
[----:B------:R-:W-:Y:S02]  /*3380*/  IMAD.MOV.U32 R29, RZ, RZ, R5 ;  /* 0x000000ffff1d7224 */ /* 0x000fe400078e0005 */
[----:B------:R-:W-:-:S05]  /*3390*/  FMUL R2, R2, -1.4426950216293334961 ;  /* 0xbfb8aa3b02027820 */ /* 0x000fca0000400000 */
[----:B------:R-:W-:-:S13]  /*33a0*/  FSETP.GEU.AND P0, PT, R2, -126, PT ;  /* 0xc2fc00000200780b */ /* 0x000fda0003f0e000 */
[----:B------:R-:W-:-:S04]  /*33b0*/  @!P0 FMUL R2, R2, 0.5 ;  /* 0x3f00000002028820 */ /* 0x000fc80000400000 */
[----:B------:R-:W0:Y:S02]  /*33c0*/  MUFU.EX2 R24, R2 ;  /* 0x0000000200187308 */ /* 0x000e240000000800 */
[----:B0-----:R-:W-:-:S04]  /*33d0*/  @!P0 FMUL R24, R24, R24 ;  /* 0x0000001818188220 */ /* 0x001fc80000400000 */
[----:B------:R-:W-:-:S07]  /*33e0*/  FADD R32, -R24, 1 ;  /* 0x3f80000018207421 */ /* 0x000fce0000000100 */
.L_x_360:
[----:B------:R-:W-:-:S05]  /*33f0*/  HFMA2 R24, -RZ, RZ, 0, 2.384185791015625e-07 ;  /* 0x00000004ff187431 */ /* 0x000fca00000001ff */
[----:B------:R-:W-:-:S06]  /*3400*/  IMAD.WIDE.U32 R24, R29, R24, UR36 ;  /* 0x000000241d187e25 */ /* 0x000fcc000f8e0018 */
[----:B------:R-:W2:Y:S01]  /*3410*/  LDG.E R24, desc[UR34][R24.64] ;  /* 0x0000002218187981 */ /* 0x000ea2000c1e1900 */
[----:B------:R-:W-:Y:S01]  /*3420*/  BSSY.RECONVERGENT B1, `(.L_x_358) ;  /* 0x0000012000017945 */ /* 0x000fe20003800200 */
[----:B--2---:R-:W-:-:S13]  /*3430*/  FSETP.GEU.AND P0, PT, R24, R33, PT ;  /* 0x000000211800720b */ /* 0x004fda0003f0e000 */
[----:B0-----:R-:W-:Y:S05]  /*3440*/  @!P0 BRA `(.L_x_359) ;  /* 0x00000000003c8947 */ /* 0x001fea0003800000 */
[----:B------:R-:W-:Y:S01]  /*3450*/  FADD R24, -R33, R24 ;  /* 0x0000001821187221 */ /* 0x000fe20000000100 */
[----:B------:R-:W-:Y:S01]  /*3460*/  IMAD.MOV.U32 R34, RZ, RZ, -0x3e000000 ;  /* 0xc2000000ff227424 */ /* 0x000fe200078e00ff */
[----:B------:R-:W-:Y:S01]  /*3470*/  MOV R25, RZ ;  /* 0x000000ff00197202 */ /* 0x000fe20000000f00 */
[----:B------:R-:W-:Y:S01]  /*3480*/  UMOV UR40, UR50 ;  /* 0x0000003200287c82 */ /* 0x000fe20008000000 */
[----:B------:R-:W-:Y:S01]  /*3490*/  FADD R31, -R7, R24 ;  /* 0x00000018071f7221 */ /* 0x000fe20000000100 */
[----:B------:R-:W-:-:S03]  /*34a0*/  UMOV UR41, URZ ;  /* 0x000000ff00297c82 */ /* 0x000fc60008000000 */
        /* <DEDUP_REMOVED lines=9> */
.L_x_359:
[----:B------:R-:W-:Y:S05]  /*3540*/  BSYNC.RECONVERGENT B1 ;  /* 0x0000000000017941 */ /* 0x000fea0003800200 */
.L_x_358:
[----:B------:R-:W-:-:S05]  /*3550*/  VIADD R29, R29, UR11 ;  /* 0x0000000b1d1d7c36 */ /* 0x000fca0008000000 */
[----:B------:R-:W-:-:S13]  /*3560*/  ISETP.GE.AND P0, PT, R29, UR10, PT ;  /* 0x0000000a1d007c0c */ /* 0x000fda000bf06270 */
[----:B------:R-:W-:Y:S05]  /*3570*/  @!P0 BRA `(.L_x_360) ;  /* 0xfffffffc009c8947 */ /* 0x000fea000383ffff */
.L_x_357:
[----:B------:R-:W-:Y:S05]  /*3580*/  BSYNC.RECONVERGENT B0 ;  /* 0x0000000000007941 */ /* 0x000fea0003800200 */
.L_x_352:
[----:B------:R-:W-:Y:S05]  /*3590*/  @P3 BRA `(.L_x_361) ;  /* 0xfffffff000dc3947 */ /* 0x000fea000383ffff */
.L_x_348:
[----:B------:R-:W-:Y:S05]  /*35a0*/  BRA.U UP0, `(.L_x_362) ;  /* 0xfffffff100287547 */ /* 0x000fea000b83ffff */
.L_x_342:
[----:B------:R-:W-:Y:S01]  /*35b0*/  BAR.SYNC.DEFER_BLOCKING 0x0 ;  /* 0x0000000000007b1d */ /* 0x000fe20000010000 */
[----:B------:R-:W-:Y:S02]  /*35c0*/  UIADD3 UR7, UPT, UPT, UR11, UR7, URZ ;  /* 0x000000070b077290 */ /* 0x000fe4000fffe0ff */
[----:B------:R-:W-:Y:S02]  /*35d0*/  UIADD3 UR51, UPT, UPT, -UR11, UR51, URZ ;  /* 0x000000330b337290 */ /* 0x000fe4000fffe1ff */
[----:B------:R-:W-:-:S09]  /*35e0*/  UISETP.GE.AND UP0, UPT, UR7, UR48, UPT ;  /* 0x000000300700728c */ /* 0x000fd2000bf06270 */
[----:B------:R-:W-:Y:S05]  /*35f0*/  BRA.U !UP0, `(.L_x_363) ;  /* 0xffffffd9087c7547 */ /* 0x000fea000b83ffff */
.L_x_312:
[----:B0-----:R-:W0:Y:S08]  /*3600*/  LDC.64 R24, c[0x0][0x410] ;  /* 0x00010400ff187b82 */ /* 0x001e300000000a00 */
[----:B------:R-:W1:Y:S01]  /*3610*/  LDC R2, c[0x0][0x41c] ;  /* 0x00010700ff027b82 */ /* 0x000e620000000800 */
[----:B0-----:R-:W-:-:S05]  /*3620*/  IMAD.WIDE R24, R4, 0x4, R24 ;  /* 0x0000000404187825 */ /* 0x001fca00078e0218 */
[----:B------:R-:W3:Y:S01]  /*3630*/  LDG.E R0, desc[UR34][R24.64] ;  /* 0x0000002218007981 */ /* 0x000ee2000c1e1900 */
[----:B-1----:R-:W-:Y:S01]  /*3640*/  FADD R27, R2, 1 ;  /* 0x3f800000021b7421 */ /* 0x002fe20000000000 */
[----:B---3--:R-:W-:-:S13]  /*3650*/  FSETP.GT.AND P0, PT, R0, 1000000, PT ;  /* 0x497424000000780b */ /* 0x008fda0003f04000 */
[----:B------:R-:W0:Y:S02]  /*3660*/  @!P0 LDC R27, c[0x0][0x418] ;  /* 0x00010600ff1b8b82 */ /* 0x000e240000000800 */
[----:B0-----:R-:W-:-:S13]  /*3670*/  FSETP.GEU.AND P0, PT, R27, R2, PT ;  /* 0x000000021b00720b */ /* 0x001fda0003f0e000 */
[----:B------:R-:W-:Y:S05]  /*3680*/  @P0 BRA `(.L_x_364) ;  /* 0x0000002c00480947 */ /* 0x000fea0003800000 */
[----:B------:R-:W-:Y:S01]  /*3690*/  ULEA UR47, UR11, UR15, 0x2 ;  /* 0x0000000f0b2f7291 */ /* 0x000fe2000f8e10ff */
[----:B--2---:R-:W-:Y:S02]  /*36a0*/  SHF.R.U32.HI R28, RZ, 0x3, R5 ;  /* 0x00000003ff1c7819 */ /* 0x004fe40000011605 */
[----:B------:R-:W-:Y:S02]  /*36b0*/  MOV R24, R30 ;  /* 0x0000001e00187202 */ /* 0x000fe40000000f00 */
[----:B------:R-:W-:Y:S02]  /*36c0*/  LOP3.LUT R28, R28, 0x7c, RZ, 0xc0, !PT ;  /* 0x0000007c1c1c7812 */ /* 0x000fe400078ec0ff */
[----:B------:R-:W-:-:S07]  /*36d0*/  LEA R29, R5, UR47, 0x2 ;  /* 0x0000002f051d7c11 */ /* 0x000fce000f8e10ff */
.L_x_420:
[----:B------:R-:W-:Y:S01]  /*36e0*/  ISETP.NE.AND P0, PT, R24, 0x1, PT ;  /* 0x000000011800780c */ /* 0x000fe20003f05270 */
[----:B------:R-:W-:Y:S01]  /*36f0*/  BSSY.RECONVERGENT B0, `(.L_x_365) ;  /* 0x0000045000007945 */ /* 0x000fe20003800200 */
[----:B------:R-:W-:Y:S01]  /*3700*/  IMAD.MOV.U32 R30, RZ, RZ, 0x2 ;  /* 0x00000002ff1e7424 */ /* 0x000fe200078e00ff */
[----:B------:R-:W-:-:S10]  /*3710*/  MOV R2, R16 ;  /* 0x0000001000027202 */ /* 0x000fd40000000f00 */
[----:B-123--:R-:W-:Y:S05]  /*3720*/  @!P0 BRA `(.L_x_366) ;  /* 0x0000000400048947 */ /* 0x00efea0003800000 */
        /* <DEDUP_REMOVED lines=8> */
.L_x_367:
        /* <DEDUP_REMOVED lines=13> */
.L_x_369:
[----:B------:R-:W-:Y:S05]  /*3880*/  BSYNC.RECONVERGENT B1 ;  /* 0x0000000000017941 */ /* 0x000fea0003800200 */
.L_x_368:
        /* <DEDUP_REMOVED lines=40> */
[----:B------:R-:W-:Y:S01]  /*3b10*/  IMAD.MOV.U32 R30, RZ, RZ, RZ ;  /* 0x000000ffff1e7224 */ /* 0x000fe200078e00ff */
[----:B------:R-:W-:Y:S02]  /*3b20*/  LOP3.LUT R12, R12, UR33, R25, 0x96, !PT ;  /* 0x000000210c0c7c12 */ /* 0x000fe4000f8e9619 */
[----:B------:R-:W-:-:S07]  /*3b30*/  MOV R14, R24 ;  /* 0x00000018000e7202 */ /* 0x000fce0000000f00 */
.L_x_366:
[----:B------:R-:W-:Y:S05]  /*3b40*/  BSYNC.RECONVERGENT B0 ;  /* 0x0000000000007941 */ /* 0x000fea0003800200 */
.L_x_365:
[----:B------:R-:W-:Y:S01]  /*3b50*/  HFMA2 R24, -RZ, RZ, 0.1171875, 0 ;  /* 0x2f800000ff187431 */ /* 0x000fe200000001ff */
[----:B------:R-:W-:Y:S01]  /*3b60*/  I2FP.F32.U32 R25, R2 ;  /* 0x0000000200197245 */ /* 0x000fe20000201000 */
[----:B------:R-:W-:Y:S01]  /*3b70*/  IMAD.MOV.U32 R2, RZ, RZ, 0x3f800000 ;  /* 0x3f800000ff027424 */ /* 0x000fe200078e00ff */
[----:B----4-:R-:W-:-:S03]  /*3b80*/  FSETP.GEU.AND P1, PT, R8, 9.9999997473787516356e-05, PT ;  /* 0x38d1b7170800780b */ /* 0x010fc60003f2e000 */
[----:B------:R-:W-:-:S05]  /*3b90*/  FFMA R31, R25, R24, 1.1641532182693481445e-10 ;  /* 0x2f000000191f7423 */ /* 0x000fca0000000018 */
[----:B------:R-:W-:-:S13]  /*3ba0*/  FSETP.GEU.AND P0, PT, |R31|, 1.175494350822287508e-38, PT ;  /* 0x008000001f00780b */ /* 0x000fda0003f0e200 */
[----:B------:R-:W-:-:S04]  /*3bb0*/  @!P0 FMUL R31, R31, 16777216 ;  /* 0x4b8000001f1f8820 */ /* 0x000fc80000400000 */
[----:B------:R-:W0:Y:S02]  /*3bc0*/  MUFU.LG2 R25, R31 ;  /* 0x0000001f00197308 */ /* 0x000e240000000c00 */
[----:B0-----:R-:W-:-:S04]  /*3bd0*/  @!P0 FADD R25, R25, -24 ;  /* 0xc1c0000019198421 */ /* 0x001fc80000000000 */
[----:B------:R-:W-:Y:S01]  /*3be0*/  FMUL R25, R25, 0.69314718246459960938 ;  /* 0x3f31721819197820 */ /* 0x000fe20000400000 */
[----:B------:R-:W-:Y:S06]  /*3bf0*/  @!P1 BRA `(.L_x_370) ;  /* 0x0000000400dc9947 */ /* 0x000fec0003800000 */
        /* <DEDUP_REMOVED lines=13> */
.L_x_373:
        /* <DEDUP_REMOVED lines=13> */
.L_x_375:
[----:B------:R-:W-:Y:S05]  /*3da0*/  BSYNC.RECONVERGENT B1 ;  /* 0x0000000000017941 */ /* 0x000fea0003800200 */
.L_x_374:
        /* <DEDUP_REMOVED lines=43> */
.L_x_372:
[----:B------:R-:W-:Y:S05]  /*4060*/  BSYNC.RECONVERGENT B0 ;  /* 0x0000000000007941 */ /* 0x000fea0003800200 */
.L_x_371:
[----:B------:R-:W-:Y:S01]  /*4070*/  FMUL R33, R8, -1.4426950216293334961 ;  /* 0xbfb8aa3b08217820 */ /* 0x000fe20000400000 */
[----:B------:R-:W-:Y:S01]  /*4080*/  I2FP.F32.U32 R31, R31 ;  /* 0x0000001f001f7245 */ /* 0x000fe20000201000 */
[----:B------:R-:W-:Y:S01]  /*4090*/  BSSY.RECONVERGENT B0, `(.L_x_370) ;  /* 0x000002d000007945 */ /* 0x000fe20003800200 */
[----:B------:R-:W-:Y:S02]  /*40a0*/  IMAD.MOV.U32 R30, RZ, RZ, R32 ;  /* 0x000000ffff1e7224 */ /* 0x000fe400078e0020 */
[----:B------:R-:W-:Y:S01]  /*40b0*/  FSETP.GEU.AND P0, PT, R33, -126, PT ;  /* 0xc2fc00002100780b */ /* 0x000fe20003f0e000 */
[----:B------:R-:W-:-:S12]  /*40c0*/  FFMA R31, R31, R24, 1.1641532182693481445e-10 ;  /* 0x2f0000001f1f7423 */ /* 0x000fd80000000018 */
[----:B------:R-:W-:-:S04]  /*40d0*/  @!P0 FMUL R33, R33, 0.5 ;  /* 0x3f00000021218820 */ /* 0x000fc80000400000 */
[----:B------:R-:W0:Y:S02]  /*40e0*/  MUFU.EX2 R34, R33 ;  /* 0x0000002100227308 */ /* 0x000e240000000800 */
[----:B0-----:R-:W-:-:S05]  /*40f0*/  @!P0 FMUL R34, R34, R34 ;  /* 0x0000002222228220 */ /* 0x001fca0000400000 */
[----:B------:R-:W-:-:S13]  /*4100*/  FSETP.GTU.AND P0, PT, R31, R34, PT ;  /* 0x000000221f00720b */ /* 0x000fda0003f0c000 */
[----:B------:R-:W-:Y:S05]  /*4110*/  @!P0 BRA `(.L_x_376) ;  /* 0x0000000000908947 */ /* 0x000fea0003800000 */
[----:B------:R-:W-:Y:S01]  /*4120*/  MOV R32, R34 ;  /* 0x0000002200207202 */ /* 0x000fe20000000f00 */
[----:B------:R-:W-:-:S03]  /*4130*/  IMAD.MOV.U32 R2, RZ, RZ, 0x3f800000 ;  /* 0x3f800000ff027424 */ /* 0x000fc600078e00ff */
[-C--:B------:R-:W-:Y:S01]  /*4140*/  MOV R34, R32.reuse ;  /* 0x0000002000227202 */ /* 0x080fe20000000f00 */
[----:B------:R-:W-:-:S07]  /*4150*/  FMUL R33, R8, R32 ;  /* 0x0000002008217220 */ /* 0x000fce0000400000 */
.L_x_380:
[----:B------:R-:W-:Y:S01]  /*4160*/  VIADD R24, R2, 0x1800000 ;  /* 0x0180000002187836 */ /* 0x000fe20000000000 */
[----:B------:R-:W-:Y:S04]  /*4170*/  BSSY.RECONVERGENT B1, `(.L_x_377) ;  /* 0x000000b000017945 */ /* 0x000fe80003800200 */
[----:B------:R-:W-:-:S04]  /*4180*/  LOP3.LUT R24, R24, 0x7f800000, RZ, 0xc0, !PT ;  /* 0x7f80000018187812 */ /* 0x000fc800078ec0ff */
[----:B------:R-:W-:-:S13]  /*4190*/  ISETP.GT.U32.AND P0, PT, R24, 0x1ffffff, PT ;  /* 0x01ffffff1800780c */ /* 0x000fda0003f04070 */
[----:B------:R-:W-:Y:S05]  /*41a0*/  @P0 BRA `(.L_x_378) ;  /* 0x00000000000c0947 */ /* 0x000fea0003800000 */
[----:B------:R-:W-:-:S07]  /*41b0*/  MOV R24, 0x41d0 ;  /* 0x000041d000187802 */ /* 0x000fce0000000f00 */
[----:B------:R-:W-:Y:S05]  /*41c0*/  CALL.REL.NOINC `($__internal_3_$__cuda_sm20_rcp_rn_f32_slowpath) ;  /* 0x0000002400447944 */ /* 0x000fea0003c00000 */
[----:B------:R-:W-:Y:S05]  /*41d0*/  BRA `(.L_x_379) ;  /* 0x0000000000107947 */ /* 0x000fea0003800000 */
.L_x_378:
[----:B------:R-:W0:Y:S02]  /*41e0*/  MUFU.RCP R37, R2 ;  /* 0x0000000200257308 */ /* 0x000e240000001000 */
[----:B0-----:R-:W-:-:S04]  /*41f0*/  FFMA R24, R37, R2, -1 ;  /* 0xbf80000025187423 */ /* 0x001fc80000000002 */
[----:B------:R-:W-:-:S04]  /*4200*/  FADD.FTZ R24, -R24, -RZ ;  /* 0x800000ff18187221 */ /* 0x000fc80000010100 */
[----:B------:R-:W-:-:S07]  /*4210*/  FFMA R37, R37, R24, R37 ;  /* 0x0000001825257223 */ /* 0x000fce0000000025 */
.L_x_379:
[----:B------:R-:W-:Y:S05]  /*4220*/  BSYNC.RECONVERGENT B1 ;  /* 0x0000000000017941 */ /* 0x000fea0003800200 */
.L_x_377:
        /* <DEDUP_REMOVED lines=19> */
.L_x_376:
[----:B------:R-:W-:Y:S05]  /*4360*/  BSYNC.RECONVERGENT B0 ;  /* 0x0000000000007941 */ /* 0x000fea0003800200 */
.L_x_370:
[----:B------:R-:W0:Y:S01]  /*4370*/  F2I.TRUNC.NTZ R36, R2 ;  /* 0x0000000200247305 */ /* 0x000e22000020f100 */
[----:B------:R-:W-:Y:S01]  /*4380*/  BSSY.RECONVERGENT B0, `(.L_x_381) ;  /* 0x00000cd000007945 */ /* 0x000fe20003800200 */
[----:B------:R-:W-:Y:S02]  /*4390*/  MOV R24, RZ ;  /* 0x000000ff00187202 */ /* 0x000fe40000000f00 */
[----:B0-----:R-:W-:-:S13]  /*43a0*/  ISETP.GE.AND P0, PT, R36, 0x1, PT ;  /* 0x000000012400780c */ /* 0x001fda0003f06270 */
[----:B------:R-:W-:Y:S05]  /*43b0*/  @!P0 BRA `(.L_x_382) ;  /* 0x0000000c00248947 */ /* 0x000fea0003800000 */
[----:B------:R-:W-:Y:S01]  /*43c0*/  IMAD.MOV R36, RZ, RZ, -R36 ;  /* 0x000000ffff247224 */ /* 0x000fe200078e0a24 */
[----:B------:R-:W-:Y:S01]  /*43d0*/  MOV R31, R30 ;  /* 0x0000001e001f7202 */ /* 0x000fe20000000f00 */
[----:B------:R-:W-:-:S07]  /*43e0*/  IMAD.MOV.U32 R24, RZ, RZ, RZ ;  /* 0x000000ffff187224 */ /* 0x000fce00078e00ff */
.L_x_396:
[----:B------:R-:W-:Y:S01]  /*43f0*/  ISETP.NE.AND P1, PT, R17, 0x1, PT ;  /* 0x000000011100780c */ /* 0x000fe20003f25270 */
[----:B------:R-:W-:Y:S01]  /*4400*/  BSSY.RECONVERGENT B1, `(.L_x_383) ;  /* 0x00000c1000017945 */ /* 0x000fe20003800200 */
[----:B------:R-:W-:Y:S01]  /*4410*/  IADD3 R36, PT, PT, R36, 0x1, RZ ;  /* 0x0000000124247810 */ /* 0x000fe20007ffe0ff */
[----:B------:R-:W-:Y:S01]  /*4420*/  IMAD.MOV.U32 R30, RZ, RZ, R31 ;  /* 0x000000ffff1e7224 */ /* 0x000fe200078e001f */
[----:B------:R-:W-:Y:S01]  /*4430*/  MOV R32, R15 ;  /* 0x0000000f00207202 */ /* 0x000fe20000000f00 */
[----:B------:R-:W-:Y:S01]  /*4440*/  IMAD.MOV.U32 R17, RZ, RZ, RZ ;  /* 0x000000ffff117224 */ /* 0x000fe200078e00ff */
[----:B------:R-:W-:-:S07]  /*4450*/  ISETP.NE.AND P0, PT, R36, RZ, PT ;  /* 0x000000ff2400720c */ /* 0x000fce0003f05270 */
[----:B------:R-:W-:Y:S06]  /*4460*/  @!P1 BRA `(.L_x_384) ;  /* 0x0000000800e89947 */ /* 0x000fec0003800000 */
        /* <DEDUP_REMOVED lines=23> */
.L_x_390:
[----:B------:R-:W-:Y:S05]  /*45e0*/  BSYNC.RECONVERGENT B3 ;  /* 0x0000000000037941 */ /* 0x000fea0003800200 */
.L_x_389:
        /* <DEDUP_REMOVED lines=41> */
[----:B------:R-:W-:Y:S01]  /*4880*/  LOP3.LUT R12, R12, UR33, R31, 0x96, !PT ;  /* 0x000000210c0c7c12 */ /* 0x000fe2000f8e961f */
[----:B------:R-:W-:Y:S01]  /*4890*/  IMAD.MOV.U32 R13, RZ, RZ, R32 ;  /* 0x000000ffff0d7224 */ /* 0x000fe200078e0020 */
[----:B------:R-:W-:Y:S06]  /*48a0*/  BRA `(.L_x_386) ;  /* 0x0000000000fc7947 */ /* 0x000fec0003800000 */
.L_x_388:
[C---:B------:R-:W-:Y:S01]  /*48b0*/  ISETP.NE.AND P1, PT, R31.reuse, RZ, PT ;  /* 0x000000ff1f00720c */ /* 0x040fe20003f25270 */
[----:B------:R-:W-:Y:S01]  /*48c0*/  IMAD.MOV.U32 R15, RZ, RZ, R13 ;  /* 0x000000ffff0f7224 */ /* 0x000fe200078e000d */
[----:B------:R-:W-:Y:S02]  /*48d0*/  IADD3 R30, PT, PT, R31, 0x2, RZ ;  /* 0x000000021f1e7810 */ /* 0x000fe40007ffe0ff */
[----:B------:R-:W-:Y:S01]  /*48e0*/  SEL R32, R16, R13, !P1 ;  /* 0x0000000d10207207 */ /* 0x000fe20004800000 */
[----:B------:R-:W-:Y:S08]  /*48f0*/  BRA `(.L_x_386) ;  /* 0x0000000000e87947 */ /* 0x000ff00003800000 */
.L_x_387:
        /* <DEDUP_REMOVED lines=13> */
.L_x_392:
[----:B------:R-:W-:Y:S05]  /*49d0*/  BSYNC.RECONVERGENT B3 ;  /* 0x0000000000037941 */ /* 0x000fea0003800200 */
.L_x_391:
        /* <DEDUP_REMOVED lines=42> */
[----:B------:R-:W-:Y:S02]  /*4c80*/  HFMA2 R30, -RZ, RZ, 0, 0 ;  /* 0x00000000ff1e7431 */ /* 0x000fe400000001ff */
[----:B------:R-:W-:-:S07]  /*4c90*/  IMAD.MOV.U32 R12, RZ, RZ, R33 ;  /* 0x000000ffff0c7224 */ /* 0x000fce00078e0021 */
.L_x_386:
[----:B------:R-:W-:Y:S05]  /*4ca0*/  BSYNC.RECONVERGENT B2 ;  /* 0x0000000000027941 */ /* 0x000fea0003800200 */
.L_x_385:
[----:B------:R-:W-:Y:S01]  /*4cb0*/  I2FP.F32.U32 R15, R15 ;  /* 0x0000000f000f7245 */ /* 0x000fe20000201000 */
[----:B------:R-:W-:Y:S01]  /*4cc0*/  IMAD.MOV.U32 R38, RZ, RZ, 0x3e055027 ;  /* 0x3e055027ff267424 */ /* 0x000fe200078e00ff */
[----:B------:R-:W-:Y:S01]  /*4cd0*/  MOV R34, 0x2f800000 ;  /* 0x2f80000000227802 */ /* 0x000fe20000000f00 */
[----:B------:R-:W-:Y:S01]  /*4ce0*/  BSSY.RECONVERGENT B2, `(.L_x_393) ;  /* 0x000002b000027945 */ /* 0x000fe20003800200 */
[----:B------:R-:W-:Y:S01]  /*4cf0*/  I2FP.F32.U32 R35, R32 ;  /* 0x0000002000237245 */ /* 0x000fe20000201000 */
[----:B------:R-:W-:Y:S02]  /*4d00*/  HFMA2 R32, -RZ, RZ, 0.1495361328125, 0.0004794597625732421875 ;  /* 0x30c90fdbff207431 */ /* 0x000fe400000001ff */
[----:B------:R-:W-:-:S05]  /*4d10*/  FFMA R15, R15, R34, 1.1641532182693481445e-10 ;  /* 0x2f0000000f0f7423 */ /* 0x000fca0000000022 */
[----:B------:R-:W-:Y:S01]  /*4d20*/  FSETP.GEU.AND P1, PT, R15, 1.175494350822287508e-38, PT ;  /* 0x008000000f00780b */ /* 0x000fe20003f2e000 */
[----:B------:R-:W-:-:S03]  /*4d30*/  FFMA R35, R35, R32, 7.314590599882819788e-10 ;  /* 0x30490fdb23237423 */ /* 0x000fc60000000020 */
[----:B------:R-:W-:-:S09]  /*4d40*/  FSEL R31, RZ, -23, P1 ;  /* 0xc1b80000ff1f7808 */ /* 0x000fd20000800000 */
[----:B------:R-:W-:-:S04]  /*4d50*/  @!P1 FMUL R15, R15, 8388608 ;  /* 0x4b0000000f0f9820 */ /* 0x000fc80000400000 */
[C---:B------:R-:W-:Y:S01]  /*4d60*/  VIADD R17, R15.reuse, 0xc0d55555 ;  /* 0xc0d555550f117836 */ /* 0x040fe20000000000 */
[----:B------:R-:W-:-:S04]  /*4d70*/  ISETP.GT.U32.AND P1, PT, R15, 0x7f7fffff, PT ;  /* 0x7f7fffff0f00780c */ /* 0x000fc80003f24070 */
[----:B------:R-:W-:-:S04]  /*4d80*/  LOP3.LUT R34, R17, 0xff800000, RZ, 0xc0, !PT ;  /* 0xff80000011227812 */ /* 0x000fc800078ec0ff */
[-C--:B------:R-:W-:Y:S02]  /*4d90*/  IADD3 R17, PT, PT, R15, -R34.reuse, RZ ;  /* 0x800000220f117210 */ /* 0x080fe40007ffe0ff */
[----:B------:R-:W-:-:S03]  /*4da0*/  I2FP.F32.S32 R34, R34 ;  /* 0x0000002200227245 */ /* 0x000fc60000201400 */
[----:B------:R-:W-:Y:S02]  /*4db0*/  FADD R17, R17, -1 ;  /* 0xbf80000011117421 */ /* 0x000fe40000000000 */
[----:B------:R-:W-:Y:S01]  /*4dc0*/  FFMA R31, R34, 1.1920928955078125e-07, R31 ;  /* 0x34000000221f7823 */ /* 0x000fe2000000001f */
[----:B------:R-:W-:Y:S01]  /*4dd0*/  MOV R34, 0x7f800000 ;  /* 0x7f80000000227802 */ /* 0x000fe20000000f00 */
[----:B------:R-:W-:-:S04]  /*4de0*/  FFMA R38, R17, -R38, 0.14084610342979431152 ;  /* 0x3e1039f611267423 */ /* 0x000fc80000000826 */
        /* <DEDUP_REMOVED lines=13> */
[----:B------:R-:W-:-:S04]  /*4ec0*/  FSEL R34, R31, +INF , P1 ;  /* 0x7f8000001f227808 */ /* 0x000fc80000800000 */
[----:B------:R0:W1:Y:S01]  /*4ed0*/  MUFU.RSQ R17, R34 ;  /* 0x0000002200117308 */ /* 0x0000620000001400 */
[----:B------:R-:W-:-:S05]  /*4ee0*/  VIADD R15, R34, 0xf3000000 ;  /* 0xf3000000220f7836 */ /* 0x000fca0000000000 */
[----:B------:R-:W-:-:S13]  /*4ef0*/  ISETP.GT.U32.AND P1, PT, R15, 0x727fffff, PT ;  /* 0x727fffff0f00780c */ /* 0x000fda0003f24070 */
[----:B01----:R-:W-:Y:S05]  /*4f00*/  @!P1 BRA `(.L_x_394) ;  /* 0x0000000000109947 */ /* 0x003fea0003800000 */
[----:B------:R-:W-:Y:S01]  /*4f10*/  IMAD.MOV.U32 R15, RZ, RZ, R34 ;  /* 0x000000ffff0f7224 */ /* 0x000fe200078e0022 */
[----:B------:R-:W-:-:S07]  /*4f20*/  MOV R32, 0x4f40 ;  /* 0x00004f4000207802 */ /* 0x000fce0000000f00 */
[----:B------:R-:W-:Y:S05]  /*4f30*/  CALL.REL.NOINC `($__internal_4_$__cuda_sm20_sqrt_rn_f32_slowpath) ;  /* 0x0000001800bc7944 */ /* 0x000fea0003c00000 */
[----:B------:R-:W-:Y:S05]  /*4f40*/  BRA `(.L_x_395) ;  /* 0x0000000000107947 */ /* 0x000fea0003800000 */
.L_x_394:
[----:B------:R-:W-:Y:S01]  /*4f50*/  FMUL.FTZ R15, R34, R17 ;  /* 0x00000011220f7220 */ /* 0x000fe20000410000 */
[----:B------:R-:W-:-:S03]  /*4f60*/  FMUL.FTZ R17, R17, 0.5 ;  /* 0x3f00000011117820 */ /* 0x000fc60000410000 */
[----:B------:R-:W-:-:S04]  /*4f70*/  FFMA R32, -R15, R15, R34 ;  /* 0x0000000f0f207223 */ /* 0x000fc80000000122 */
[----:B------:R-:W-:-:S07]  /*4f80*/  FFMA R15, R32, R17, R15 ;  /* 0x00000011200f7223 */ /* 0x000fce000000000f */
.L_x_395:
[----:B------:R-:W-:Y:S05]  /*4f90*/  BSYNC.RECONVERGENT B2 ;  /* 0x0000000000027941 */ /* 0x000fea0003800200 */
.L_x_393:
[----:B------:R-:W-:Y:S01]  /*4fa0*/  FMUL.RZ R35, R35, 0.15915493667125701904 ;  /* 0x3e22f98323237820 */ /* 0x000fe2000040c000 */
[----:B------:R-:W-:Y:S01]  /*4fb0*/  MOV R17, 0x1 ;  /* 0x0000000100117802 */ /* 0x000fe20000000f00 */
[----:B------:R-:W-:Y:S02]  /*4fc0*/  IMAD.MOV.U32 R31, RZ, RZ, R30 ;  /* 0x000000ffff1f7224 */ /* 0x000fe400078e001e */
[----:B------:R-:W0:Y:S08]  /*4fd0*/  MUFU.SIN R32, R35 ;  /* 0x0000002300207308 */ /* 0x000e300000000400 */
[----:B------:R-:W1:Y:S01]  /*4fe0*/  MUFU.COS R34, R35 ;  /* 0x0000002300227308 */ /* 0x000e620000000000 */
[-C--:B0-----:R-:W-:Y:S01]  /*4ff0*/  FMUL R32, R32, R15.reuse ;  /* 0x0000000f20207220 */ /* 0x081fe20000400000 */
[----:B-1----:R-:W-:-:S07]  /*5000*/  FMUL R15, R34, R15 ;  /* 0x0000000f220f7220 */ /* 0x002fce0000400000 */
.L_x_384:
[----:B------:R-:W-:Y:S05]  /*5010*/  BSYNC.RECONVERGENT B1 ;  /* 0x0000000000017941 */ /* 0x000fea0003800200 */
.L_x_383:
[----:B------:R-:W-:-:S04]  /*5020*/  FFMA R33, R9, R32, 1 ;  /* 0x3f80000009217423 */ /* 0x000fc80000000020 */
[----:B------:R-:W-:Y:S01]  /*5030*/  FADD R24, R33, R24 ;  /* 0x0000001821187221 */ /* 0x000fe20000000000 */
[----:B------:R-:W-:Y:S06]  /*5040*/  @P0 BRA `(.L_x_396) ;  /* 0xfffffff000e80947 */ /* 0x000fec000383ffff */
.L_x_382:
[----:B------:R-:W-:Y:S05]  /*5050*/  BSYNC.RECONVERGENT B0 ;  /* 0x0000000000007941 */ /* 0x000fea0003800200 */
.L_x_381:
[----:B------:R-:W-:Y:S01]  /*5060*/  FFMA R25, R0, R25, RZ ;  /* 0x0000001900197223 */ /* 0x000fe200000000ff */
[C---:B------:R-:W-:Y:S02]  /*5070*/  LOP3.LUT P0, R31, R5.reuse, 0x1f, RZ, 0xc0, !PT ;  /* 0x0000001f051f7812 */ /* 0x040fe4000780c0ff */
[----:B------:R-:W-:Y:S01]  /*5080*/  ISETP.GT.U32.AND P1, PT, R5, 0x1f, PT ;  /* 0x0000001f0500780c */ /* 0x000fe20003f24070 */
[----:B------:R-:W-:-:S05]  /*5090*/  FADD R33, -R25, -RZ ;  /* 0x800000ff19217221 */ /* 0x000fca0000000100 */
[----:B------:R-:W0:Y:S02]  /*50a0*/  SHFL.UP PT, R32, R33, 0x1, RZ ;  /* 0x0420000021207989 */ /* 0x000e2400000e00ff */
[----:B0-----:R-:W-:-:S05]  /*50b0*/  FADD R32, -R25, R32 ;  /* 0x0000002019207221 */ /* 0x001fca0000000100 */
        /* <DEDUP_REMOVED lines=19> */
[----:B------:R-:W-:Y:S01]  /*51f0*/  HFMA2 R34, -RZ, RZ, 0, 0 ;  /* 0x00000000ff227431 */ /* 0x000fe200000001ff */
[C---:B------:R-:W-:Y:S02]  /*5200*/  ISETP.GE.U32.AND P1, PT, R5.reuse, 0x10, PT ;  /* 0x000000100500780c */ /* 0x040fe40003f26070 */
[C---:B------:R-:W-:Y:S02]  /*5210*/  ISETP.GE.U32.AND P2, PT, R5.reuse, 0x8, PT ;  /* 0x000000080500780c */ /* 0x040fe40003f46070 */
[C---:B------:R-:W-:Y:S01]  /*5220*/  ISETP.GE.U32.AND P0, PT, R5.reuse, UR7, PT ;  /* 0x0000000705007c0c */ /* 0x040fe2000bf06070 */
[----:B------:R-:W-:Y:S01]  /*5230*/  UMOV UR7, 0xffffffff ;  /* 0xffffffff00077882 */ /* 0x000fe20000000000 */
[C---:B------:R-:W-:Y:S02]  /*5240*/  ISETP.GE.U32.AND P3, PT, R5.reuse, 0x4, PT ;  /* 0x000000040500780c */ /* 0x040fe40003f66070 */
[----:B------:R-:W-:-:S02]  /*5250*/  ISETP.GE.U32.AND P4, PT, R5, 0x2, PT ;  /* 0x000000020500780c */ /* 0x000fc40003f86070 */
[----:B------:R-:W-:-:S07]  /*5260*/  ISETP.NE.AND P5, PT, R5, RZ, PT ;  /* 0x000000ff0500720c */ /* 0x000fce0003fa5270 */
[----:B------:R1:W2:Y:S01]  /*5270*/  @!P0 LDS R34, [R29] ;  /* 0x000000001d228984 */ /* 0x0002a20000000800 */
[----:B------:R-:W-:Y:S05]  /*5280*/  BRA.DIV UR7, `(.L_x_398) ;  /* 0x0000001207947947 */ /* 0x000fea000b800000 */
[----:B--2---:R-:W2:Y:S02]  /*5290*/  SHFL.UP PT, R25, R34, 0x1, RZ ;  /* 0x0420000022197989 */ /* 0x004ea400000e00ff */
[----:B--2---:R-:W-:-:S05]  /*52a0*/  @P5 FADD R34, R25, R34 ;  /* 0x0000002219225221 */ /* 0x004fca0000000000 */
[----:B------:R-:W2:Y:S02]  /*52b0*/  SHFL.UP PT, R25, R34, 0x2, RZ ;  /* 0x0440000022197989 */ /* 0x000ea400000e00ff */
[----:B--2---:R-:W-:-:S05]  /*52c0*/  @P4 FADD R34, R34, R25 ;  /* 0x0000001922224221 */ /* 0x004fca0000000000 */
[----:B------:R-:W2:Y:S02]  /*52d0*/  SHFL.UP PT, R25, R34, 0x4, RZ ;  /* 0x0480000022197989 */ /* 0x000ea400000e00ff */
[----:B--2---:R-:W-:-:S05]  /*52e0*/  @P3 FADD R34, R34, R25 ;  /* 0x0000001922223221 */ /* 0x004fca0000000000 */
[----:B------:R-:W2:Y:S02]  /*52f0*/  SHFL.UP PT, R25, R34, 0x8, RZ ;  /* 0x0500000022197989 */ /* 0x000ea400000e00ff */
[----:B--2---:R-:W-:-:S05]  /*5300*/  @P2 FADD R34, R34, R25 ;  /* 0x0000001922222221 */ /* 0x004fca0000000000 */
[----:B------:R2:W3:Y:S02]  /*5310*/  SHFL.UP PT, R25, R34, 0x10, RZ ;  /* 0x0600000022197989 */ /* 0x0004e400000e00ff */
.L_x_427:
[----:B--23--:R-:W-:-:S05]  /*5320*/  @P1 FADD R34, R34, R25 ;  /* 0x0000001922221221 */ /* 0x00cfca0000000000 */
[----:B------:R2:W-:Y:S02]  /*5330*/  @!P0 STS [R29], R34 ;  /* 0x000000221d008388 */ /* 0x0005e40000000800 */
.L_x_397:
[----:B------:R-:W-:Y:S05]  /*5340*/  WARPSYNC.ALL ;  /* 0x0000000000007948 */ /* 0x000fea0003800000 */
[C---:B------:R-:W-:Y:S01]  /*5350*/  ISETP.GE.U32.AND P0, PT, R5.reuse, 0x20, PT ;  /* 0x000000200500780c */ /* 0x040fe20003f06070 */
[----:B------:R-:W-:Y:S01]  /*5360*/  BAR.SYNC.DEFER_BLOCKING 0x0 ;  /* 0x0000000000007b1d */ /* 0x000fe20000010000 */
[----:B------:R-:W-:-:S05]  /*5370*/  LEA R31, R5, UR14, 0x2 ;  /* 0x0000000e051f7c11 */ /* 0x000fca000f8e10ff */
[----:B------:R-:W-:-:S06]  /*5380*/  UMOV UR7, URZ ;  /* 0x000000ff00077c82 */ /* 0x000fcc0008000000 */
[----:B------:R-:W3:Y:S02]  /*5390*/  @P0 LDS R25, [R28+UR47+-0x4] ;  /* 0xfffffc2f1c190984 */ /* 0x000ee40008000800 */
[----:B---3--:R-:W-:Y:S01]  /*53a0*/  @P0 FADD R32, R32, R25 ;  /* 0x0000001920200221 */ /* 0x008fe20000000000 */
[----:B------:R-:W-:-:S03]  /*53b0*/  LEA R25, R5, UR12, 0x2 ;  /* 0x0000000c05197c11 */ /* 0x000fc6000f8e10ff */
[----:B------:R-:W-:-:S05]  /*53c0*/  FADD R32, R32, R27 ;  /* 0x0000001b20207221 */ /* 0x000fca0000000000 */
[----:B------:R3:W-:Y:S04]  /*53d0*/  STS [R25], R32 ;  /* 0x0000002019007388 */ /* 0x0007e80000000800 */
[----:B------:R3:W-:Y:S04]  /*53e0*/  STS [R31], R24 ;  /* 0x000000181f007388 */ /* 0x0007e80000000800 */
[----:B------:R3:W-:Y:S01]  /*53f0*/  STS [R26], R2 ;  /* 0x000000021a007388 */ /* 0x0007e20000000800 */
[----:B------:R-:W-:Y:S06]  /*5400*/  BAR.SYNC.DEFER_BLOCKING 0x0 ;  /* 0x0000000000007b1d */ /* 0x000fec0000010000 */
[----:B------:R-:W0:Y:S02]  /*5410*/  LDS R27, [UR14+-0x4] ;  /* 0xfffffc0eff1b7984 */ /* 0x000e240008000800 */
.L_x_419:
[----:B------:R-:W-:-:S09]  /*5420*/  ULEA UR8, UR7, UR12, 0x2 ;  /* 0x0000000c07087291 */ /* 0x000fd2000f8e10ff */
[----:B---3--:R-:W3:Y:S02]  /*5430*/  LDS R31, [UR8] ;  /* 0x00000008ff1f7984 */ /* 0x008ee40008000800 */
[----:B------:R-:W3:Y:S02]  /*5440*/  LDCU UR8, c[0x0][0x41c] ;  /* 0x00008380ff0877ac */ /* 0x000ee40008000800 */
[----:B---3--:R-:W-:-:S13]  /*5450*/  FSETP.GT.AND P0, PT, R31, UR8, PT ;  /* 0x000000081f007c0b */ /* 0x008fda000bf04000 */
[----:B0-----:R-:W-:Y:S05]  /*5460*/  @P0 BRA `(.L_x_399) ;  /* 0x0000000c00bc0947 */ /* 0x001fea0003800000 */
[----:B------:R-:W-:Y:S01]  /*5470*/  ULEA UR8, UR7, UR14, 0x2 ;  /* 0x0000000e07087291 */ /* 0x000fe2000f8e10ff */
[----:B------:R-:W-:Y:S01]  /*5480*/  ISETP.GE.AND P2, PT, R5, UR10, PT ;  /* 0x0000000a05007c0c */ /* 0x000fe2000bf46270 */
[----:B------:R-:W-:Y:S07]  /*5490*/  BSSY.RECONVERGENT B0, `(.L_x_400) ;  /* 0x000001d000007945 */ /* 0x000fee0003800200 */
[----:B--2---:R-:W0:Y:S02]  /*54a0*/  LDS R34, [UR8] ;  /* 0x00000008ff227984 */ /* 0x004e240008000800 */
[----:B0-----:R0:W2:Y:S03]  /*54b0*/  F2I.TRUNC.NTZ R33, R34 ;  /* 0x0000002200217305 */ /* 0x0010a6000020f100 */
[----:B------:R-:W-:Y:S05]  /*54c0*/  @P2 BRA `(.L_x_401) ;  /* 0x0000000000642947 */ /* 0x000fea0003800000 */
[----:B------:R-:W-:-:S07]  /*54d0*/  IMAD.MOV.U32 R2, RZ, RZ, R5 ;  /* 0x000000ffff027224 */ /* 0x000fce00078e0005 */
.L_x_404:
[----:B------:R-:W-:-:S05]  /*54e0*/  HFMA2 R25, -RZ, RZ, 0, 2.384185791015625e-07 ;  /* 0x00000004ff197431 */ /* 0x000fca00000001ff */
[----:B------:R-:W-:-:S06]  /*54f0*/  IMAD.WIDE.U32 R24, R2, R25, UR36 ;  /* 0x0000002402187e25 */ /* 0x000fcc000f8e0019 */
[----:B---3--:R-:W3:Y:S01]  /*5500*/  LDG.E R24, desc[UR34][R24.64] ;  /* 0x0000002218187981 */ /* 0x008ee2000c1e1900 */
[----:B------:R-:W-:Y:S01]  /*5510*/  BSSY.RECONVERGENT B1, `(.L_x_402) ;  /* 0x0000011000017945 */ /* 0x000fe20003800200 */
[----:B---3--:R-:W-:-:S13]  /*5520*/  FSETP.GEU.AND P0, PT, R24, R31, PT ;  /* 0x0000001f1800720b */ /* 0x008fda0003f0e000 */
[----:B------:R-:W-:Y:S05]  /*5530*/  @!P0 BRA `(.L_x_403) ;  /* 0x0000000000388947 */ /* 0x000fea0003800000 */
[----:B------:R-:W-:Y:S01]  /*5540*/  FADD R24, -R31, R24 ;  /* 0x000000181f187221 */ /* 0x000fe20000000100 */
[----:B------:R-:W-:Y:S01]  /*5550*/  IMAD.MOV.U32 R36, RZ, RZ, -0x3e000000 ;  /* 0xc2000000ff247424 */ /* 0x000fe200078e00ff */
[----:B------:R-:W-:Y:S01]  /*5560*/  MOV R25, RZ ;  /* 0x000000ff00197202 */ /* 0x000fe20000000f00 */
[----:B------:R-:W-:Y:S01]  /*5570*/  UMOV UR51, URZ ;  /* 0x000000ff00337c82 */ /* 0x000fe20008000000 */
[----:B------:R-:W-:-:S04]  /*5580*/  FADD R35, -R7, R24 ;  /* 0x0000001807237221 */ /* 0x000fc80000000100 */
[----:B------:R-:W-:-:S06]  /*5590*/  FFMA R24, R6, R35, 0.5 ;  /* 0x3f00000006187423 */ /* 0x000fcc0000000023 */
[----:B------:R-:W5:Y:S01]  /*55a0*/  TEX.LL RZ, R24, R24, R36, UR50, 2D, 0x1 ;  /* 0x28ff322418187f60 */ /* 0x000f6200089e01ff */
[----:B------:R-:W3:Y:S01]  /*55b0*/  S2UR UR9, SR_CgaCtaId ;  /* 0x00000000000979c3 */ /* 0x000ee20000008800 */
[----:B------:R-:W-:Y:S02]  /*55c0*/  UMOV UR8, 0x400 ;  /* 0x0000040000087882 */ /* 0x000fe40000000000 */
[----:B---3--:R-:W-:-:S06]  /*55d0*/  ULEA UR8, UR9, UR8, 0x18 ;  /* 0x0000000809087291 */ /* 0x008fcc000f8ec0ff */
[----:B------:R-:W-:-:S05]  /*55e0*/  LEA R32, R2, UR8, 0x2 ;  /* 0x0000000802207c11 */ /* 0x000fca000f8e10ff */
[----:B------:R-:W3:Y:S02]  /*55f0*/  LDS R35, [R32] ;  /* 0x0000000020237984 */ /* 0x000ee40000000800 */
[----:B---3-5:R-:W-:-:S05]  /*5600*/  FFMA R35, R34, R24, R35 ;  /* 0x0000001822237223 */ /* 0x028fca0000000023 */
[----:B------:R3:W-:Y:S02]  /*5610*/  STS [R32], R35 ;  /* 0x0000002320007388 */ /* 0x0007e40000000800 */
.L_x_403:
[----:B------:R-:W-:Y:S05]  /*5620*/  BSYNC.RECONVERGENT B1 ;  /* 0x0000000000017941 */ /* 0x000fea0003800200 */
.L_x_402:
[----:B------:R-:W-:-:S05]  /*5630*/  VIADD R2, R2, UR11 ;  /* 0x0000000b02027c36 */ /* 0x000fca0008000000 */
[----:B------:R-:W-:-:S13]  /*5640*/  ISETP.GE.AND P0, PT, R2, UR10, PT ;  /* 0x0000000a02007c0c */ /* 0x000fda000bf06270 */
[----:B------:R-:W-:Y:S05]  /*5650*/  @!P0 BRA `(.L_x_404) ;  /* 0xfffffffc00a08947 */ /* 0x000fea000383ffff */
.L_x_401:
[----:B------:R-:W-:Y:S05]  /*5660*/  BSYNC.RECONVERGENT B0 ;  /* 0x0000000000007941 */ /* 0x000fea0003800200 */
.L_x_400:
[----:B--2---:R-:W-:-:S04]  /*5670*/  ISETP.GE.AND P0, PT, R33, 0x1, PT ;  /* 0x000000012100780c */ /* 0x004fc80003f06270 */
[----:B------:R-:W-:-:S13]  /*5680*/  FSETP.LEU.OR P0, PT, R10, 9.9999999747524270788e-07, !P0 ;  /* 0x358637bd0a00780b */ /* 0x000fda000470b400 */
[----:B------:R-:W-:Y:S05]  /*5690*/  @P0 BRA `(.L_x_405) ;  /* 0x0000000c00240947 */ /* 0x000fea0003800000 */
[----:B------:R-:W-:-:S05]  /*56a0*/  UMOV UR46, URZ ;  /* 0x000000ff002e7c82 */ /* 0x000fca0008000000 */
.L_x_418:
        /* <DEDUP_REMOVED lines=15> */
.L_x_407:
        /* <DEDUP_REMOVED lines=12> */
.L_x_408:
        /* <DEDUP_REMOVED lines=43> */
.L_x_406:
[----:B---3--:R-:W-:Y:S01]  /*5b10*/  HFMA2 R35, -RZ, RZ, 0.1171875, 0 ;  /* 0x2f800000ff237431 */ /* 0x008fe200000001ff */
[----:B------:R-:W-:-:S05]  /*5b20*/  I2FP.F32.U32 R2, UR9 ;  /* 0x0000000900027c45 */ /* 0x000fca0008201000 */
        /* <DEDUP_REMOVED lines=15> */
.L_x_411:
        /* <DEDUP_REMOVED lines=12> */
.L_x_412:
        /* <DEDUP_REMOVED lines=39> */
[----:B------:R-:W-:Y:S02]  /*5f50*/  UMOV UR9, URZ ;  /* 0x000000ff00097c82 */ /* 0x000fe40008000000 */
[----:B------:R-:W-:Y:S01]  /*5f60*/  UMOV UR41, UR52 ;  /* 0x0000003400297c82 */ /* 0x000fe20008000000 */
[----:B------:R-:W-:Y:S01]  /*5f70*/  UMOV UR54, UR8 ;  /* 0x0000000800367c82 */ /* 0x000fe20008000000 */
[----:B------:R-:W-:-:S07]  /*5f80*/  UMOV UR52, UR40 ;  /* 0x0000002800347c82 */ /* 0x000fce0008000000 */
.L_x_410:
[----:B------:R-:W-:Y:S01]  /*5f90*/  I2FP.F32.U32 R2, UR41 ;  /* 0x0000002900027c45 */ /* 0x000fe20008201000 */
[----:B------:R-:W2:Y:S01]  /*5fa0*/  MUFU.RCP R25, UR49 ;  /* 0x0000003100197d08 */ /* 0x000ea20008001000 */
[----:B------:R-:W-:Y:S01]  /*5fb0*/  IMAD.U32 R32, RZ, RZ, UR49 ;  /* 0x00000031ff207e24 */ /* 0x000fe2000f8e00ff */
[----:B------:R-:W-:Y:S02]  /*5fc0*/  UMOV UR43, UR9 ;  /* 0x00000009002b7c82 */ /* 0x000fe40008000000 */
[----:B------:R-:W-:-:S05]  /*5fd0*/  FFMA R24, R2, R35, 1.1641532182693481445e-10 ;  /* 0x2f00000002187423 */ /* 0x000fca0000000023 */
[----:B------:R-:W-:Y:S01]  /*5fe0*/  FSETP.GEU.AND P0, PT, |R24|, 1.175494350822287508e-38, PT ;  /* 0x008000001800780b */ /* 0x000fe20003f0e200 */
[----:B--2---:R-:W-:-:S12]  /*5ff0*/  FFMA R32, R25, -R32, 1 ;  /* 0x3f80000019207423 */ /* 0x004fd80000000820 */
[----:B------:R-:W-:-:S04]  /*6000*/  @!P0 FMUL R24, R24, 16777216 ;  /* 0x4b80000018188820 */ /* 0x000fc80000400000 */
[----:B------:R-:W2:Y:S02]  /*6010*/  MUFU.LG2 R2, R24 ;  /* 0x0000001800027308 */ /* 0x000ea40000000c00 */
[----:B--2---:R-:W-:-:S04]  /*6020*/  @!P0 FADD R2, R2, -24 ;  /* 0xc1c0000002028421 */ /* 0x004fc80000000000 */
[----:B0-----:R-:W-:Y:S01]  /*6030*/  FMUL R34, R2, -0.69314718246459960938 ;  /* 0xbf31721802227820 */ /* 0x001fe20000400000 */
        /* <DEDUP_REMOVED lines=9> */
[----:B-1----:R-:W-:Y:S05]  /*60d0*/  CALL.REL.NOINC `($__internal_5_$__cuda_sm3x_div_rn_noftz_f32_slowpath) ;  /* 0x0000000800ac7944 */ /* 0x002fea0003c00000 */
.L_x_413:
[----:B------:R-:W-:Y:S04]  /*60e0*/  BSSY.RECONVERGENT B0, `(.L_x_409) ;  /* 0x0000023000007945 */ /* 0x000fe80003800200 */
[----:B------:R-:W-:Y:S05]  /*60f0*/  @P2 BRA `(.L_x_414) ;  /* 0x0000000000842947 */ /* 0x000fea0003800000 */
[----:B------:R-:W-:Y:S01]  /*6100*/  FMUL R24, R11, R2 ;  /* 0x000000020b187220 */ /* 0x000fe20000400000 */
[----:B------:R-:W-:Y:S01]  /*6110*/  FADD R2, R31, R2 ;  /* 0x000000021f027221 */ /* 0x000fe20000000000 */
[----:B------:R-:W-:Y:S02]  /*6120*/  MOV R32, R5 ;  /* 0x0000000500207202 */ /* 0x000fe40000000f00 */
[----:B------:R-:W-:-:S05]  /*6130*/  FMUL R24, R24, -1.4426950216293334961 ;  /* 0xbfb8aa3b18187820 */ /* 0x000fca0000400000 */
[----:B------:R-:W-:-:S13]  /*6140*/  FSETP.GEU.AND P0, PT, R24, -126, PT ;  /* 0xc2fc00001800780b */ /* 0x000fda0003f0e000 */
[----:B------:R-:W-:-:S04]  /*6150*/  @!P0 FMUL R24, R24, 0.5 ;  /* 0x3f00000018188820 */ /* 0x000fc80000400000 */
[----:B------:R-:W0:Y:S02]  /*6160*/  MUFU.EX2 R25, R24 ;  /* 0x0000001800197308 */ /* 0x000e240000000800 */
[----:B0-----:R-:W-:-:S04]  /*6170*/  @!P0 FMUL R25, R25, R25 ;  /* 0x0000001919198220 */ /* 0x001fc80000400000 */
[----:B------:R-:W-:-:S07]  /*6180*/  FADD R36, -R25, 1 ;  /* 0x3f80000019247421 */ /* 0x000fce0000000100 */
.L_x_417:
[----:B------:R-:W-:-:S04]  /*6190*/  IMAD.MOV.U32 R25, RZ, RZ, 0x4 ;  /* 0x00000004ff197424 */ /* 0x000fc800078e00ff */
[----:B------:R-:W-:-:S06]  /*61a0*/  IMAD.WIDE.U32 R24, R32, R25, UR36 ;  /* 0x0000002420187e25 */ /* 0x000fcc000f8e0019 */
[----:B------:R-:W2:Y:S01]  /*61b0*/  LDG.E R25, desc[UR34][R24.64] ;  /* 0x0000002218197981 */ /* 0x000ea2000c1e1900 */
[----:B------:R-:W-:Y:S01]  /*61c0*/  BSSY.RECONVERGENT B1, `(.L_x_415) ;  /* 0x0000011000017945 */ /* 0x000fe20003800200 */
[----:B--2---:R-:W-:-:S13]  /*61d0*/  FSETP.GEU.AND P0, PT, R25, R2, PT ;  /* 0x000000021900720b */ /* 0x004fda0003f0e000 */
[----:B0-----:R-:W-:Y:S05]  /*61e0*/  @!P0 BRA `(.L_x_416) ;  /* 0x0000000000388947 */ /* 0x001fea0003800000 */
[----:B------:R-:W-:Y:S01]  /*61f0*/  FADD R24, -R2, R25 ;  /* 0x0000001902187221 */ /* 0x000fe20000000100 */
[----:B------:R-:W-:Y:S02]  /*6200*/  HFMA2 R37, -RZ, RZ, -3, 0 ;  /* 0xc2000000ff257431 */ /* 0x000fe400000001ff */
[----:B------:R-:W-:Y:S01]  /*6210*/  IMAD.MOV.U32 R25, RZ, RZ, RZ ;  /* 0x000000ffff197224 */ /* 0x000fe200078e00ff */
[----:B------:R-:W-:Y:S01]  /*6220*/  UMOV UR51, URZ ;  /* 0x000000ff00337c82 */ /* 0x000fe20008000000 */
[----:B------:R-:W-:-:S04]  /*6230*/  FADD R35, -R7, R24 ;  /* 0x0000001807237221 */ /* 0x000fc80000000100 */
[----:B------:R-:W-:-:S06]  /*6240*/  FFMA R24, R6, R35, 0.5 ;  /* 0x3f00000006187423 */ /* 0x000fcc0000000023 */
[----:B------:R-:W5:Y:S01]  /*6250*/  TEX.LL RZ, R24, R24, R37, UR50, 2D, 0x1 ;  /* 0x28ff322518187f60 */ /* 0x000f6200089e01ff */
[----:B------:R-:W0:Y:S01]  /*6260*/  S2UR UR9, SR_CgaCtaId ;  /* 0x00000000000979c3 */ /* 0x000e220000008800 */
[----:B------:R-:W-:Y:S02]  /*6270*/  UMOV UR8, 0x400 ;  /* 0x0000040000087882 */ /* 0x000fe40000000000 */
[----:B0-----:R-:W-:-:S06]  /*6280*/  ULEA UR8, UR9, UR8, 0x18 ;  /* 0x0000000809087291 */ /* 0x001fcc000f8ec0ff */
[----:B------:R-:W-:-:S05]  /*6290*/  LEA R34, R32, UR8, 0x2 ;  /* 0x0000000820227c11 */ /* 0x000fca000f8e10ff */
[----:B------:R-:W0:Y:S02]  /*62a0*/  LDS R35, [R34] ;  /* 0x0000000022237984 */ /* 0x000e240000000800 */
[----:B0----5:R-:W-:-:S05]  /*62b0*/  FFMA R35, R36, R24, R35 ;  /* 0x0000001824237223 */ /* 0x021fca0000000023 */
[----:B------:R0:W-:Y:S02]  /*62c0*/  STS [R34], R35 ;  /* 0x0000002322007388 */ /* 0x0001e40000000800 */
.L_x_416:
[----:B------:R-:W-:Y:S05]  /*62d0*/  BSYNC.RECONVERGENT B1 ;  /* 0x0000000000017941 */ /* 0x000fea0003800200 */
.L_x_415:
[----:B------:R-:W-:-:S04]  /*62e0*/  IADD3 R32, PT, PT, R32, UR11, RZ ;  /* 0x0000000b20207c10 */ /* 0x000fc8000fffe0ff */
[----:B------:R-:W-:-:S13]  /*62f0*/  ISETP.GE.AND P0, PT, R32, UR10, PT ;  /* 0x0000000a20007c0c */ /* 0x000fda000bf06270 */
[----:B------:R-:W-:Y:S05]  /*6300*/  @!P0 BRA `(.L_x_417) ;  /* 0xfffffffc00a08947 */ /* 0x000fea000383ffff */
.L_x_414:
[----:B------:R-:W-:Y:S05]  /*6310*/  BSYNC.RECONVERGENT B0 ;  /* 0x0000000000007941 */ /* 0x000fea0003800200 */
.L_x_409:
[----:B------:R-:W-:Y:S05]  /*6320*/  @P3 BRA `(.L_x_418) ;  /* 0xfffffff000e03947 */ /* 0x000fea000383ffff */
.L_x_405:
[----:B------:R-:W-:-:S04]  /*6330*/  UIADD3 UR7, UPT, UPT, UR7, 0x1, URZ ;  /* 0x0000000107077890 */ /* 0x000fc8000fffe0ff */
[----:B------:R-:W-:-:S09]  /*6340*/  UISETP.NE.AND UP0, UPT, UR7, UR11, UPT ;  /* 0x0000000b0700728c */ /* 0x000fd2000bf05270 */
[----:B------:R-:W-:Y:S05]  /*6350*/  BRA.U UP0, `(.L_x_419) ;  /* 0xfffffff100307547 */ /* 0x000fea000b83ffff */
.L_x_399:
[----:B------:R-:W0:Y:S01]  /*6360*/  LDCU UR7, c[0x0][0x41c] ;  /* 0x00008380ff0777ac */ /* 0x000e220008000800 */
[----:B------:R-:W-:Y:S01]  /*6370*/  IMAD.MOV.U32 R24, RZ, RZ, R30 ;  /* 0x000000ffff187224 */ /* 0x000fe200078e001e */
[----:B------:R-:W-:Y:S01]  /*6380*/  BAR.SYNC.DEFER_BLOCKING 0x0 ;  /* 0x0000000000007b1d */ /* 0x000fe20000010000 */
[----:B0-----:R-:W-:-:S13]  /*6390*/  FSETP.GEU.AND P0, PT, R27, UR7, PT ;  /* 0x000000071b007c0b */ /* 0x001fda000bf0e000 */
[----:B------:R-:W-:Y:S05]  /*63a0*/  @!P0 BRA `(.L_x_420) ;  /* 0xffffffd000cc8947 */ /* 0x000fea000383ffff */
.L_x_364:
[----:B----4-:R-:W0:Y:S01]  /*63b0*/  LDC.64 R6, c[0x0][0x3d8] ;  /* 0x0000f600ff067b82 */ /* 0x010e220000000a00 */
        /* <DEDUP_REMOVED lines=8> */
.L_x_421:
        /* <DEDUP_REMOVED lines=10> */
.L_x_398:
[----:B--2---:R-:W-:Y:S01]  /*64e0*/  MOV R36, R34 ;  /* 0x0000002200247202 */ /* 0x004fe20000000f00 */
[----:B0-----:R-:W-:Y:S01]  /*64f0*/  IMAD.MOV.U32 R33, RZ, RZ, 0x1 ;  /* 0x00000001ff217424 */ /* 0x001fe200078e00ff */
[----:B------:R-:W-:Y:S01]  /*6500*/  MOV R38, RZ ;  /* 0x000000ff00267202 */ /* 0x000fe20000000f00 */
[----:B------:R-:W-:-:S07]  /*6510*/  IMAD.MOV.U32 R31, RZ, RZ, -0x1 ;  /* 0xffffffffff1f7424 */ /* 0x000fce00078e00ff */
[----:B-1----:R-:W-:Y:S05]  /*6520*/  WARPSYNC.COLLECTIVE R31, `(.L_x_422) ;  /* 0x000000001f087348 */ /* 0x002fea0003c00000 */
[----:B------:R0:W2:Y:S02]  /*6530*/  SHFL.UP P6, R25, R36, R33, R38 ;  /* 0x0400002124197389 */ /* 0x0000a400000c0026 */
[----:B012---:R-:W-:Y:S05]  /*6540*/  ENDCOLLECTIVE ;  /* 0x000000000000791b */ /* 0x007fea0003800000 */
.L_x_422:
[----:B------:R-:W-:Y:S02]  /*6550*/  IMAD.MOV.U32 R33, RZ, RZ, 0x2 ;  /* 0x00000002ff217424 */ /* 0x000fe400078e00ff */
[----:B------:R-:W-:-:S05]  /*6560*/  @P5 FADD R34, R25, R34 ;  /* 0x0000002219225221 */ /* 0x000fca0000000000 */
[----:B------:R-:W-:-:S07]  /*6570*/  MOV R36, R34 ;  /* 0x0000002200247202 */ /* 0x000fce0000000f00 */
[----:B------:R-:W-:Y:S05]  /*6580*/  WARPSYNC.COLLECTIVE R31, `(.L_x_423) ;  /* 0x000000001f087348 */ /* 0x000fea0003c00000 */
[----:B------:R0:W1:Y:S02]  /*6590*/  SHFL.UP P6, R25, R36, R33, R38 ;  /* 0x0400002124197389 */ /* 0x00006400000c0026 */
[----:B01----:R-:W-:Y:S05]  /*65a0*/  ENDCOLLECTIVE ;  /* 0x000000000000791b */ /* 0x003fea0003800000 */
.L_x_423:
[----:B------:R-:W-:Y:S02]  /*65b0*/  IMAD.MOV.U32 R33, RZ, RZ, 0x4 ;  /* 0x00000004ff217424 */ /* 0x000fe400078e00ff */
[----:B------:R-:W-:-:S05]  /*65c0*/  @P4 FADD R34, R34, R25 ;  /* 0x0000001922224221 */ /* 0x000fca0000000000 */
[----:B------:R-:W-:-:S07]  /*65d0*/  MOV R36, R34 ;  /* 0x0000002200247202 */ /* 0x000fce0000000f00 */
[----:B------:R-:W-:Y:S05]  /*65e0*/  WARPSYNC.COLLECTIVE R31, `(.L_x_424) ;  /* 0x000000001f087348 */ /* 0x000fea0003c00000 */
[----:B------:R0:W1:Y:S02]  /*65f0*/  SHFL.UP P6, R25, R36, R33, R38 ;  /* 0x0400002124197389 */ /* 0x00006400000c0026 */
[----:B01----:R-:W-:Y:S05]  /*6600*/  ENDCOLLECTIVE ;  /* 0x000000000000791b */ /* 0x003fea0003800000 */
.L_x_424:
[----:B------:R-:W-:Y:S02]  /*6610*/  IMAD.MOV.U32 R33, RZ, RZ, 0x8 ;  /* 0x00000008ff217424 */ /* 0x000fe400078e00ff */
[----:B------:R-:W-:-:S05]  /*6620*/  @P3 FADD R34, R34, R25 ;  /* 0x0000001922223221 */ /* 0x000fca0000000000 */
[----:B------:R-:W-:-:S07]  /*6630*/  MOV R36, R34 ;  /* 0x0000002200247202 */ /* 0x000fce0000000f00 */
[----:B------:R-:W-:Y:S05]  /*6640*/  WARPSYNC.COLLECTIVE R31, `(.L_x_425) ;  /* 0x000000001f087348 */ /* 0x000fea0003c00000 */
[----:B------:R0:W1:Y:S02]  /*6650*/  SHFL.UP P6, R25, R36, R33, R38 ;  /* 0x0400002124197389 */ /* 0x00006400000c0026 */
[----:B01----:R-:W-:Y:S05]  /*6660*/  ENDCOLLECTIVE ;  /* 0x000000000000791b */ /* 0x003fea0003800000 */
.L_x_425:
[----:B------:R-:W-:Y:S02]  /*6670*/  IMAD.MOV.U32 R33, RZ, RZ, 0x10 ;  /* 0x00000010ff217424 */ /* 0x000fe400078e00ff */
[----:B------:R-:W-:-:S05]  /*6680*/  @P2 FADD R34, R34, R25 ;  /* 0x0000001922222221 */ /* 0x000fca0000000000 */
[----:B------:R-:W-:-:S07]  /*6690*/  MOV R36, R34 ;  /* 0x0000002200247202 */ /* 0x000fce0000000f00 */
[----:B------:R-:W-:Y:S05]  /*66a0*/  WARPSYNC.COLLECTIVE R31, `(.L_x_426) ;  /* 0x000000001f087348 */ /* 0x000fea0003c00000 */
[----:B------:R0:W1:Y:S02]  /*66b0*/  SHFL.UP P6, R25, R36, R33, R38 ;  /* 0x0400002124197389 */ /* 0x00006400000c0026 */
[----:B01----:R-:W-:Y:S05]  /*66c0*/  ENDCOLLECTIVE ;  /* 0x000000000000791b */ /* 0x003fea0003800000 */
.L_x_426:
[----:B------:R-:W-:Y:S05]  /*66d0*/  BRA `(.L_x_427) ;  /* 0xffffffec00107947 */ /* 0x000fea000383ffff */
        .weak           $__internal_3_$__cuda_sm20_rcp_rn_f32_slowpath
        .type           $__internal_3_$__cuda_sm20_rcp_rn_f32_slowpath,@function
        .size           $__internal_3_$__cuda_sm20_rcp_rn_f32_slowpath,($__internal_4_$__cuda_sm20_sqrt_rn_f32_slowpath - $__internal_3_$__cuda_sm20_rcp_rn_f32_slowpath)
$__internal_3_$__cuda_sm20_rcp_rn_f32_slowpath:
        /* <DEDUP_REMOVED lines=15> */
.L_x_429:
        /* <DEDUP_REMOVED lines=33> */
.L_x_431:
[----:B------:R0:W1:Y:S02]  /*69e0*/  MUFU.RCP R37, R2 ;  /* 0x0000000200257308 */ /* 0x0000640000001000 */
.L_x_430:
[----:B------:R-:W-:Y:S05]  /*69f0*/  BSYNC.RECONVERGENT B3 ;  /* 0x0000000000037941 */ /* 0x000fea0003800200 */
.L_x_428:
[----:B------:R-:W-:Y:S02]  /*6a00*/  HFMA2 R39, -RZ, RZ, 0, 0 ;  /* 0x00000000ff277431 */ /* 0x000fe400000001ff */
[----:B------:R-:W-:-:S04]  /*6a10*/  IMAD.MOV.U32 R38, RZ, RZ, R24 ;  /* 0x000000ffff267224 */ /* 0x000fc800078e0018 */
[----:B01----:R-:W-:Y:S05]  /*6a20*/  RET.REL.NODEC R38 `(sipm_signals) ;  /* 0xffffff9426747950 */ /* 0x003fea0003c3ffff */
        .weak           $__internal_4_$__cuda_sm20_sqrt_rn_f32_slowpath
        .type           $__internal_4_$__cuda_sm20_sqrt_rn_f32_slowpath,@function
        .size           $__internal_4_$__cuda_sm20_sqrt_rn_f32_slowpath,($__internal_5_$__cuda_sm3x_div_rn_noftz_f32_slowpath - $__internal_4_$__cuda_sm20_sqrt_rn_f32_slowpath)
$__internal_4_$__cuda_sm20_sqrt_rn_f32_slowpath:
        /* <DEDUP_REMOVED lines=19> */
.L_x_432:
[----:B------:R-:W-:Y:S01]  /*6b60*/  IMAD.MOV.U32 R33, RZ, RZ, 0x0 ;  /* 0x00000000ff217424 */ /* 0x000fe200078e00ff */
[----:B------:R-:W-:-:S03]  /*6b70*/  MOV R15, R31 ;  /* 0x0000001f000f7202 */ /* 0x000fc60000000f00 */
[----:B------:R-:W-:Y:S05]  /*6b80*/  RET.REL.NODEC R32 `(sipm_signals) ;  /* 0xffffff94201c7950 */ /* 0x000fea0003c3ffff */
        .weak           $__internal_5_$__cuda_sm3x_div_rn_noftz_f32_slowpath
        .type           $__internal_5_$__cuda_sm3x_div_rn_noftz_f32_slowpath,@function
        .size           $__internal_5_$__cuda_sm3x_div_rn_noftz_f32_slowpath,(.L_x_447 - $__internal_5_$__cuda_sm3x_div_rn_noftz_f32_slowpath)
$__internal_5_$__cuda_sm3x_div_rn_noftz_f32_slowpath:
[----:B------:R-:W-:Y:S02]  /*6b90*/  SHF.R.U32.HI R32, RZ, 0x17, R25 ;  /* 0x00000017ff207819 */ /* 0x000fe40000011619 */
[----:B------:R-:W-:Y:S02]  /*6ba0*/  SHF.R.U32.HI R35, RZ, 0x17, R2 ;  /* 0x00000017ff237819 */ /* 0x000fe40000011602 */
[----:B------:R-:W-:Y:S02]  /*6bb0*/  LOP3.LUT R32, R32, 0xff, RZ, 0xc0, !PT ;  /* 0x000000ff20207812 */ /* 0x000fe400078ec0ff */
[----:B------:R-:W-:Y:S02]  /*6bc0*/  LOP3.LUT R35, R35, 0xff, RZ, 0xc0, !PT ;  /* 0x000000ff23237812 */ /* 0x000fe400078ec0ff */
[----:B------:R-:W-:-:S03]  /*6bd0*/  IADD3 R37, PT, PT, R32, -0x1, RZ ;  /* 0xffffffff20257810 */ /* 0x000fc60007ffe0ff */
[----:B------:R-:W-:Y:S01]  /*6be0*/  VIADD R36, R35, 0xffffffff ;  /* 0xffffffff23247836 */ /* 0x000fe20000000000 */
[----:B------:R-:W-:-:S04]  /*6bf0*/  ISETP.GT.U32.AND P0, PT, R37, 0xfd, PT ;  /* 0x000000fd2500780c */ /* 0x000fc80003f04070 */
[----:B------:R-:W-:-:S13]  /*6c00*/  ISETP.GT.U32.OR P0, PT, R36, 0xfd, P0 ;  /* 0x000000fd2400780c */ /* 0x000fda0000704470 */
[----:B------:R-:W-:Y:S01]  /*6c10*/  @!P0 MOV R24, RZ ;  /* 0x000000ff00188202 */ /* 0x000fe20000000f00 */
        /* <DEDUP_REMOVED lines=19> */
[----:B------:R-:W-:Y:S01]  /*6d50*/  @P0 IMAD.MOV.U32 R24, RZ, RZ, RZ ;  /* 0x000000ffff180224 */ /* 0x000fe200078e00ff */
[----:B------:R-:W-:Y:S01]  /*6d60*/  @!P0 MOV R24, 0xffffffc0 ;  /* 0xffffffc000188802 */ /* 0x000fe20000000f00 */
[----:B------:R-:W-:Y:S01]  /*6d70*/  @!P0 FFMA R2, R2, 1.84467440737095516160e+19, RZ ;  /* 0x5f80000002028823 */ /* 0x000fe200000000ff */
[----:B------:R-:W-:-:S03]  /*6d80*/  @!P1 FFMA R25, R25, 1.84467440737095516160e+19, RZ ;  /* 0x5f80000019199823 */ /* 0x000fc600000000ff */
[----:B------:R-:W-:-:S07]  /*6d90*/  @!P1 VIADD R24, R24, 0x40 ;  /* 0x0000004018189836 */ /* 0x000fce0000000000 */
.L_x_433:
[----:B------:R-:W-:-:S04]  /*6da0*/  LEA R36, R32, 0xc0800000, 0x17 ;  /* 0xc080000020247811 */ /* 0x000fc800078eb8ff */
[----:B------:R-:W-:Y:S01]  /*6db0*/  IADD3 R38, PT, PT, -R36, R25, RZ ;  /* 0x0000001924267210 */ /* 0x000fe20007ffe1ff */
[----:B------:R-:W-:-:S03]  /*6dc0*/  VIADD R25, R35, 0xffffff81 ;  /* 0xffffff8123197836 */ /* 0x000fc60000000000 */
[----:B------:R-:W0:Y:S01]  /*6dd0*/  MUFU.RCP R36, R38 ;  /* 0x0000002600247308 */ /* 0x000e220000001000 */
[----:B------:R-:W-:Y:S01]  /*6de0*/  FADD.FTZ R37, -R38, -RZ ;  /* 0x800000ff26257221 */ /* 0x000fe20000010100 */
[----:B------:R-:W-:-:S03]  /*6df0*/  IMAD R2, R25, -0x800000, R2 ;  /* 0xff80000019027824 */ /* 0x000fc600078e0202 */
[----:B0-----:R-:W-:-:S04]  /*6e00*/  FFMA R35, R36, R37, 1 ;  /* 0x3f80000024237423 */ /* 0x001fc80000000025 */
[----:B------:R-:W-:-:S04]  /*6e10*/  FFMA R35, R36, R35, R36 ;  /* 0x0000002324237223 */ /* 0x000fc80000000024 */
[----:B------:R-:W-:-:S04]  /*6e20*/  FFMA R36, R2, R35, RZ ;  /* 0x0000002302247223 */ /* 0x000fc800000000ff */
[----:B------:R-:W-:-:S04]  /*6e30*/  FFMA R39, R37, R36, R2 ;  /* 0x0000002425277223 */ /* 0x000fc80000000002 */
[----:B------:R-:W-:Y:S01]  /*6e40*/  FFMA R36, R35, R39, R36 ;  /* 0x0000002723247223 */ /* 0x000fe20000000024 */
[----:B------:R-:W-:-:S03]  /*6e50*/  IADD3 R39, PT, PT, R25, 0x7f, -R32 ;  /* 0x0000007f19277810 */ /* 0x000fc60007ffe820 */
[----:B------:R-:W-:Y:S01]  /*6e60*/  FFMA R37, R37, R36, R2 ;  /* 0x0000002425257223 */ /* 0x000fe20000000002 */
[----:B------:R-:W-:-:S03]  /*6e70*/  IADD3 R39, PT, PT, R39, R24, RZ ;  /* 0x0000001827277210 */ /* 0x000fc60007ffe0ff */
[----:B------:R-:W-:-:S05]  /*6e80*/  FFMA R2, R35, R37, R36 ;  /* 0x0000002523027223 */ /* 0x000fca0000000024 */
[----:B------:R-:W-:-:S04]  /*6e90*/  SHF.R.U32.HI R25, RZ, 0x17, R2 ;  /* 0x00000017ff197819 */ /* 0x000fc80000011602 */
[----:B------:R-:W-:-:S05]  /*6ea0*/  LOP3.LUT R25, R25, 0xff, RZ, 0xc0, !PT ;  /* 0x000000ff19197812 */ /* 0x000fca00078ec0ff */
[----:B------:R-:W-:-:S05]  /*6eb0*/  IMAD.IADD R25, R25, 0x1, R39 ;  /* 0x0000000119197824 */ /* 0x000fca00078e0227 */
[----:B------:R-:W-:-:S04]  /*6ec0*/  IADD3 R24, PT, PT, R25, -0x1, RZ ;  /* 0xffffffff19187810 */ /* 0x000fc80007ffe0ff */
        /* <DEDUP_REMOVED lines=9> */
[-CC-:B------:R-:W-:Y:S01]  /*6f60*/  FFMA.RZ R24, R35, R37.reuse, R36.reuse ;  /* 0x0000002523187223 */ /* 0x180fe2000000c024 */
[C---:B------:R-:W-:Y:S02]  /*6f70*/  ISETP.NE.AND P4, PT, R25.reuse, RZ, PT ;  /* 0x000000ff1900720c */ /* 0x040fe40003f85270 */
[----:B------:R-:W-:Y:S02]  /*6f80*/  ISETP.NE.AND P1, PT, R25, RZ, PT ;  /* 0x000000ff1900720c */ /* 0x000fe40003f25270 */
[----:B------:R-:W-:Y:S01]  /*6f90*/  LOP3.LUT R32, R24, 0x7fffff, RZ, 0xc0, !PT ;  /* 0x007fffff18207812 */ /* 0x000fe200078ec0ff */
[CCC-:B------:R-:W-:Y:S01]  /*6fa0*/  FFMA.RP R24, R35.reuse, R37.reuse, R36.reuse ;  /* 0x0000002523187223 */ /* 0x1c0fe20000008024 */
[----:B------:R-:W-:Y:S01]  /*6fb0*/  FFMA.RM R35, R35, R37, R36 ;  /* 0x0000002523237223 */ /* 0x000fe20000004024 */
[C---:B------:R-:W-:Y:S01]  /*6fc0*/  VIADD R37, R25.reuse, 0x20 ;  /* 0x0000002019257836 */ /* 0x040fe20000000000 */
[----:B------:R-:W-:Y:S02]  /*6fd0*/  LOP3.LUT R32, R32, 0x800000, RZ, 0xfc, !PT ;  /* 0x0080000020207812 */ /* 0x000fe400078efcff */
[----:B------:R-:W-:-:S02]  /*6fe0*/  IADD3 R25, PT, PT, -R25, RZ, RZ ;  /* 0x000000ff19197210 */ /* 0x000fc40007ffe1ff */
[----:B------:R-:W-:Y:S02]  /*6ff0*/  SHF.L.U32 R37, R32, R37, RZ ;  /* 0x0000002520257219 */ /* 0x000fe400000006ff */
[----:B------:R-:W-:Y:S02]  /*7000*/  FSETP.NEU.FTZ.AND P0, PT, R24, R35, PT ;  /* 0x000000231800720b */ /* 0x000fe40003f1d000 */
[----:B------:R-:W-:Y:S02]  /*7010*/  SEL R25, R25, RZ, P4 ;  /* 0x000000ff19197207 */ /* 0x000fe40002000000 */
[----:B------:R-:W-:Y:S02]  /*7020*/  ISETP.NE.AND P1, PT, R37, RZ, P1 ;  /* 0x000000ff2500720c */ /* 0x000fe40000f25270 */
[----:B------:R-:W-:Y:S02]  /*7030*/  SHF.R.U32.HI R25, RZ, R25, R32 ;  /* 0x00000019ff197219 */ /* 0x000fe40000011620 */
[----:B------:R-:W-:-:S02]  /*7040*/  PLOP3.LUT P0, PT, P0, P1, PT, 0xf8, 0x8f ;  /* 0x00000000008f781c */ /* 0x000fc40000703f70 */
[----:B------:R-:W-:Y:S02]  /*7050*/  SHF.R.U32.HI R35, RZ, 0x1, R25 ;  /* 0x00000001ff237819 */ /* 0x000fe40000011619 */
[----:B------:R-:W-:-:S04]  /*7060*/  SEL R24, RZ, 0x1, !P0 ;  /* 0x00000001ff187807 */ /* 0x000fc80004000000 */
[----:B------:R-:W-:-:S04]  /*7070*/  LOP3.LUT R24, R24, 0x1, R35, 0xf8, !PT ;  /* 0x0000000118187812 */ /* 0x000fc800078ef823 */
[----:B------:R-:W-:-:S05]  /*7080*/  LOP3.LUT R24, R24, R25, RZ, 0xc0, !PT ;  /* 0x0000001918187212 */ /* 0x000fca00078ec0ff */
[----:B------:R-:W-:-:S05]  /*7090*/  IMAD.IADD R35, R35, 0x1, R24 ;  /* 0x0000000123237824 */ /* 0x000fca00078e0218 */
[----:B------:R-:W-:Y:S01]  /*70a0*/  LOP3.LUT R2, R35, R2, RZ, 0xfc, !PT ;  /* 0x0000000223027212 */ /* 0x000fe200078efcff */
[----:B------:R-:W-:Y:S06]  /*70b0*/  BRA `(.L_x_440) ;  /* 0x0000000000347947 */ /* 0x000fec0003800000 */
.L_x_439:
[----:B------:R-:W-:-:S04]  /*70c0*/  LOP3.LUT R2, R2, 0x80000000, RZ, 0xc0, !PT ;  /* 0x8000000002027812 */ /* 0x000fc800078ec0ff */
[----:B------:R-:W-:Y:S01]  /*70d0*/  LOP3.LUT R2, R2, 0x7f800000, RZ, 0xfc, !PT ;  /* 0x7f80000002027812 */ /* 0x000fe200078efcff */
[----:B------:R-:W-:Y:S06]  /*70e0*/  BRA `(.L_x_440) ;  /* 0x0000000000287947 */ /* 0x000fec0003800000 */
.L_x_438:
[----:B------:R-:W-:Y:S01]  /*70f0*/  LEA R2, R39, R2, 0x17 ;  /* 0x0000000227027211 */ /* 0x000fe200078eb8ff */
[----:B------:R-:W-:Y:S06]  /*7100*/  BRA `(.L_x_440) ;  /* 0x0000000000207947 */ /* 0x000fec0003800000 */
.L_x_437:
[----:B------:R-:W-:-:S04]  /*7110*/  LOP3.LUT R2, R25, 0x80000000, R2, 0x48, !PT ;  /* 0x8000000019027812 */ /* 0x000fc800078e4802 */
[----:B------:R-:W-:Y:S01]  /*7120*/  LOP3.LUT R2, R2, 0x7f800000, RZ, 0xfc, !PT ;  /* 0x7f80000002027812 */ /* 0x000fe200078efcff */
[----:B------:R-:W-:Y:S06]  /*7130*/  BRA `(.L_x_440) ;  /* 0x0000000000147947 */ /* 0x000fec0003800000 */
.L_x_436:
[----:B------:R-:W-:Y:S01]  /*7140*/  LOP3.LUT R2, R25, 0x80000000, R2, 0x48, !PT ;  /* 0x8000000019027812 */ /* 0x000fe200078e4802 */
[----:B------:R-:W-:Y:S06]  /*7150*/  BRA `(.L_x_440) ;  /* 0x00000000000c7947 */ /* 0x000fec0003800000 */
.L_x_435:
[----:B------:R-:W0:Y:S01]  /*7160*/  MUFU.RSQ R2, -QNAN ;  /* 0xffc0000000027908 */ /* 0x000e220000001400 */
[----:B------:R-:W-:Y:S05]  /*7170*/  BRA `(.L_x_440) ;  /* 0x0000000000047947 */ /* 0x000fea0003800000 */
.L_x_434:
[----:B------:R-:W-:-:S07]  /*7180*/  FADD.FTZ R2, R2, R25 ;  /* 0x0000001902027221 */ /* 0x000fce0000010000 */
.L_x_440:
[----:B------:R-:W-:Y:S02]  /*7190*/  HFMA2 R25, -RZ, RZ, 0, 0 ;  /* 0x00000000ff197431 */ /* 0x000fe400000001ff */
[----:B------:R-:W-:-:S04]  /*71a0*/  IMAD.MOV.U32 R24, RZ, RZ, R34 ;  /* 0x000000ffff187224 */ /* 0x000fc800078e0022 */
[----:B0-----:R-:W-:Y:S05]  /*71b0*/  RET.REL.NODEC R24 `(sipm_signals) ;  /* 0xffffff8c18907950 */ /* 0x001fea0003c3ffff */
.L_x_441:
        /* <DEDUP_REMOVED lines=12> */
.L_x_447:


//--------------------- .nv.global.init           --------------------------
	.section	.nv.global.init,"aw",@progbits
	.align	4
.nv.global.init:
	.type		mrg32k3aM1SubSeq,@object
	.size		mrg32k3aM1SubSeq,(mrg32k3aM2SubSeq - mrg32k3aM1SubSeq)
mrg32k3aM1SubSeq:
        /*0000*/ 	.byte	0x0b, 0xcc, 0xee, 0x04, 0x73, 0x29, 0x8b, 0x6f, 0xf6, 0x53, 0x03, 0xf6, 0x23, 0xf6, 0xea, 0xda
        /* <DEDUP_REMOVED lines=125> */
	.type		mrg32k3aM2SubSeq,@object
	.size		mrg32k3aM2SubSeq,(mrg32k3aM1 - mrg32k3aM2SubSeq)
mrg32k3aM2SubSeq:
        /* <DEDUP_REMOVED lines=126> */
	.type		mrg32k3aM1,@object
	.size		mrg32k3aM1,(mrg32k3aM1Seq - mrg32k3aM1)
mrg32k3aM1:
        /* <DEDUP_REMOVED lines=144> */
	.type		mrg32k3aM1Seq,@object
	.size		mrg32k3aM1Seq,(mrg32k3aM2 - mrg32k3aM1Seq)
mrg32k3aM1Seq:
        /* <DEDUP_REMOVED lines=144> */
	.type		mrg32k3aM2,@object
	.size		mrg32k3aM2,(mrg32k3aM2Seq - mrg32k3aM2)
mrg32k3aM2:
        /* <DEDUP_REMOVED lines=144> */
	.type		mrg32k3aM2Seq,@object
	.size		mrg32k3aM2Seq,(precalc_xorwow_matrix - mrg32k3aM2Seq)
mrg32k3aM2Seq:
        /* <DEDUP_REMOVED lines=144> */
	.type		precalc_xorwow_matrix,@object
	.size		precalc_xorwow_matrix,(precalc_xorwow_offset_matrix - precalc_xorwow_matrix)
precalc_xorwow_matrix:
        /* <DEDUP_REMOVED lines=6400> */
	.type		precalc_xorwow_offset_matrix,@object
	.size		precalc_xorwow_offset_matrix,(.L_1 - precalc_xorwow_offset_matrix)
precalc_xorwow_offset_matrix:
        /* <DEDUP_REMOVED lines=6400> */
.L_1:


//--------------------- .nv.shared.sipm_signals_w_ucells --------------------------
	.section	.nv.shared.sipm_signals_w_ucells,"aw",@nobits
	.sectionflags	@""
	.align	16
	.zero		1024


//--------------------- .nv.shared.reserved.0     --------------------------
	.section	.nv.shared.reserved.0,"aw",@nobits
	.weak		__nv_reservedSMEM_offset_0_alias
	.size		__nv_reservedSMEM_offset_0_alias, 0, 64
	.other		__nv_reservedSMEM_offset_0_alias,@"STO_CUDA_RESERVED_SHARED STV_DEFAULT"
__nv_reservedSMEM_offset_0_alias:
	.zero		0
	.zero		64


//--------------------- .nv.shared.sipm_signals   --------------------------
	.section	.nv.shared.sipm_signals,"aw",@nobits
	.sectionflags	@""
	.align	16
	.zero		1024


//--------------------- .nv.constant0.sipm_signals_w_ucells --------------------------
	.section	.nv.constant0.sipm_signals_w_ucells,"a",@progbits
	.sectionflags	@""
	.align	4
.nv.constant0.sipm_signals_w_ucells:
	.zero		1084


//--------------------- .nv.constant0.sipm_signals --------------------------
	.section	.nv.constant0.sipm_signals,"a",@progbits
	.sectionflags	@""
	.align	4
.nv.constant0.sipm_signals:
	.zero		1068


//--------------------- SYMBOLS --------------------------

	.type		.nv.reservedSmem.offset0,@object
	.size		.nv.reservedSmem.offset0,0x4
	.type		.nv.reservedSmem.cap,@object
	.size		.nv.reservedSmem.cap,0x4
